def matmul_kernel(
    a_ptr,
    b_ptr,
    c_ptr,
    M,
    N,
    K,
    stride_am,
    stride_ak,
    stride_bk,
    stride_bn,
    stride_cm,
    stride_cn,
    BLOCK_M: tl.constexpr,
    BLOCK_N: tl.constexpr,
    BLOCK_K: tl.constexpr,
    GROUP_M: tl.constexpr,
):
    pid = tl.program_id(axis=0)
    num_pid_m = tl.cdiv(M, BLOCK_M)
    num_pid_n = tl.cdiv(N, BLOCK_N)
    num_pid_in_group = GROUP_M * num_pid_n
    group_id = pid // num_pid_in_group
    first_pid_m = group_id * GROUP_M
    group_size_m = min(num_pid_m - first_pid_m, GROUP_M)
    pid_m = first_pid_m + ((pid % num_pid_in_group) % group_size_m)
    pid_n = (pid % num_pid_in_group) // group_size_m

    offs_am = (pid_m * BLOCK_M + tl.arange(0, BLOCK_M)) % M
    offs_bn = (pid_n * BLOCK_N + tl.arange(0, BLOCK_N)) % N
    offs_k = tl.arange(0, BLOCK_K)
    a_ptrs = a_ptr + offs_am[:, None] * stride_am + offs_k[None, :] * stride_ak
    b_ptrs = b_ptr + offs_k[:, None] * stride_bk + offs_bn[None, :] * stride_bn

    acc = tl.zeros((BLOCK_M, BLOCK_N), dtype=tl.float32)
    for kk in range(0, tl.cdiv(K, BLOCK_K)):
        a = tl.load(a_ptrs, mask=offs_k[None, :] < K - kk * BLOCK_K, other=0.0)
        b = tl.load(b_ptrs, mask=offs_k[:, None] < K - kk * BLOCK_K, other=0.0)
        acc = tl.dot(a, b, acc)
        a_ptrs += BLOCK_K * stride_ak
        b_ptrs += BLOCK_K * stride_bk

    c = acc.to(c_ptr.dtype.element_ty)
    offs_cm = pid_m * BLOCK_M + tl.arange(0, BLOCK_M)
    offs_cn = pid_n * BLOCK_N + tl.arange(0, BLOCK_N)
    c_ptrs = c_ptr + offs_cm[:, None] * stride_cm + offs_cn[None, :] * stride_cn
    mask = (offs_cm[:, None] < M) & (offs_cn[None, :] < N)
    tl.store(c_ptrs, c, mask=mask)

# config = {"BLOCK_K": 64, "BLOCK_M": 32, "BLOCK_N": 256, "GROUP_M": 8, "arch": "sm_100", "dtype": "bf16", "num_ctas": 1, "num_stages": 2, "num_warps": 2}
# arch = sm_100


// ===== COMPILED SASS (sm_100a) =====

	.target	sm_100a

	.elftype	@"ET_EXEC"


//--------------------- .note.nv.tkinfo           --------------------------
	.section	.note.nv.tkinfo,"",@"SHT_NOTE"
	.sectionflags	@"SHF_NOTE_NV_TKINFO"
	.tkinfo
        /*0018*/ 	.word	0x00000081
        /*0030*/ 	.string	""
        /*0030*/ 	.string	"ptxas-blackwell"
        /*0030*/ 	.string	"Cuda compilation tools, release 12.9, V12.9.86"
        /*0030*/ 	.string	"Build cuda_12.9.r12.9/compiler.36037853_0"
        /*0030*/ 	.string	"-v  -suppress-debug-info  -lineinfo  -arch sm_100a "



//--------------------- .note.nv.cuver            --------------------------
	.section	.note.nv.cuver,"",@"SHT_NOTE"
	.sectionflags	@"SHF_NOTE_NV_CUVER"
        /*0018*/ 	.short	0x0001
        /*001a*/ 	.short	0x0064
        /*001c*/ 	.short	0x0001
        /*001e*/ 	.short	0x0000
        /*0020*/ 	.short	0x0001
        /*0022*/ 	.short	0x0000


//--------------------- .nv.info                  --------------------------
	.section	.nv.info,"",@"SHT_CUDA_INFO"
	.align	4


	//----- nvinfo : EIATTR_REGCOUNT
	.align		4
        /*0000*/ 	.byte	0x04, 0x2f
        /*0002*/ 	.short	(.L_1 - .L_0)
	.align		4
.L_0:
        /*0004*/ 	.word	index@(matmul_kernel)
        /*0008*/ 	.word	0x00000020


	//----- nvinfo : EIATTR_FRAME_SIZE
	.align		4
.L_1:
        /*000c*/ 	.byte	0x04, 0x11
        /*000e*/ 	.short	(.L_3 - .L_2)
	.align		4
.L_2:
        /*0010*/ 	.word	index@(matmul_kernel)
        /*0014*/ 	.word	0x00001b20


	//----- nvinfo : EIATTR_MIN_STACK_SIZE
	.align		4
.L_3:
        /*0018*/ 	.byte	0x04, 0x12
        /*001a*/ 	.short	(.L_5 - .L_4)
	.align		4
.L_4:
        /*001c*/ 	.word	index@(matmul_kernel)
        /*0020*/ 	.word	0x00001b20
.L_5:


//--------------------- .nv.info.matmul_kernel    --------------------------
	.section	.nv.info.matmul_kernel,"",@"SHT_CUDA_INFO"
	.sectionflags	@""
	.align	4


	//----- nvinfo : EIATTR_CUDA_API_VERSION
	.align		4
        /*0000*/ 	.byte	0x04, 0x37
        /*0002*/ 	.short	(.L_7 - .L_6)
.L_6:
        /*0004*/ 	.word	0x00000081


	//----- nvinfo : EIATTR_KPARAM_INFO
	.align		4
.L_7:
        /*0008*/ 	.byte	0x04, 0x17
        /*000a*/ 	.short	(.L_9 - .L_8)
.L_8:
        /*000c*/ 	.word	0x00000000
        /*0010*/ 	.short	0x000d
        /*0012*/ 	.short	0x0048
        /*0014*/ 	.byte	0x00, 0xf4, 0x21, 0x00


	//----- nvinfo : EIATTR_KPARAM_INFO
	.align		4
.L_9:
        /*0018*/ 	.byte	0x04, 0x17
        /*001a*/ 	.short	(.L_11 - .L_10)
.L_10:
        /*001c*/ 	.word	0x00000000
        /*0020*/ 	.short	0x000c
        /*0022*/ 	.short	0x0040
        /*0024*/ 	.byte	0x00, 0xf4, 0x21, 0x00


	//----- nvinfo : EIATTR_KPARAM_INFO
	.align		4
.L_11:
        /*0028*/ 	.byte	0x04, 0x17
        /*002a*/ 	.short	(.L_13 - .L_12)
.L_12:
        /*002c*/ 	.word	0x00000000
        /*0030*/ 	.short	0x000b
        /*0032*/ 	.short	0x0038
        /*0034*/ 	.byte	0x00, 0xf0, 0x11, 0x00


	//----- nvinfo : EIATTR_KPARAM_INFO
	.align		4
.L_13:
        /*0038*/ 	.byte	0x04, 0x17
        /*003a*/ 	.short	(.L_15 - .L_14)
.L_14:
        /*003c*/ 	.word	0x00000000
        /*0040*/ 	.short	0x000a
        /*0042*/ 	.short	0x0034
        /*0044*/ 	.byte	0x00, 0xf0, 0x11, 0x00


	//----- nvinfo : EIATTR_KPARAM_INFO
	.align		4
.L_15:
        /*0048*/ 	.byte	0x04, 0x17
        /*004a*/ 	.short	(.L_17 - .L_16)
.L_16:
        /*004c*/ 	.word	0x00000000
        /*0050*/ 	.short	0x0009
        /*0052*/ 	.short	0x0030
        /*0054*/ 	.byte	0x00, 0xf0, 0x11, 0x00


	//----- nvinfo : EIATTR_KPARAM_INFO
	.align		4
.L_17:
        /*0058*/ 	.byte	0x04, 0x17
        /*005a*/ 	.short	(.L_19 - .L_18)
.L_18:
        /*005c*/ 	.word	0x00000000
        /*0060*/ 	.short	0x0008
        /*0062*/ 	.short	0x002c
        /*0064*/ 	.byte	0x00, 0xf0, 0x11, 0x00


	//----- nvinfo : EIATTR_KPARAM_INFO
	.align		4
.L_19:
        /*0068*/ 	.byte	0x04, 0x17
        /*006a*/ 	.short	(.L_21 - .L_20)
.L_20:
        /*006c*/ 	.word	0x00000000
        /*0070*/ 	.short	0x0007
        /*0072*/ 	.short	0x0028
        /*0074*/ 	.byte	0x00, 0xf0, 0x11, 0x00


	//----- nvinfo : EIATTR_KPARAM_INFO
	.align		4
.L_21:
        /*0078*/ 	.byte	0x04, 0x17
        /*007a*/ 	.short	(.L_23 - .L_22)
.L_22:
        /*007c*/ 	.word	0x00000000
        /*0080*/ 	.short	0x0006
        /*0082*/ 	.short	0x0024
        /*0084*/ 	.byte	0x00, 0xf0, 0x11, 0x00


	//----- nvinfo : EIATTR_KPARAM_INFO
	.align		4
.L_23:
        /*0088*/ 	.byte	0x04, 0x17
        /*008a*/ 	.short	(.L_25 - .L_24)
.L_24:
        /*008c*/ 	.word	0x00000000
        /*0090*/ 	.short	0x0005
        /*0092*/ 	.short	0x0020
        /*0094*/ 	.byte	0x00, 0xf0, 0x11, 0x00


	//----- nvinfo : EIATTR_KPARAM_INFO
	.align		4
.L_25:
        /*0098*/ 	.byte	0x04, 0x17
        /*009a*/ 	.short	(.L_27 - .L_26)
.L_26:
        /*009c*/ 	.word	0x00000000
        /*00a0*/ 	.short	0x0004
        /*00a2*/ 	.short	0x001c
        /*00a4*/ 	.byte	0x00, 0xf0, 0x11, 0x00


	//----- nvinfo : EIATTR_KPARAM_INFO
	.align		4
.L_27:
        /*00a8*/ 	.byte	0x04, 0x17
        /*00aa*/ 	.short	(.L_29 - .L_28)
.L_28:
        /*00ac*/ 	.word	0x00000000
        /*00b0*/ 	.short	0x0003
        /*00b2*/ 	.short	0x0018
        /*00b4*/ 	.byte	0x00, 0xf0, 0x11, 0x00


	//----- nvinfo : EIATTR_KPARAM_INFO
	.align		4
.L_29:
        /*00b8*/ 	.byte	0x04, 0x17
        /*00ba*/ 	.short	(.L_31 - .L_30)
.L_30:
        /*00bc*/ 	.word	0x00000000
        /*00c0*/ 	.short	0x0002
        /*00c2*/ 	.short	0x0010
        /*00c4*/ 	.byte	0x00, 0xf4, 0x21, 0x00


	//----- nvinfo : EIATTR_KPARAM_INFO
	.align		4
.L_31:
        /*00c8*/ 	.byte	0x04, 0x17
        /*00ca*/ 	.short	(.L_33 - .L_32)
.L_32:
        /*00cc*/ 	.word	0x00000000
        /*00d0*/ 	.short	0x0001
        /*00d2*/ 	.short	0x0008
        /*00d4*/ 	.byte	0x00, 0xf4, 0x21, 0x00


	//----- nvinfo : EIATTR_KPARAM_INFO
	.align		4
.L_33:
        /*00d8*/ 	.byte	0x04, 0x17
        /*00da*/ 	.short	(.L_35 - .L_34)
.L_34:
        /*00dc*/ 	.word	0x00000000
        /*00e0*/ 	.short	0x0000
        /*00e2*/ 	.short	0x0000
        /*00e4*/ 	.byte	0x00, 0xf4, 0x21, 0x00


	//----- nvinfo : EIATTR_SPARSE_MMA_MASK
	.align		4
.L_35:
        /*00e8*/ 	.byte	0x03, 0x50
        /*00ea*/ 	.short	0x0000


	//----- nvinfo : EIATTR_MAXREG_COUNT
	.align		4
        /*00ec*/ 	.byte	0x03, 0x1b
        /*00ee*/ 	.short	0x00ff


	//----- nvinfo : EIATTR_NUM_BARRIERS
	.align		4
        /*00f0*/ 	.byte	0x02, 0x4c
        /*00f2*/ 	.byte	0x01
	.zero		1


	//----- nvinfo : EIATTR_ANNOTATIONS
	.align		4
        /*00f4*/ 	.byte	0x04, 0x55
        /*00f6*/ 	.short	(.L_37 - .L_36)


	//   ....[0]....
.L_36:
        /*00f8*/ 	.word	0x00000001
        /*00fc*/ 	.byte	0xa0, 0x06, 0x00, 0x00, 0x01, 0x00, 0x00, 0x00, 0xd0, 0x06, 0x00, 0x00, 0x01, 0x00, 0x00, 0x00
        /* <DEDUP_REMOVED lines=3537> */
        /*de1c*/ 	.byte	0x40, 0xc4, 0x03, 0x00, 0x01, 0x00, 0x00, 0x00, 0x80, 0xc4, 0x03, 0x00


	//----- nvinfo : EIATTR_VRC_CTA_INIT_COUNT
	.align		4
.L_37:
        /*de28*/ 	.byte	0x02, 0x4a
	.zero		1
	.zero		1


	//----- nvinfo : EIATTR_EXIT_INSTR_OFFSETS
	.align		4
        /*de2c*/ 	.byte	0x04, 0x1c
        /*de2e*/ 	.short	(.L_39 - .L_38)


	//   ....[0]....
.L_38:
        /*de30*/ 	.word	0x0003c7c0


	//   ....[1]....
        /*de34*/ 	.word	0x0003c7f0


	//----- nvinfo : EIATTR_REQNTID
	.align		4
.L_39:
        /*de38*/ 	.byte	0x04, 0x10
        /*de3a*/ 	.short	(.L_41 - .L_40)
.L_40:
        /*de3c*/ 	.word	0x00000040
        /*de40*/ 	.word	0x00000001
        /*de44*/ 	.word	0x00000001


	//----- nvinfo : EIATTR_CBANK_PARAM_SIZE
	.align		4
.L_41:
        /*de48*/ 	.byte	0x03, 0x19
        /*de4a*/ 	.short	0x0050


	//----- nvinfo : EIATTR_PARAM_CBANK
	.align		4
        /*de4c*/ 	.byte	0x04, 0x0a
        /*de4e*/ 	.short	(.L_43 - .L_42)
	.align		4
.L_42:
        /*de50*/ 	.word	index@(.nv.constant0.matmul_kernel)
        /*de54*/ 	.short	0x0380
        /*de56*/ 	.short	0x0050


	//----- nvinfo : EIATTR_SW_WAR
	.align		4
.L_43:
        /*de58*/ 	.byte	0x04, 0x36
        /*de5a*/ 	.short	(.L_45 - .L_44)
.L_44:
        /*de5c*/ 	.word	0x00000008
.L_45:


//--------------------- .nv.compat                --------------------------
	.section	.nv.compat,"",@"SHT_CUDA_COMPAT_INFO"
	.align	4
        /*0000*/ 	.byte	0x02, 0x02, 0x01, 0x00, 0x02, 0x05, 0x05, 0x00, 0x02, 0x03, 0x00, 0x00, 0x02, 0x06, 0x01, 0x00


//--------------------- .nv.callgraph             --------------------------
	.section	.nv.callgraph,"",@"SHT_CUDA_CALLGRAPH"
	.align	4
	.sectionentsize	8
	.align		4
        /*0000*/ 	.word	0x00000000
	.align		4
        /*0004*/ 	.word	0xffffffff
	.align		4
        /*0008*/ 	.word	0x00000000
	.align		4
        /*000c*/ 	.word	0xfffffffe
	.align		4
        /*0010*/ 	.word	0x00000000
	.align		4
        /*0014*/ 	.word	0xfffffffd
	.align		4
        /*0018*/ 	.word	0x00000000
	.align		4
        /*001c*/ 	.word	0xfffffffc


//--------------------- .text.matmul_kernel       --------------------------
	.section	.text.matmul_kernel,"ax",@progbits
	.align	128
        .global         matmul_kernel
        .type           matmul_kernel,@function
        .size           matmul_kernel,(.L_x_4 - matmul_kernel)
        .other          matmul_kernel,@"STO_CUDA_ENTRY STV_DEFAULT"
matmul_kernel:
.text.matmul_kernel:
[----:B------:R-:W0:Y:S08]  /*0000*/  LDC R1, c[0x0][0x37c] ;  /* 0x0000df00ff017b82 */ /* 0x000e300000000800 */
[----:B------:R-:W1:Y:S01]  /*0010*/  LDC.64 R8, c[0x0][0x398] ;  /* 0x0000e600ff087b82 */ /* 0x000e620000000a00 */
[----:B------:R-:W2:Y:S01]  /*0020*/  S2R R14, SR_TID.X ;  /* 0x00000000000e7919 */ /* 0x000ea20000002100 */
[----:B------:R-:W3:Y:S01]  /*0030*/  LDCU UR4, c[0x0][0x3a0] ;  /* 0x00007400ff0477ac */ /* 0x000ee20008000800 */
[----:B0-----:R-:W-:Y:S01]  /*0040*/  VIADD R1, R1, 0xffffe4e0 ;  /* 0xffffe4e001017836 */ /* 0x001fe20000000000 */
[----:B------:R-:W-:Y:S01]  /*0050*/  UMOV UR5, 0x400 ;  /* 0x0000040000057882 */ /* 0x000fe20000000000 */
[----:B------:R-:W0:Y:S03]  /*0060*/  LDCU.64 UR10, c[0x0][0x358] ;  /* 0x00006b00ff0a77ac */ /* 0x000e260008000a00 */
[----:B------:R-:W4:Y:S01]  /*0070*/  S2UR UR6, SR_CgaCtaId ;  /* 0x00000000000679c3 */ /* 0x000f220000008800 */
[----:B---3--:R-:W-:Y:S01]  /*0080*/  UIADD3 UR4, UPT, UPT, UR4, 0x3f, URZ ;  /* 0x0000003f04047890 */ /* 0x008fe2000fffe0ff */
[----:B-1----:R-:W-:-:S03]  /*0090*/  VIADD R0, R9, 0xff ;  /* 0x000000ff09007836 */ /* 0x002fc60000000000 */
[----:B------:R-:W-:Y:S02]  /*00a0*/  UISETP.GT.AND UP0, UPT, UR4, 0x3f, UPT ;  /* 0x0000003f0400788c */ /* 0x000fe4000bf04270 */
[----:B------:R-:W-:Y:S01]  /*00b0*/  SHF.R.S32.HI R3, RZ, 0x1f, R0 ;  /* 0x0000001fff037819 */ /* 0x000fe20000011400 */
[----:B----4-:R-:W-:-:S03]  /*00c0*/  ULEA UR5, UR6, UR5, 0x18 ;  /* 0x0000000506057291 */ /* 0x010fc6000f8ec0ff */
[----:B------:R-:W-:-:S04]  /*00d0*/  LEA.HI R3, R3, R0, RZ, 0x8 ;  /* 0x0000000003037211 */ /* 0x000fc800078f40ff */
[----:B------:R-:W-:Y:S02]  /*00e0*/  SHF.R.S32.HI R0, RZ, 0x8, R3 ;  /* 0x00000008ff007819 */ /* 0x000fe40000011403 */
[----:B------:R-:W1:Y:S03]  /*00f0*/  S2R R3, SR_CTAID.X ;  /* 0x0000000000037919 */ /* 0x000e660000002500 */
[----:B------:R-:W-:-:S05]  /*0100*/  IMAD.SHL.U32 R0, R0, 0x8, RZ ;  /* 0x0000000800007824 */ /* 0x000fca00078e00ff */
[-C--:B------:R-:W-:Y:S02]  /*0110*/  IABS R7, R0.reuse ;  /* 0x0000000000077213 */ /* 0x080fe40000000000 */
[----:B------:R-:W-:Y:S02]  /*0120*/  IABS R12, R0 ;  /* 0x00000000000c7213 */ /* 0x000fe40000000000 */
[----:B------:R-:W3:Y:S08]  /*0130*/  I2F.RP R2, R7 ;  /* 0x0000000700027306 */ /* 0x000ef00000209400 */
[----:B---3--:R-:W3:Y:S01]  /*0140*/  MUFU.RCP R2, R2 ;  /* 0x0000000200027308 */ /* 0x008ee20000001000 */
[----:B-1----:R-:W-:Y:S01]  /*0150*/  IABS R10, R3 ;  /* 0x00000003000a7213 */ /* 0x002fe20000000000 */
[----:B---3--:R-:W-:-:S02]  /*0160*/  VIADD R4, R2, 0xffffffe ;  /* 0x0ffffffe02047836 */ /* 0x008fc40000000000 */
[----:B------:R-:W-:-:S04]  /*0170*/  IMAD.MOV R2, RZ, RZ, -R12 ;  /* 0x000000ffff027224 */ /* 0x000fc800078e0a0c */
[----:B------:R1:W3:Y:S02]  /*0180*/  F2I.FTZ.U32.TRUNC.NTZ R5, R4 ;  /* 0x0000000400057305 */ /* 0x0002e4000021f000 */
[----:B-1----:R-:W-:Y:S02]  /*0190*/  IMAD.MOV.U32 R4, RZ, RZ, RZ ;  /* 0x000000ffff047224 */ /* 0x002fe400078e00ff */
[----:B---3--:R-:W-:-:S04]  /*01a0*/  IMAD.MOV R6, RZ, RZ, -R5 ;  /* 0x000000ffff067224 */ /* 0x008fc800078e0a05 */
[----:B------:R-:W-:Y:S02]  /*01b0*/  IMAD R11, R6, R7, RZ ;  /* 0x00000007060b7224 */ /* 0x000fe400078e02ff */
[----:B------:R-:W-:Y:S02]  /*01c0*/  IMAD.MOV.U32 R6, RZ, RZ, R10 ;  /* 0x000000ffff067224 */ /* 0x000fe400078e000a */
[----:B------:R-:W-:-:S06]  /*01d0*/  IMAD.HI.U32 R5, R5, R11, R4 ;  /* 0x0000000b05057227 */ /* 0x000fcc00078e0004 */
[----:B------:R-:W-:-:S04]  /*01e0*/  IMAD.HI.U32 R5, R5, R6, RZ ;  /* 0x0000000605057227 */ /* 0x000fc800078e00ff */
[----:B------:R-:W-:-:S05]  /*01f0*/  IMAD R2, R5, R2, R6 ;  /* 0x0000000205027224 */ /* 0x000fca00078e0206 */
[----:B------:R-:W-:-:S13]  /*0200*/  ISETP.GT.U32.AND P1, PT, R7, R2, PT ;  /* 0x000000020700720c */ /* 0x000fda0003f24070 */
[----:B------:R-:W-:Y:S02]  /*0210*/  @!P1 IMAD.IADD R2, R2, 0x1, -R7 ;  /* 0x0000000102029824 */ /* 0x000fe400078e0a07 */
[----:B------:R-:W-:Y:S01]  /*0220*/  @!P1 VIADD R5, R5, 0x1 ;  /* 0x0000000105059836 */ /* 0x000fe20000000000 */
[----:B------:R-:W-:Y:S02]  /*0230*/  ISETP.NE.AND P1, PT, R0, RZ, PT ;  /* 0x000000ff0000720c */ /* 0x000fe40003f25270 */
[----:B------:R-:W-:Y:S02]  /*0240*/  ISETP.GE.U32.AND P0, PT, R2, R7, PT ;  /* 0x000000070200720c */ /* 0x000fe40003f06070 */
[----:B------:R-:W-:-:S04]  /*0250*/  LOP3.LUT R2, R3, R0, RZ, 0x3c, !PT ;  /* 0x0000000003027212 */ /* 0x000fc800078e3cff */
[----:B------:R-:W-:Y:S01]  /*0260*/  ISETP.GE.AND P2, PT, R2, RZ, PT ;  /* 0x000000ff0200720c */ /* 0x000fe20003f46270 */
[----:B------:R-:W-:-:S06]  /*0270*/  VIADD R2, R8, 0x1f ;  /* 0x0000001f08027836 */ /* 0x000fcc0000000000 */
[----:B------:R-:W-:-:S04]  /*0280*/  @P0 VIADD R5, R5, 0x1 ;  /* 0x0000000105050836 */ /* 0x000fc80000000000 */
[----:B------:R-:W-:Y:S01]  /*0290*/  IMAD.MOV.U32 R4, RZ, RZ, R5 ;  /* 0x000000ffff047224 */ /* 0x000fe200078e0005 */
[----:B------:R-:W-:-:S03]  /*02a0*/  SHF.R.S32.HI R5, RZ, 0x1f, R2 ;  /* 0x0000001fff057819 */ /* 0x000fc60000011402 */
[----:B------:R-:W-:Y:S01]  /*02b0*/  @!P2 IMAD.MOV R4, RZ, RZ, -R4 ;  /* 0x000000ffff04a224 */ /* 0x000fe200078e0a04 */
[----:B------:R-:W-:Y:S02]  /*02c0*/  @!P1 LOP3.LUT R4, RZ, R0, RZ, 0x33, !PT ;  /* 0x00000000ff049212 */ /* 0x000fe400078e33ff */
[----:B------:R-:W-:-:S03]  /*02d0*/  LEA.HI R5, R5, R2, RZ, 0x5 ;  /* 0x0000000205057211 */ /* 0x000fc600078f28ff */
[----:B------:R-:W-:Y:S02]  /*02e0*/  IMAD.SHL.U32 R2, R4, 0x8, RZ ;  /* 0x0000000804027824 */ /* 0x000fe400078e00ff */
[----:B------:R-:W-:-:S03]  /*02f0*/  IMAD.MOV R4, RZ, RZ, -R4 ;  /* 0x000000ffff047224 */ /* 0x000fc600078e0a04 */
[----:B------:R-:W-:Y:S01]  /*0300*/  LEA.HI.SX32 R5, R5, -R2, 0x1b ;  /* 0x8000000205057211 */ /* 0x000fe200078fdaff */
[----:B------:R-:W-:Y:S02]  /*0310*/  IMAD R13, R0, R4, R3 ;  /* 0x00000004000d7224 */ /* 0x000fe400078e0203 */
[----:B------:R-:W-:Y:S01]  /*0320*/  IMAD.MOV.U32 R4, RZ, RZ, RZ ;  /* 0x000000ffff047224 */ /* 0x000fe200078e00ff */
[----:B------:R-:W-:-:S04]  /*0330*/  VIMNMX R6, PT, PT, R5, 0x8, PT ;  /* 0x0000000805067848 */ /* 0x000fc80003fe0100 */
[-C--:B------:R-:W-:Y:S02]  /*0340*/  IABS R10, R6.reuse ;  /* 0x00000006000a7213 */ /* 0x080fe40000000000 */
[----:B------:R-:W-:Y:S02]  /*0350*/  IABS R0, R6 ;  /* 0x0000000600007213 */ /* 0x000fe40000000000 */
[----:B------:R-:W1:Y:S08]  /*0360*/  I2F.RP R7, R10 ;  /* 0x0000000a00077306 */ /* 0x000e700000209400 */
[----:B-1----:R-:W1:Y:S02]  /*0370*/  MUFU.RCP R7, R7 ;  /* 0x0000000700077308 */ /* 0x002e640000001000 */
[----:B-1----:R-:W-:-:S06]  /*0380*/  VIADD R5, R7, 0xffffffe ;  /* 0x0ffffffe07057836 */ /* 0x002fcc0000000000 */
[----:B------:R-:W1:Y:S02]  /*0390*/  F2I.FTZ.U32.TRUNC.NTZ R5, R5 ;  /* 0x0000000500057305 */ /* 0x000e64000021f000 */
[----:B-1----:R-:W-:-:S04]  /*03a0*/  IMAD.MOV R11, RZ, RZ, -R5 ;  /* 0x000000ffff0b7224 */ /* 0x002fc800078e0a05 */
[----:B------:R-:W-:Y:S01]  /*03b0*/  IMAD.MOV.U32 R3, RZ, RZ, R11 ;  /* 0x000000ffff037224 */ /* 0x000fe200078e000b */
[----:B------:R-:W-:-:S03]  /*03c0*/  IABS R11, R13 ;  /* 0x0000000d000b7213 */ /* 0x000fc60000000000 */
[----:B------:R-:W-:-:S04]  /*03d0*/  IMAD R3, R3, R10, RZ ;  /* 0x0000000a03037224 */ /* 0x000fc800078e02ff */
[----:B------:R-:W-:-:S04]  /*03e0*/  IMAD.HI.U32 R4, R5, R3, R4 ;  /* 0x0000000305047227 */ /* 0x000fc800078e0004 */
[----:B------:R-:W-:Y:S02]  /*03f0*/  IMAD.MOV R3, RZ, RZ, -R0 ;  /* 0x000000ffff037224 */ /* 0x000fe400078e0a00 */
[----:B------:R-:W-:Y:S01]  /*0400*/  IMAD.HI.U32 R0, R4, R11, RZ ;  /* 0x0000000b04007227 */ /* 0x000fe200078e00ff */
[----:B--2---:R-:W-:-:S03]  /*0410*/  SHF.R.U32.HI R4, RZ, 0x5, R14 ;  /* 0x00000005ff047819 */ /* 0x004fc6000001160e */
[----:B------:R-:W-:Y:S01]  /*0420*/  IMAD R3, R0, R3, R11 ;  /* 0x0000000300037224 */ /* 0x000fe200078e020b */
[----:B------:R-:W-:-:S04]  /*0430*/  SGXT.U32 R15, R4, 0x1 ;  /* 0x00000001040f781a */ /* 0x000fc80000000000 */
[----:B------:R-:W-:Y:S02]  /*0440*/  ISETP.GT.U32.AND P1, PT, R10, R3, PT ;  /* 0x000000030a00720c */ /* 0x000fe40003f24070 */
[C---:B------:R-:W-:Y:S02]  /*0450*/  LOP3.LUT R5, R15.reuse, 0x4, RZ, 0xfc, !PT ;  /* 0x000000040f057812 */ /* 0x040fe400078efcff */
[C---:B------:R-:W-:Y:S02]  /*0460*/  LOP3.LUT R4, R15.reuse, 0x6, RZ, 0xfc, !PT ;  /* 0x000000060f047812 */ /* 0x040fe400078efcff */
[C---:B------:R-:W-:Y:S02]  /*0470*/  LOP3.LUT R5, R15.reuse, 0xa, RZ, 0xfc, !PT ;  /* 0x0000000a0f057812 */ /* 0x040fe400078efcff */
[C---:B------:R-:W-:Y:S02]  /*0480*/  LOP3.LUT R4, R15.reuse, 0xc, RZ, 0xfc, !PT ;  /* 0x0000000c0f047812 */ /* 0x040fe400078efcff */
[----:B------:R-:W-:-:S02]  /*0490*/  LOP3.LUT R5, R15, 0x10, RZ, 0xfc, !PT ;  /* 0x000000100f057812 */ /* 0x000fc400078efcff */
[----:B------:R-:W-:Y:S01]  /*04a0*/  LOP3.LUT R4, R15, 0x12, RZ, 0xfc, !PT ;  /* 0x000000120f047812 */ /* 0x000fe200078efcff */
[----:B------:R-:W-:Y:S01]  /*04b0*/  @!P1 IMAD.IADD R3, R3, 0x1, -R10 ;  /* 0x0000000103039824 */ /* 0x000fe200078e0a0a */
[----:B------:R-:W-:Y:S01]  /*04c0*/  LOP3.LUT R5, R15, 0x16, RZ, 0xfc, !PT ;  /* 0x000000160f057812 */ /* 0x000fe200078efcff */
[----:B------:R-:W-:Y:S01]  /*04d0*/  @!P1 VIADD R0, R0, 0x1 ;  /* 0x0000000100009836 */ /* 0x000fe20000000000 */
[----:B------:R-:W-:Y:S02]  /*04e0*/  ISETP.NE.AND P1, PT, R6, RZ, PT ;  /* 0x000000ff0600720c */ /* 0x000fe40003f25270 */
[----:B------:R-:W-:Y:S02]  /*04f0*/  ISETP.GE.U32.AND P0, PT, R3, R10, PT ;  /* 0x0000000a0300720c */ /* 0x000fe40003f06070 */
[----:B------:R-:W-:Y:S02]  /*0500*/  LOP3.LUT R3, R13, R6, RZ, 0x3c, !PT ;  /* 0x000000060d037212 */ /* 0x000fe400078e3cff */
[----:B------:R-:W-:-:S02]  /*0510*/  LOP3.LUT R4, R15, 0x18, RZ, 0xfc, !PT ;  /* 0x000000180f047812 */ /* 0x000fc400078efcff */
[----:B------:R-:W-:Y:S02]  /*0520*/  ISETP.GE.AND P2, PT, R3, RZ, PT ;  /* 0x000000ff0300720c */ /* 0x000fe40003f46270 */
[C---:B------:R-:W-:Y:S02]  /*0530*/  LOP3.LUT R5, R15.reuse, 0x1c, RZ, 0xfc, !PT ;  /* 0x0000001c0f057812 */ /* 0x040fe400078efcff */
[C---:B------:R-:W-:Y:S02]  /*0540*/  LOP3.LUT R4, R15.reuse, 0x1e, RZ, 0xfc, !PT ;  /* 0x0000001e0f047812 */ /* 0x040fe400078efcff */
[C---:B------:R-:W-:Y:S01]  /*0550*/  LOP3.LUT R5, R15.reuse, 0x22, RZ, 0xfc, !PT ;  /* 0x000000220f057812 */ /* 0x040fe200078efcff */
[----:B------:R-:W-:Y:S01]  /*0560*/  @P0 VIADD R0, R0, 0x1 ;  /* 0x0000000100000836 */ /* 0x000fe20000000000 */
[C---:B------:R-:W-:Y:S02]  /*0570*/  LOP3.LUT R4, R15.reuse, 0x24, RZ, 0xfc, !PT ;  /* 0x000000240f047812 */ /* 0x040fe400078efcff */
[----:B------:R-:W-:-:S02]  /*0580*/  LOP3.LUT R5, R15, 0x28, RZ, 0xfc, !PT ;  /* 0x000000280f057812 */ /* 0x000fc400078efcff */
[C---:B------:R-:W-:Y:S01]  /*0590*/  LOP3.LUT R4, R15.reuse, 0x2a, RZ, 0xfc, !PT ;  /* 0x0000002a0f047812 */ /* 0x040fe200078efcff */
[----:B------:R-:W-:Y:S01]  /*05a0*/  @!P2 IMAD.MOV R0, RZ, RZ, -R0 ;  /* 0x000000ffff00a224 */ /* 0x000fe200078e0a00 */
[----:B------:R-:W-:Y:S02]  /*05b0*/  @!P1 LOP3.LUT R0, RZ, R6, RZ, 0x33, !PT ;  /* 0x00000006ff009212 */ /* 0x000fe400078e33ff */
[C---:B------:R-:W-:Y:S02]  /*05c0*/  LOP3.LUT R5, R15.reuse, 0x2e, RZ, 0xfc, !PT ;  /* 0x0000002e0f057812 */ /* 0x040fe400078efcff */
[C---:B------:R-:W-:Y:S01]  /*05d0*/  LOP3.LUT R4, R15.reuse, 0x30, RZ, 0xfc, !PT ;  /* 0x000000300f047812 */ /* 0x040fe200078efcff */
[----:B------:R-:W-:Y:S01]  /*05e0*/  IMAD.MOV R3, RZ, RZ, -R0 ;  /* 0x000000ffff037224 */ /* 0x000fe200078e0a00 */
[C---:B------:R-:W-:Y:S01]  /*05f0*/  LOP3.LUT R5, R15.reuse, 0x34, RZ, 0xfc, !PT ;  /* 0x000000340f057812 */ /* 0x040fe200078efcff */
[----:B------:R-:W-:Y:S01]  /*0600*/  IMAD.SHL.U32 R0, R0, 0x100, RZ ;  /* 0x0000010000007824 */ /* 0x000fe200078e00ff */
[C---:B------:R-:W-:Y:S01]  /*0610*/  LOP3.LUT R4, R15.reuse, 0x36, RZ, 0xfc, !PT ;  /* 0x000000360f047812 */ /* 0x040fe200078efcff */
[----:B------:R-:W-:Y:S01]  /*0620*/  IMAD R3, R6, R3, R13 ;  /* 0x0000000306037224 */ /* 0x000fe200078e020d */
[----:B------:R-:W-:-:S02]  /*0630*/  LOP3.LUT R5, R15, 0x3a, RZ, 0xfc, !PT ;  /* 0x0000003a0f057812 */ /* 0x000fc400078efcff */
[----:B------:R-:W-:Y:S01]  /*0640*/  LOP3.LUT R4, R15, 0x3c, RZ, 0xfc, !PT ;  /* 0x0000003c0f047812 */ /* 0x000fe200078efcff */
[----:B------:R-:W-:Y:S01]  /*0650*/  IMAD.IADD R3, R2, 0x1, R3 ;  /* 0x0000000102037824 */ /* 0x000fe200078e0203 */
[----:B------:R-:W-:-:S05]  /*0660*/  LOP3.LUT R2, R14, 0x1f, RZ, 0xc0, !PT ;  /* 0x0000001f0e027812 */ /* 0x000fca00078ec0ff */
[----:B------:R-:W-:Y:S01]  /*0670*/  IMAD R28, R3, 0x20, R2 ;  /* 0x00000020031c7824 */ /* 0x000fe200078e0202 */
[C---:B------:R-:W-:Y:S02]  /*0680*/  LOP3.LUT R3, R15.reuse, 0x2, RZ, 0xfc, !PT ;  /* 0x000000020f037812 */ /* 0x040fe400078efcff */
[C---:B------:R-:W-:Y:S02]  /*0690*/  LOP3.LUT R3, R15.reuse, 0x8, RZ, 0xfc, !PT ;  /* 0x000000080f037812 */ /* 0x040fe400078efcff */
[----:B------:R1:W-:Y:S01]  /*06a0*/  STL [R1+0xe04], R28 ;  /* 0x000e041c01007387 */ /* 0x0003e20000100800 */
[C---:B------:R-:W-:Y:S02]  /*06b0*/  LOP3.LUT R3, R15.reuse, 0xe, RZ, 0xfc, !PT ;  /* 0x0000000e0f037812 */ /* 0x040fe400078efcff */
[C---:B------:R-:W-:Y:S01]  /*06c0*/  LOP3.LUT R3, R15.reuse, 0x14, RZ, 0xfc, !PT ;  /* 0x000000140f037812 */ /* 0x040fe200078efcff */
[----:B------:R1:W-:Y:S01]  /*06d0*/  STL [R1+0x2d0], R0 ;  /* 0x0002d00001007387 */ /* 0x0003e20000100800 */
[----:B------:R-:W-:-:S02]  /*06e0*/  LOP3.LUT R3, R15, 0x1a, RZ, 0xfc, !PT ;  /* 0x0000001a0f037812 */ /* 0x000fc400078efcff */
[C---:B------:R-:W-:Y:S02]  /*06f0*/  LOP3.LUT R3, R15.reuse, 0x20, RZ, 0xfc, !PT ;  /* 0x000000200f037812 */ /* 0x040fe400078efcff */
[C---:B------:R-:W-:Y:S02]  /*0700*/  LOP3.LUT R3, R15.reuse, 0x26, RZ, 0xfc, !PT ;  /* 0x000000260f037812 */ /* 0x040fe400078efcff */
[C---:B------:R-:W-:Y:S02]  /*0710*/  LOP3.LUT R3, R15.reuse, 0x2c, RZ, 0xfc, !PT ;  /* 0x0000002c0f037812 */ /* 0x040fe400078efcff */
[C---:B------:R-:W-:Y:S02]  /*0720*/  LOP3.LUT R3, R15.reuse, 0x32, RZ, 0xfc, !PT ;  /* 0x000000320f037812 */ /* 0x040fe400078efcff */
[----:B------:R-:W-:Y:S02]  /*0730*/  LOP3.LUT R3, R15, 0x38, RZ, 0xfc, !PT ;  /* 0x000000380f037812 */ /* 0x000fe400078efcff */
[----:B------:R-:W-:-:S02]  /*0740*/  LOP3.LUT R2, R14, 0x20, RZ, 0xc0, !PT ;  /* 0x000000200e027812 */ /* 0x000fc400078ec0ff */
[----:B------:R-:W-:Y:S01]  /*0750*/  LOP3.LUT R3, R15, 0x3e, RZ, 0xfc, !PT ;  /* 0x0000003e0f037812 */ /* 0x000fe200078efcff */
[----:B01----:R-:W-:Y:S06]  /*0760*/  BRA.U UP0, `(.L_x_0) ;  /* 0x0000000100e47547 */ /* 0x003fec000b800000 */
[----:B------:R-:W-:Y:S01]  /*0770*/  IMAD.SHL.U32 R3, R14, 0x8, RZ ;  /* 0x000000080e037824 */ /* 0x000fe200078e00ff */
[----:B------:R-:W-:Y:S01]  /*0780*/  CS2R R24, SRZ ;  /* 0x0000000000187805 */ /* 0x000fe2000001ff00 */
[----:B------:R-:W-:Y:S01]  /*0790*/  IMAD.SHL.U32 R0, R2, 0x20, RZ ;  /* 0x0000002002007824 */ /* 0x000fe200078e00ff */
[----:B------:R-:W-:Y:S02]  /*07a0*/  CS2R R26, SRZ ;  /* 0x00000000001a7805 */ /* 0x000fe4000001ff00 */
[----:B------:R-:W-:Y:S01]  /*07b0*/  CS2R R20, SRZ ;  /* 0x0000000000147805 */ /* 0x000fe2000001ff00 */
[----:B------:R0:W-:Y:S01]  /*07c0*/  STL [R1+0xe00], R3 ;  /* 0x000e000301007387 */ /* 0x0001e20000100800 */
[----:B------:R-:W-:Y:S02]  /*07d0*/  CS2R R22, SRZ ;  /* 0x0000000000167805 */ /* 0x000fe4000001ff00 */
[----:B------:R-:W-:Y:S02]  /*07e0*/  CS2R R16, SRZ ;  /* 0x0000000000107805 */ /* 0x000fe4000001ff00 */
[----:B------:R-:W-:Y:S01]  /*07f0*/  CS2R R18, SRZ ;  /* 0x0000000000127805 */ /* 0x000fe2000001ff00 */
[----:B------:R0:W-:Y:S01]  /*0800*/  STL [R1+0xdfc], R0 ;  /* 0x000dfc0001007387 */ /* 0x0001e20000100800 */
[----:B------:R-:W-:-:S02]  /*0810*/  CS2R R12, SRZ ;  /* 0x00000000000c7805 */ /* 0x000fc4000001ff00 */
[----:B------:R-:W-:Y:S02]  /*0820*/  CS2R R14, SRZ ;  /* 0x00000000000e7805 */ /* 0x000fe4000001ff00 */
[----:B------:R-:W-:Y:S01]  /*0830*/  CS2R R8, SRZ ;  /* 0x0000000000087805 */ /* 0x000fe2000001ff00 */
[----:B------:R0:W-:Y:S01]  /*0840*/  STL [R1], RZ ;  /* 0x000000ff01007387 */ /* 0x0001e20000100800 */
[----:B------:R-:W-:Y:S02]  /*0850*/  CS2R R10, SRZ ;  /* 0x00000000000a7805 */ /* 0x000fe4000001ff00 */
[----:B------:R-:W-:Y:S02]  /*0860*/  CS2R R4, SRZ ;  /* 0x0000000000047805 */ /* 0x000fe4000001ff00 */
[----:B------:R-:W-:Y:S01]  /*0870*/  CS2R R6, SRZ ;  /* 0x0000000000067805 */ /* 0x000fe2000001ff00 */
[----:B------:R0:W-:Y:S04]  /*0880*/  STL [R1+0x4], RZ ;  /* 0x000004ff01007387 */ /* 0x0001e80000100800 */
        /* <DEDUP_REMOVED lines=37> */
[----:B------:R0:W-:Y:S01]  /*0ae0*/  STL [R1+0x9c], RZ ;  /* 0x00009cff01007387 */ /* 0x0001e20000100800 */
[----:B------:R-:W-:Y:S05]  /*0af0*/  BRA `(.L_x_1) ;  /* 0x0000036000d87947 */ /* 0x000fea0003800000 */
.L_x_0:
[----:B------:R-:W-:Y:S01]  /*0b00*/  IABS R0, R9 ;  /* 0x0000000900007213 */ /* 0x000fe20000000000 */
[----:B------:R0:W-:Y:S01]  /*0b10*/  STL [R1+0xf60], R9 ;  /* 0x000f600901007387 */ /* 0x0001e20000100800 */
[----:B------:R-:W-:Y:S01]  /*0b20*/  IABS R28, R28 ;  /* 0x0000001c001c7213 */ /* 0x000fe20000000000 */
[----:B------:R-:W1:Y:S01]  /*0b30*/  LDCU UR6, c[0x0][0x3a8] ;  /* 0x00007500ff0677ac */ /* 0x000e620008000800 */
[----:B------:R-:W2:Y:S01]  /*0b40*/  LDCU UR7, c[0x0][0x3ac] ;  /* 0x00007580ff0777ac */ /* 0x000ea20008000800 */
[----:B0-----:R-:W3:Y:S01]  /*0b50*/  LDL R9, [R1+0x2d0] ;  /* 0x0002d00001097983 */ /* 0x001ee20000100800 */
[----:B------:R-:W0:Y:S01]  /*0b60*/  I2F.RP R2, R0 ;  /* 0x0000000000027306 */ /* 0x000e220000209400 */
[----:B------:R-:W4:Y:S01]  /*0b70*/  LDCU.64 UR8, c[0x0][0x388] ;  /* 0x00007100ff0877ac */ /* 0x000f220008000a00 */
[----:B------:R-:W5:Y:S01]  /*0b80*/  LDCU UR12, c[0x0][0x3b0] ;  /* 0x00007600ff0c77ac */ /* 0x000f620008000800 */
[----:B------:R-:W1:Y:S01]  /*0b90*/  LDCU UR13, c[0x0][0x3a4] ;  /* 0x00007480ff0d77ac */ /* 0x000e620008000800 */
[----:B------:R-:W1:Y:S04]  /*0ba0*/  LDCU UR14, c[0x0][0x3a0] ;  /* 0x00007400ff0e77ac */ /* 0x000e680008000800 */
[----:B0-----:R-:W0:Y:S02]  /*0bb0*/  MUFU.RCP R2, R2 ;  /* 0x0000000200027308 */ /* 0x001e240000001000 */
[----:B0-----:R-:W-:-:S06]  /*0bc0*/  VIADD R2, R2, 0xffffffe ;  /* 0x0ffffffe02027836 */ /* 0x001fcc0000000000 */
[----:B------:R0:W1:Y:S02]  /*0bd0*/  F2I.FTZ.U32.TRUNC.NTZ R3, R2 ;  /* 0x0000000200037305 */ /* 0x000064000021f000 */
[----:B0-----:R-:W-:Y:S02]  /*0be0*/  IMAD.MOV.U32 R2, RZ, RZ, RZ ;  /* 0x000000ffff027224 */ /* 0x001fe400078e00ff */
[----:B-1----:R-:W-:-:S04]  /*0bf0*/  IMAD.MOV R5, RZ, RZ, -R3 ;  /* 0x000000ffff057224 */ /* 0x002fc800078e0a03 */
[----:B------:R-:W-:-:S04]  /*0c00*/  IMAD R5, R5, R0, RZ ;  /* 0x0000000005057224 */ /* 0x000fc800078e02ff */
[----:B------:R-:W-:-:S04]  /*0c10*/  IMAD.HI.U32 R5, R3, R5, R2 ;  /* 0x0000000503057227 */ /* 0x000fc800078e0002 */
[C---:B---3--:R-:W-:Y:S02]  /*0c20*/  VIADD R12, R9.reuse, 0xff ;  /* 0x000000ff090c7836 */ /* 0x048fe40000000000 */
[C---:B------:R-:W-:Y:S02]  /*0c30*/  VIADD R11, R9.reuse, 0xfe ;  /* 0x000000fe090b7836 */ /* 0x040fe40000000000 */
[C---:B------:R-:W-:Y:S01]  /*0c40*/  VIADD R6, R9.reuse, 0xfd ;  /* 0x000000fd09067836 */ /* 0x040fe20000000000 */
[----:B------:R-:W-:Y:S01]  /*0c50*/  IABS R7, R12 ;  /* 0x0000000c00077213 */ /* 0x000fe20000000000 */
[C---:B------:R-:W-:Y:S01]  /*0c60*/  VIADD R10, R9.reuse, 0xfc ;  /* 0x000000fc090a7836 */ /* 0x040fe20000000000 */
[----:B------:R-:W-:Y:S01]  /*0c70*/  IABS R4, R11 ;  /* 0x0000000b00047213 */ /* 0x000fe20000000000 */
[----:B------:R-:W-:Y:S01]  /*0c80*/  VIADD R15, R9, 0xf9 ;  /* 0x000000f9090f7836 */ /* 0x000fe20000000000 */
[----:B------:R-:W-:Y:S01]  /*0c90*/  IABS R3, R6 ;  /* 0x0000000600037213 */ /* 0x000fe20000000000 */
[----:B------:R-:W-:Y:S01]  /*0ca0*/  IMAD.HI.U32 R2, R5, R7, RZ ;  /* 0x0000000705027227 */ /* 0x000fe200078e00ff */
[----:B------:R-:W-:-:S02]  /*0cb0*/  ISETP.GE.AND P2, PT, R12, RZ, PT ;  /* 0x000000ff0c00720c */ /* 0x000fc40003f46270 */
[----:B------:R-:W-:Y:S01]  /*0cc0*/  ISETP.GE.AND P1, PT, R11, RZ, PT ;  /* 0x000000ff0b00720c */ /* 0x000fe20003f26270 */
[----:B------:R-:W-:Y:S01]  /*0cd0*/  IMAD.MOV R2, RZ, RZ, -R2 ;  /* 0x000000ffff027224 */ /* 0x000fe200078e0a02 */
[----:B------:R-:W-:Y:S01]  /*0ce0*/  IABS R13, R10 ;  /* 0x0000000a000d7213 */ /* 0x000fe20000000000 */
[C---:B------:R-:W-:Y:S01]  /*0cf0*/  IMAD.HI.U32 R14, R5.reuse, R4, RZ ;  /* 0x00000004050e7227 */ /* 0x040fe200078e00ff */
[----:B------:R-:W-:Y:S02]  /*0d00*/  ISETP.GE.AND P3, PT, R6, RZ, PT ;  /* 0x000000ff0600720c */ /* 0x000fe40003f66270 */
[----:B------:R-:W-:Y:S01]  /*0d10*/  IABS R6, R15 ;  /* 0x0000000f00067213 */ /* 0x000fe20000000000 */
[C---:B------:R-:W-:Y:S02]  /*0d20*/  IMAD R7, R0.reuse, R2, R7 ;  /* 0x0000000200077224 */ /* 0x040fe400078e0207 */
[----:B------:R-:W-:Y:S02]  /*0d30*/  IMAD.MOV R12, RZ, RZ, -R14 ;  /* 0x000000ffff0c7224 */ /* 0x000fe400078e0a0e */
[----:B------:R-:W-:Y:S01]  /*0d40*/  IMAD.HI.U32 R2, R5, R3, RZ ;  /* 0x0000000305027227 */ /* 0x000fe200078e00ff */
[----:B------:R-:W-:-:S03]  /*0d50*/  ISETP.GT.U32.AND P0, PT, R0, R7, PT ;  /* 0x000000070000720c */ /* 0x000fc60003f04070 */
[----:B------:R-:W-:Y:S02]  /*0d60*/  VIADD R11, R9, 0xfb ;  /* 0x000000fb090b7836 */ /* 0x000fe40000000000 */
[C---:B------:R-:W-:Y:S02]  /*0d70*/  IMAD R4, R0.reuse, R12, R4 ;  /* 0x0000000c00047224 */ /* 0x040fe400078e0204 */
[----:B------:R-:W-:Y:S01]  /*0d80*/  IMAD.MOV R2, RZ, RZ, -R2 ;  /* 0x000000ffff027224 */ /* 0x000fe200078e0a02 */
[----:B------:R-:W-:Y:S01]  /*0d90*/  IABS R14, R11 ;  /* 0x0000000b000e7213 */ /* 0x000fe20000000000 */
[----:B------:R-:W-:Y:S01]  /*0da0*/  IMAD.HI.U32 R12, R5, R13, RZ ;  /* 0x0000000d050c7227 */ /* 0x000fe200078e00ff */
[----:B------:R-:W-:-:S03]  /*0db0*/  ISETP.GT.U32.AND P4, PT, R0, R4, PT ;  /* 0x000000040000720c */ /* 0x000fc60003f84070 */
[----:B------:R-:W-:Y:S02]  /*0dc0*/  @!P0 IMAD.IADD R7, R7, 0x1, -R0 ;  /* 0x0000000107078824 */ /* 0x000fe400078e0a00 */
[C---:B------:R-:W-:Y:S02]  /*0dd0*/  IMAD R3, R0.reuse, R2, R3 ;  /* 0x0000000200037224 */ /* 0x040fe400078e0203 */
[----:B------:R-:W-:Y:S01]  /*0de0*/  VIADD R2, R9, 0xfa ;  /* 0x000000fa09027836 */ /* 0x000fe20000000000 */
[C---:B------:R-:W-:Y:S01]  /*0df0*/  ISETP.GT.U32.AND P0, PT, R0.reuse, R7, PT ;  /* 0x000000070000720c */ /* 0x040fe20003f04070 */
[----:B------:R-:W-:Y:S01]  /*0e00*/  IMAD.MOV R12, RZ, RZ, -R12 ;  /* 0x000000ffff0c7224 */ /* 0x000fe200078e0a0c */
[----:B------:R-:W-:Y:S01]  /*0e10*/  ISETP.GT.U32.AND P5, PT, R0, R3, PT ;  /* 0x000000030000720c */ /* 0x000fe20003fa4070 */
[----:B------:R-:W-:-:S04]  /*0e20*/  IMAD.HI.U32 R16, R5, R14, RZ ;  /* 0x0000000e05107227 */ /* 0x000fc800078e00ff */
[----:B------:R-:W-:Y:S01]  /*0e30*/  IMAD R13, R0, R12, R13 ;  /* 0x0000000c000d7224 */ /* 0x000fe200078e020d */
[----:B------:R-:W-:Y:S01]  /*0e40*/  IABS R12, R2 ;  /* 0x00000002000c7213 */ /* 0x000fe20000000000 */
[----:B------:R-:W-:Y:S02]  /*0e50*/  IMAD.MOV R16, RZ, RZ, -R16 ;  /* 0x000000ffff107224 */ /* 0x000fe400078e0a10 */
[--C-:B------:R-:W-:Y:S01]  /*0e60*/  @!P4 IMAD.IADD R4, R4, 0x1, -R0.reuse ;  /* 0x000000010404c824 */ /* 0x100fe200078e0a00 */
[----:B------:R-:W-:Y:S01]  /*0e70*/  ISETP.GT.U32.AND P6, PT, R0, R13, PT ;  /* 0x0000000d0000720c */ /* 0x000fe20003fc4070 */
[----:B------:R-:W-:Y:S01]  /*0e80*/  @!P0 IMAD.IADD R7, R7, 0x1, -R0 ;  /* 0x0000000107078824 */ /* 0x000fe200078e0a00 */
[----:B------:R-:W-:Y:S01]  /*0e90*/  ISETP.GE.AND P0, PT, R10, RZ, PT ;  /* 0x000000ff0a00720c */ /* 0x000fe20003f06270 */
[C---:B------:R-:W-:Y:S01]  /*0ea0*/  IMAD R14, R0.reuse, R16, R14 ;  /* 0x00000010000e7224 */ /* 0x040fe200078e020e */
[----:B------:R-:W-:Y:S01]  /*0eb0*/  ISETP.GT.U32.AND P4, PT, R0, R4, PT ;  /* 0x000000040000720c */ /* 0x000fe20003f84070 */
[----:B------:R-:W-:-:S04]  /*0ec0*/  IMAD.HI.U32 R16, R5, R12, RZ ;  /* 0x0000000c05107227 */ /* 0x000fc800078e00ff */
[----:B------:R-:W-:Y:S02]  /*0ed0*/  IMAD.MOV.U32 R18, RZ, RZ, R7 ;  /* 0x000000ffff127224 */ /* 0x000fe400078e0007 */
[----:B------:R-:W-:Y:S02]  /*0ee0*/  IMAD.MOV R16, RZ, RZ, -R16 ;  /* 0x000000ffff107224 */ /* 0x000fe400078e0a10 */
[----:B------:R-:W-:Y:S02]  /*0ef0*/  @!P5 IMAD.IADD R3, R3, 0x1, -R0 ;  /* 0x000000010303d824 */ /* 0x000fe400078e0a00 */
[----:B------:R-:W-:Y:S01]  /*0f00*/  @!P2 IMAD.MOV R18, RZ, RZ, -R18 ;  /* 0x000000ffff12a224 */ /* 0x000fe200078e0a12 */
[C---:B------:R-:W-:Y:S01]  /*0f10*/  ISETP.GT.U32.AND P2, PT, R0.reuse, R14, PT ;  /* 0x0000000e0000720c */ /* 0x040fe20003f44070 */
[C---:B------:R-:W-:Y:S01]  /*0f20*/  IMAD R12, R0.reuse, R16, R12 ;  /* 0x00000010000c7224 */ /* 0x040fe200078e020c */
[C---:B------:R-:W-:Y:S01]  /*0f30*/  ISETP.GT.U32.AND P5, PT, R0.reuse, R3, PT ;  /* 0x000000030000720c */ /* 0x040fe20003fa4070 */
[----:B------:R-:W-:Y:S01]  /*0f40*/  @!P6 IMAD.IADD R13, R13, 0x1, -R0 ;  /* 0x000000010d0de824 */ /* 0x000fe200078e0a00 */
[----:B------:R0:W-:Y:S01]  /*0f50*/  STL [R1+0x3cc], R18 ;  /* 0x0003cc1201007387 */ /* 0x0001e20000100800 */
[----:B------:R-:W-:Y:S01]  /*0f60*/  IMAD.HI.U32 R17, R5, R6, RZ ;  /* 0x0000000605117227 */ /* 0x000fe200078e00ff */
[----:B------:R-:W-:-:S03]  /*0f70*/  ISETP.GT.U32.AND P6, PT, R0, R12, PT ;  /* 0x0000000c0000720c */ /* 0x000fc60003fc4070 */
[--C-:B------:R-:W-:Y:S01]  /*0f80*/  @!P4 IMAD.IADD R4, R4, 0x1, -R0.reuse ;  /* 0x000000010404c824 */ /* 0x100fe200078e0a00 */
[----:B------:R-:W-:Y:S01]  /*0f90*/  ISETP.GE.AND P4, PT, R11, RZ, PT ;  /* 0x000000ff0b00720c */ /* 0x000fe20003f86270 */
[----:B------:R-:W-:Y:S02]  /*0fa0*/  IMAD.MOV R17, RZ, RZ, -R17 ;  /* 0x000000ffff117224 */ /* 0x000fe400078e0a11 */
[----:B------:R-:W-:Y:S02]  /*0fb0*/  @!P2 IMAD.IADD R14, R14, 0x1, -R0 ;  /* 0x000000010e0ea824 */ /* 0x000fe400078e0a00 */
[----:B------:R-:W-:Y:S02]  /*0fc0*/  VIADD R7, R9, 0xf8 ;  /* 0x000000f809077836 */ /* 0x000fe40000000000 */
[----:B0-----:R-:W-:Y:S01]  /*0fd0*/  IMAD.MOV.U32 R18, RZ, RZ, R4 ;  /* 0x000000ffff127224 */ /* 0x001fe200078e0004 */
[----:B------:R-:W-:Y:S01]  /*0fe0*/  ISETP.GT.U32.AND P2, PT, R0, R14, PT ;  /* 0x0000000e0000720c */ /* 0x000fe20003f44070 */
[----:B------:R-:W-:Y:S01]  /*0ff0*/  @!P5 IMAD.IADD R3, R3, 0x1, -R0 ;  /* 0x000000010303d824 */ /* 0x000fe200078e0a00 */
[----:B------:R-:W-:Y:S01]  /*1000*/  ISETP.GE.AND P5, PT, R2, RZ, PT ;  /* 0x000000ff0200720c */ /* 0x000fe20003fa6270 */
[C---:B------:R-:W-:Y:S01]  /*1010*/  IMAD R2, R0.reuse, R17, R6 ;  /* 0x0000001100027224 */ /* 0x040fe200078e0206 */
[----:B------:R-:W-:Y:S01]  /*1020*/  IABS R17, R7 ;  /* 0x0000000700117213 */ /* 0x000fe20000000000 */
[----:B------:R-:W-:Y:S01]  /*1030*/  @!P1 IMAD.MOV R18, RZ, RZ, -R18 ;  /* 0x000000ffff129224 */ /* 0x000fe200078e0a12 */
[----:B------:R-:W-:Y:S01]  /*1040*/  ISETP.GT.U32.AND P1, PT, R0, R13, PT ;  /* 0x0000000d0000720c */ /* 0x000fe20003f24070 */
[----:B------:R-:W-:-:S02]  /*1050*/  @!P6 IMAD.IADD R12, R12, 0x1, -R0 ;  /* 0x000000010c0ce824 */ /* 0x000fc400078e0a00 */
[----:B------:R-:W-:Y:S01]  /*1060*/  IMAD.HI.U32 R19, R5, R17, RZ ;  /* 0x0000001105137227 */ /* 0x000fe200078e00ff */
[----:B------:R0:W-:Y:S02]  /*1070*/  STL [R1+0x3c8], R18 ;  /* 0x0003c81201007387 */ /* 0x0001e40000100800 */
[----:B------:R-:W-:Y:S01]  /*1080*/  ISETP.GT.U32.AND P6, PT, R0, R12, PT ;  /* 0x0000000c0000720c */ /* 0x000fe20003fc4070 */
[----:B------:R-:W-:Y:S02]  /*1090*/  IMAD.MOV R19, RZ, RZ, -R19 ;  /* 0x000000ffff137224 */ /* 0x000fe400078e0a13 */
[--C-:B------:R-:W-:Y:S01]  /*10a0*/  @!P2 IMAD.IADD R14, R14, 0x1, -R0.reuse ;  /* 0x000000010e0ea824 */ /* 0x100fe200078e0a00 */
[----:B------:R-:W-:Y:S01]  /*10b0*/  ISETP.GE.AND P2, PT, R15, RZ, PT ;  /* 0x000000ff0f00720c */ /* 0x000fe20003f46270 */
[C---:B------:R-:W-:Y:S02]  /*10c0*/  IMAD R15, R0.reuse, R19, R17 ;  /* 0x00000013000f7224 */ /* 0x040fe400078e0211 */
[----:B------:R-:W-:Y:S01]  /*10d0*/  @!P1 IMAD.IADD R13, R13, 0x1, -R0 ;  /* 0x000000010d0d9824 */ /* 0x000fe200078e0a00 */
[----:B------:R-:W-:Y:S01]  /*10e0*/  ISETP.GT.U32.AND P1, PT, R0, R2, PT ;  /* 0x000000020000720c */ /* 0x000fe20003f24070 */
[----:B------:R-:W-:-:S02]  /*10f0*/  VIADD R10, R9, 0xf6 ;  /* 0x000000f6090a7836 */ /* 0x000fc40000000000 */
[C---:B------:R-:W-:Y:S02]  /*1100*/  VIADD R11, R9.reuse, 0xf5 ;  /* 0x000000f5090b7836 */ /* 0x040fe40000000000 */
[----:B------:R-:W-:Y:S01]  /*1110*/  @!P6 IMAD.IADD R12, R12, 0x1, -R0 ;  /* 0x000000010c0ce824 */ /* 0x000fe200078e0a00 */
[----:B------:R-:W-:Y:S01]  /*1120*/  ISETP.GT.U32.AND P6, PT, R0, R15, PT ;  /* 0x0000000f0000720c */ /* 0x000fe20003fc4070 */
[----:B------:R-:W-:Y:S01]  /*1130*/  VIADD R16, R9, 0xf7 ;  /* 0x000000f709107836 */ /* 0x000fe20000000000 */
[----:B------:R-:W-:Y:S01]  /*1140*/  IABS R6, R10 ;  /* 0x0000000a00067213 */ /* 0x000fe20000000000 */
[----:B------:R-:W-:Y:S01]  /*1150*/  IMAD.MOV.U32 R21, RZ, RZ, R13 ;  /* 0x000000ffff157224 */ /* 0x000fe200078e000d */
[----:B------:R-:W-:Y:S01]  /*1160*/  IABS R4, R11 ;  /* 0x0000000b00047213 */ /* 0x000fe20000000000 */
[----:B------:R-:W-:Y:S01]  /*1170*/  @!P4 IMAD.MOV R14, RZ, RZ, -R14 ;  /* 0x000000ffff0ec224 */ /* 0x000fe200078e0a0e */
[----:B0-----:R-:W-:Y:S01]  /*1180*/  IABS R18, R16 ;  /* 0x0000001000127213 */ /* 0x001fe20000000000 */
[----:B------:R-:W-:Y:S01]  /*1190*/  @!P1 IMAD.IADD R2, R2, 0x1, -R0 ;  /* 0x0000000102029824 */ /* 0x000fe200078e0a00 */
[----:B------:R-:W-:Y:S01]  /*11a0*/  ISETP.GE.AND P1, PT, R7, RZ, PT ;  /* 0x000000ff0700720c */ /* 0x000fe20003f26270 */
[----:B------:R-:W-:-:S04]  /*11b0*/  IMAD.HI.U32 R20, R5, R6, RZ ;  /* 0x0000000605147227 */ /* 0x000fc800078e00ff */
[----:B------:R-:W-:Y:S01]  /*11c0*/  @!P6 IMAD.IADD R15, R15, 0x1, -R0 ;  /* 0x000000010f0fe824 */ /* 0x000fe200078e0a00 */
[----:B------:R-:W-:Y:S01]  /*11d0*/  ISETP.GT.U32.AND P6, PT, R0, R2, PT ;  /* 0x000000020000720c */ /* 0x000fe20003fc4070 */
[----:B------:R-:W-:-:S04]  /*11e0*/  IMAD.HI.U32 R19, R5, R4, RZ ;  /* 0x0000000405137227 */ /* 0x000fc800078e00ff */
[----:B------:R-:W-:Y:S02]  /*11f0*/  IMAD.MOV R20, RZ, RZ, -R20 ;  /* 0x000000ffff147224 */ /* 0x000fe400078e0a14 */
[----:B------:R-:W-:-:S04]  /*1200*/  IMAD.HI.U32 R17, R5, R18, RZ ;  /* 0x0000001205117227 */ /* 0x000fc800078e00ff */
[----:B------:R-:W-:Y:S02]  /*1210*/  IMAD.MOV R19, RZ, RZ, -R19 ;  /* 0x000000ffff137224 */ /* 0x000fe400078e0a13 */
[C---:B------:R-:W-:Y:S02]  /*1220*/  IMAD R6, R0.reuse, R20, R6 ;  /* 0x0000001400067224 */ /* 0x040fe400078e0206 */
[----:B------:R-:W-:Y:S02]  /*1230*/  IMAD.MOV R17, RZ, RZ, -R17 ;  /* 0x000000ffff117224 */ /* 0x000fe400078e0a11 */
[C---:B------:R-:W-:Y:S01]  /*1240*/  IMAD R19, R0.reuse, R19, R4 ;  /* 0x0000001300137224 */ /* 0x040fe200078e0204 */
[C---:B------:R-:W-:Y:S01]  /*1250*/  ISETP.GT.U32.AND P4, PT, R0.reuse, R6, PT ;  /* 0x000000060000720c */ /* 0x040fe20003f84070 */
[----:B------:R-:W-:Y:S02]  /*1260*/  IMAD R17, R0, R17, R18 ;  /* 0x0000001100117224 */ /* 0x000fe400078e0212 */
[----:B------:R-:W-:-:S02]  /*1270*/  IMAD.MOV.U32 R22, RZ, RZ, R3 ;  /* 0x000000ffff167224 */ /* 0x000fc400078e0003 */
[----:B------:R-:W-:Y:S01]  /*1280*/  @!P0 IMAD.MOV R21, RZ, RZ, -R21 ;  /* 0x000000ffff158224 */ /* 0x000fe200078e0a15 */
[----:B------:R-:W-:Y:S01]  /*1290*/  ISETP.GT.U32.AND P0, PT, R0, R15, PT ;  /* 0x0000000f0000720c */ /* 0x000fe20003f04070 */
[----:B------:R-:W-:Y:S01]  /*12a0*/  @!P6 IMAD.IADD R2, R2, 0x1, -R0 ;  /* 0x000000010202e824 */ /* 0x000fe200078e0a00 */
[C---:B------:R-:W-:Y:S01]  /*12b0*/  ISETP.GT.U32.AND P6, PT, R0.reuse, R19, PT ;  /* 0x000000130000720c */ /* 0x040fe20003fc4070 */
[C---:B------:R-:W-:Y:S02]  /*12c0*/  VIADD R7, R9.reuse, 0xf4 ;  /* 0x000000f409077836 */ /* 0x040fe40000000000 */
[----:B------:R-:W-:Y:S01]  /*12d0*/  @!P3 IMAD.MOV R22, RZ, RZ, -R22 ;  /* 0x000000ffff16b224 */ /* 0x000fe200078e0a16 */
[----:B------:R-:W-:Y:S01]  /*12e0*/  ISETP.GT.U32.AND P3, PT, R0, R17, PT ;  /* 0x000000110000720c */ /* 0x000fe20003f64070 */
[----:B------:R-:W-:Y:S01]  /*12f0*/  VIADD R4, R9, 0xf3 ;  /* 0x000000f309047836 */ /* 0x000fe20000000000 */
[----:B------:R-:W-:Y:S01]  /*1300*/  IABS R3, R7 ;  /* 0x0000000700037213 */ /* 0x000fe20000000000 */
[----:B------:R-:W-:Y:S01]  /*1310*/  @!P4 IMAD.IADD R6, R6, 0x1, -R0 ;  /* 0x000000010606c824 */ /* 0x000fe200078e0a00 */
[----:B------:R-:W-:Y:S01]  /*1320*/  STL [R1+0x3c4], R22 ;  /* 0x0003c41601007387 */ /* 0x000fe20000100800 */
[----:B------:R-:W-:Y:S01]  /*1330*/  IMAD.MOV.U32 R18, RZ, RZ, R12 ;  /* 0x000000ffff127224 */ /* 0x000fe200078e000c */
[----:B------:R-:W-:Y:S01]  /*1340*/  IABS R13, R4 ;  /* 0x00000004000d7213 */ /* 0x000fe20000000000 */
[----:B------:R-:W-:Y:S01]  /*1350*/  IMAD.HI.U32 R12, R5, R3, RZ ;  /* 0x00000003050c7227 */ /* 0x000fe200078e00ff */
[----:B------:R-:W-:Y:S03]  /*1360*/  STL [R1+0x3c0], R21 ;  /* 0x0003c01501007387 */ /* 0x000fe60000100800 */
[--C-:B------:R-:W-:Y:S01]  /*1370*/  @!P0 IMAD.IADD R15, R15, 0x1, -R0.reuse ;  /* 0x000000010f0f8824 */ /* 0x100fe200078e0a00 */
[----:B------:R-:W-:Y:S01]  /*1380*/  ISETP.GE.AND P0, PT, R10, RZ, PT ;  /* 0x000000ff0a00720c */ /* 0x000fe20003f06270 */
[----:B------:R-:W-:Y:S01]  /*1390*/  @!P6 IMAD.IADD R19, R19, 0x1, -R0 ;  /* 0x000000011313e824 */ /* 0x000fe200078e0a00 */
[----:B------:R-:W-:Y:S01]  /*13a0*/  ISETP.GT.U32.AND P6, PT, R0, R6, PT ;  /* 0x000000060000720c */ /* 0x000fe20003fc4070 */
[----:B------:R-:W-:Y:S01]  /*13b0*/  IMAD.HI.U32 R10, R5, R13, RZ ;  /* 0x0000000d050a7227 */ /* 0x000fe200078e00ff */
[----:B------:R0:W-:Y:S03]  /*13c0*/  STL [R1+0x3bc], R14 ;  /* 0x0003bc0e01007387 */ /* 0x0001e60000100800 */
[----:B------:R-:W-:-:S02]  /*13d0*/  IMAD.MOV R12, RZ, RZ, -R12 ;  /* 0x000000ffff0c7224 */ /* 0x000fc400078e0a0c */
[----:B------:R-:W-:Y:S01]  /*13e0*/  @!P3 IMAD.IADD R17, R17, 0x1, -R0 ;  /* 0x000000011111b824 */ /* 0x000fe200078e0a00 */
[----:B------:R-:W-:Y:S01]  /*13f0*/  ISETP.GE.AND P3, PT, R11, RZ, PT ;  /* 0x000000ff0b00720c */ /* 0x000fe20003f66270 */
[----:B------:R-:W-:Y:S02]  /*1400*/  IMAD.MOV R10, RZ, RZ, -R10 ;  /* 0x000000ffff0a7224 */ /* 0x000fe400078e0a0a */
[C---:B------:R-:W-:Y:S01]  /*1410*/  IMAD R3, R0.reuse, R12, R3 ;  /* 0x0000000c00037224 */ /* 0x040fe200078e0203 */
[C---:B------:R-:W-:Y:S01]  /*1420*/  ISETP.GT.U32.AND P4, PT, R0.reuse, R17, PT ;  /* 0x000000110000720c */ /* 0x040fe20003f84070 */
[----:B------:R-:W-:Y:S02]  /*1430*/  IMAD.MOV.U32 R12, RZ, RZ, R15 ;  /* 0x000000ffff0c7224 */ /* 0x000fe400078e000f */
[----:B0-----:R-:W-:Y:S02]  /*1440*/  IMAD.MOV.U32 R14, RZ, RZ, R2 ;  /* 0x000000ffff0e7224 */ /* 0x001fe400078e0002 */
[----:B------:R-:W-:-:S02]  /*1450*/  IMAD R13, R0, R10, R13 ;  /* 0x0000000a000d7224 */ /* 0x000fc400078e020d */
[----:B------:R-:W-:Y:S01]  /*1460*/  @!P1 IMAD.MOV R12, RZ, RZ, -R12 ;  /* 0x000000ffff0c9224 */ /* 0x000fe200078e0a0c */
[----:B------:R-:W-:Y:S01]  /*1470*/  ISETP.GT.U32.AND P1, PT, R0, R3, PT ;  /* 0x000000030000720c */ /* 0x000fe20003f24070 */
[----:B------:R-:W-:Y:S01]  /*1480*/  @!P5 IMAD.MOV R18, RZ, RZ, -R18 ;  /* 0x000000ffff12d224 */ /* 0x000fe200078e0a12 */
[----:B------:R-:W-:Y:S01]  /*1490*/  ISETP.GE.AND P5, PT, R16, RZ, PT ;  /* 0x000000ff1000720c */ /* 0x000fe20003fa6270 */
[----:B------:R-:W-:Y:S01]  /*14a0*/  @!P2 IMAD.MOV R14, RZ, RZ, -R14 ;  /* 0x000000ffff0ea224 */ /* 0x000fe200078e0a0e */
[----:B------:R-:W-:Y:S01]  /*14b0*/  ISETP.GT.U32.AND P2, PT, R0, R19, PT ;  /* 0x000000130000720c */ /* 0x000fe20003f44070 */
[----:B------:R-:W-:Y:S01]  /*14c0*/  @!P6 IMAD.IADD R6, R6, 0x1, -R0 ;  /* 0x000000010606e824 */ /* 0x000fe200078e0a00 */
[----:B------:R-:W-:Y:S01]  /*14d0*/  ISETP.GT.U32.AND P6, PT, R0, R13, PT ;  /* 0x0000000d0000720c */ /* 0x000fe20003fc4070 */
[C---:B------:R-:W-:Y:S01]  /*14e0*/  VIADD R2, R9.reuse, 0xf2 ;  /* 0x000000f209027836 */ /* 0x040fe20000000000 */
[----:B------:R-:W-:Y:S01]  /*14f0*/  STL [R1+0x3b8], R18 ;  /* 0x0003b81201007387 */ /* 0x000fe20000100800 */
[----:B------:R-:W-:-:S02]  /*1500*/  VIADD R10, R9, 0xf1 ;  /* 0x000000f1090a7836 */ /* 0x000fc40000000000 */
[--C-:B------:R-:W-:Y:S01]  /*1510*/  @!P4 IMAD.IADD R17, R17, 0x1, -R0.reuse ;  /* 0x000000011111c824 */ /* 0x100fe200078e0a00 */
[----:B------:R-:W-:Y:S01]  /*1520*/  STL [R1+0x3b4], R14 ;  /* 0x0003b40e01007387 */ /* 0x000fe20000100800 */
[----:B------:R-:W-:Y:S01]  /*1530*/  IABS R11, R2 ;  /* 0x00000002000b7213 */ /* 0x000fe20000000000 */
[--C-:B------:R-:W-:Y:S01]  /*1540*/  @!P1 IMAD.IADD R3, R3, 0x1, -R0.reuse ;  /* 0x0000000103039824 */ /* 0x100fe200078e0a00 */
[----:B------:R-:W-:Y:S01]  /*1550*/  ISETP.GE.AND P4, PT, R7, RZ, PT ;  /* 0x000000ff0700720c */ /* 0x000fe20003f86270 */
[----:B------:R0:W-:Y:S01]  /*1560*/  STL [R1+0x11c], R12 ;  /* 0x00011c0c01007387 */ /* 0x0001e20000100800 */
[----:B------:R-:W-:Y:S01]  /*1570*/  IMAD.MOV.U32 R15, RZ, RZ, R17 ;  /* 0x000000ffff0f7224 */ /* 0x000fe200078e0011 */
[----:B------:R-:W-:Y:S01]  /*1580*/  ISETP.GE.AND P1, PT, R2, RZ, PT ;  /* 0x000000ff0200720c */ /* 0x000fe20003f26270 */
[----:B------:R-:W-:Y:S02]  /*1590*/  IMAD.MOV.U32 R7, RZ, RZ, R11 ;  /* 0x000000ffff077224 */ /* 0x000fe400078e000b */
[--C-:B------:R-:W-:Y:S01]  /*15a0*/  @!P2 IMAD.IADD R19, R19, 0x1, -R0.reuse ;  /* 0x000000011313a824 */ /* 0x100fe200078e0a00 */
[----:B------:R-:W-:Y:S01]  /*15b0*/  ISETP.GE.AND P2, PT, R4, RZ, PT ;  /* 0x000000ff0400720c */ /* 0x000fe20003f46270 */
[----:B------:R-:W-:-:S02]  /*15c0*/  @!P6 IMAD.IADD R13, R13, 0x1, -R0 ;  /* 0x000000010d0de824 */ /* 0x000fc400078e0a00 */
[----:B------:R-:W-:Y:S01]  /*15d0*/  VIADD R4, R9, 0xf0 ;  /* 0x000000f009047836 */ /* 0x000fe20000000000 */
[----:B0-----:R-:W-:Y:S01]  /*15e0*/  IABS R12, R10 ;  /* 0x0000000a000c7213 */ /* 0x001fe20000000000 */
[----:B------:R-:W-:Y:S01]  /*15f0*/  @!P5 IMAD.MOV R15, RZ, RZ, -R15 ;  /* 0x000000ffff0fd224 */ /* 0x000fe200078e0a0f */
[C---:B------:R-:W-:Y:S01]  /*1600*/  ISETP.GT.U32.AND P5, PT, R0.reuse, R3, PT ;  /* 0x000000030000720c */ /* 0x040fe20003fa4070 */
[----:B------:R-:W-:Y:S01]  /*1610*/  @!P0 IMAD.MOV R6, RZ, RZ, -R6 ;  /* 0x000000ffff068224 */ /* 0x000fe200078e0a06 */
[----:B------:R-:W-:Y:S01]  /*1620*/  ISETP.GT.U32.AND P6, PT, R0, R13, PT ;  /* 0x0000000d0000720c */ /* 0x000fe20003fc4070 */
[----:B------:R-:W-:Y:S01]  /*1630*/  IMAD.MOV.U32 R11, RZ, RZ, R12 ;  /* 0x000000ffff0b7224 */ /* 0x000fe200078e000c */
[----:B------:R-:W-:Y:S01]  /*1640*/  IABS R2, R4 ;  /* 0x0000000400027213 */ /* 0x000fe20000000000 */
[----:B------:R0:W-:Y:S01]  /*1650*/  STL [R1+0x120], R15 ;  /* 0x0001200f01007387 */ /* 0x0001e20000100800 */
[----:B------:R-:W-:-:S03]  /*1660*/  IMAD.HI.U32 R14, R5, R7, RZ ;  /* 0x00000007050e7227 */ /* 0x000fc600078e00ff */
[----:B------:R-:W-:Y:S01]  /*1670*/  STL [R1+0x124], R6 ;  /* 0x0001240601007387 */ /* 0x000fe20000100800 */
[----:B------:R-:W-:-:S04]  /*1680*/  IMAD.HI.U32 R12, R5, R11, RZ ;  /* 0x0000000b050c7227 */ /* 0x000fc800078e00ff */
[----:B------:R-:W-:Y:S02]  /*1690*/  IMAD.MOV R12, RZ, RZ, -R12 ;  /* 0x000000ffff0c7224 */ /* 0x000fe400078e0a0c */
[----:B0-----:R-:W-:Y:S02]  /*16a0*/  IMAD.MOV.U32 R15, RZ, RZ, R19 ;  /* 0x000000ffff0f7224 */ /* 0x001fe400078e0013 */
[----:B------:R-:W-:Y:S02]  /*16b0*/  IMAD R11, R0, R12, R11 ;  /* 0x0000000c000b7224 */ /* 0x000fe400078e020b */
[----:B------:R-:W-:-:S04]  /*16c0*/  IMAD.HI.U32 R12, R5, R2, RZ ;  /* 0x00000002050c7227 */ /* 0x000fc800078e00ff */
[----:B------:R-:W-:Y:S01]  /*16d0*/  @!P3 IMAD.MOV R15, RZ, RZ, -R15 ;  /* 0x000000ffff0fb224 */ /* 0x000fe200078e0a0f */
[----:B------:R-:W-:Y:S01]  /*16e0*/  ISETP.GE.AND P3, PT, R10, RZ, PT ;  /* 0x000000ff0a00720c */ /* 0x000fe20003f66270 */
[----:B------:R-:W-:Y:S02]  /*16f0*/  IMAD.MOV R12, RZ, RZ, -R12 ;  /* 0x000000ffff0c7224 */ /* 0x000fe400078e0a0c */
[--C-:B------:R-:W-:Y:S01]  /*1700*/  @!P5 IMAD.IADD R3, R3, 0x1, -R0.reuse ;  /* 0x000000010303d824 */ /* 0x100fe200078e0a00 */
[----:B------:R0:W-:Y:S01]  /*1710*/  STL [R1+0x12c], R15 ;  /* 0x00012c0f01007387 */ /* 0x0001e20000100800 */
[----:B------:R-:W-:Y:S01]  /*1720*/  @!P6 IMAD.IADD R13, R13, 0x1, -R0 ;  /* 0x000000010d0de824 */ /* 0x000fe200078e0a00 */
[----:B------:R-:W-:Y:S01]  /*1730*/  ISETP.GE.AND P6, PT, R4, RZ, PT ;  /* 0x000000ff0400720c */ /* 0x000fe20003fc6270 */
[----:B------:R-:W-:Y:S01]  /*1740*/  IMAD.MOV R14, RZ, RZ, -R14 ;  /* 0x000000ffff0e7224 */ /* 0x000fe200078e0a0e */
[C---:B------:R-:W-:Y:S01]  /*1750*/  ISETP.GT.U32.AND P5, PT, R0.reuse, R11, PT ;  /* 0x0000000b0000720c */ /* 0x040fe20003fa4070 */
[----:B------:R-:W-:-:S02]  /*1760*/  IMAD R4, R0, R12, R2 ;  /* 0x0000000c00047224 */ /* 0x000fc400078e0202 */
[C---:B------:R-:W-:Y:S02]  /*1770*/  IMAD R7, R0.reuse, R14, R7 ;  /* 0x0000000e00077224 */ /* 0x040fe400078e0207 */
[C---:B------:R-:W-:Y:S02]  /*1780*/  VIADD R10, R9.reuse, 0xee ;  /* 0x000000ee090a7836 */ /* 0x040fe40000000000 */
[----:B0-----:R-:W-:Y:S01]  /*1790*/  IMAD.MOV.U32 R15, RZ, RZ, R3 ;  /* 0x000000ffff0f7224 */ /* 0x001fe200078e0003 */
[C---:B------:R-:W-:Y:S01]  /*17a0*/  ISETP.GT.U32.AND P0, PT, R0.reuse, R7, PT ;  /* 0x000000070000720c */ /* 0x040fe20003f04070 */
[C---:B------:R-:W-:Y:S01]  /*17b0*/  VIADD R6, R9.reuse, 0xef ;  /* 0x000000ef09067836 */ /* 0x040fe20000000000 */
[----:B------:R-:W-:Y:S01]  /*17c0*/  IABS R21, R10 ;  /* 0x0000000a00157213 */ /* 0x000fe20000000000 */
[----:B------:R-:W-:Y:S01]  /*17d0*/  @!P4 IMAD.MOV R15, RZ, RZ, -R15 ;  /* 0x000000ffff0fc224 */ /* 0x000fe200078e0a0f */
[----:B------:R-:W-:Y:S01]  /*17e0*/  ISETP.GT.U32.AND P4, PT, R0, R4, PT ;  /* 0x000000040000720c */ /* 0x000fe20003f84070 */
[----:B------:R-:W-:Y:S01]  /*17f0*/  IMAD.MOV.U32 R14, RZ, RZ, R13 ;  /* 0x000000ffff0e7224 */ /* 0x000fe200078e000d */
[----:B------:R-:W-:Y:S01]  /*1800*/  IABS R20, R6 ;  /* 0x0000000600147213 */ /* 0x000fe20000000000 */
[----:B------:R-:W-:Y:S01]  /*1810*/  VIADD R12, R9, 0xed ;  /* 0x000000ed090c7836 */ /* 0x000fe20000000000 */
[----:B------:R0:W-:Y:S01]  /*1820*/  STL [R1+0x130], R15 ;  /* 0x0001300f01007387 */ /* 0x0001e20000100800 */
[----:B------:R-:W-:Y:S01]  /*1830*/  @!P2 IMAD.MOV R14, RZ, RZ, -R14 ;  /* 0x000000ffff0ea224 */ /* 0x000fe200078e0a0e */
[----:B------:R-:W-:Y:S01]  /*1840*/  ISETP.GE.AND P2, PT, R6, RZ, PT ;  /* 0x000000ff0600720c */ /* 0x000fe20003f46270 */
[----:B------:R-:W-:Y:S01]  /*1850*/  IMAD.HI.U32 R6, R5, R21, RZ ;  /* 0x0000001505067227 */ /* 0x000fe200078e00ff */
[----:B------:R-:W-:-:S02]  /*1860*/  IABS R2, R12 ;  /* 0x0000000c00027213 */ /* 0x000fc40000000000 */
[----:B------:R1:W-:Y:S01]  /*1870*/  STL [R1+0x134], R14 ;  /* 0x0001340e01007387 */ /* 0x0003e20000100800 */
[--C-:B------:R-:W-:Y:S02]  /*1880*/  @!P0 IMAD.IADD R7, R7, 0x1, -R0.reuse ;  /* 0x0000000107078824 */ /* 0x100fe400078e0a00 */
[--C-:B------:R-:W-:Y:S02]  /*1890*/  @!P4 IMAD.IADD R4, R4, 0x1, -R0.reuse ;  /* 0x000000010404c824 */ /* 0x100fe400078e0a00 */
[----:B------:R-:W-:Y:S01]  /*18a0*/  @!P5 IMAD.IADD R11, R11, 0x1, -R0 ;  /* 0x000000010b0bd824 */ /* 0x000fe200078e0a00 */
[C---:B------:R-:W-:Y:S01]  /*18b0*/  ISETP.GT.U32.AND P0, PT, R0.reuse, R7, PT ;  /* 0x000000070000720c */ /* 0x040fe20003f04070 */
[----:B------:R-:W-:Y:S01]  /*18c0*/  IMAD.MOV R6, RZ, RZ, -R6 ;  /* 0x000000ffff067224 */ /* 0x000fe200078e0a06 */
[C---:B------:R-:W-:Y:S01]  /*18d0*/  ISETP.GT.U32.AND P4, PT, R0.reuse, R4, PT ;  /* 0x000000040000720c */ /* 0x040fe20003f84070 */
[----:B------:R-:W-:Y:S01]  /*18e0*/  IMAD.HI.U32 R13, R5, R20, RZ ;  /* 0x00000014050d7227 */ /* 0x000fe200078e00ff */
[----:B------:R-:W-:-:S03]  /*18f0*/  ISETP.GT.U32.AND P5, PT, R0, R11, PT ;  /* 0x0000000b0000720c */ /* 0x000fc60003fa4070 */
[----:B------:R-:W-:Y:S02]  /*1900*/  IMAD R21, R0, R6, R21 ;  /* 0x0000000600157224 */ /* 0x000fe400078e0215 */
[----:B------:R-:W-:-:S04]  /*1910*/  IMAD.HI.U32 R3, R5, R2, RZ ;  /* 0x0000000205037227 */ /* 0x000fc800078e00ff */
[--C-:B------:R-:W-:Y:S01]  /*1920*/  @!P0 IMAD.IADD R7, R7, 0x1, -R0.reuse ;  /* 0x0000000107078824 */ /* 0x100fe200078e0a00 */
[----:B------:R-:W-:Y:S01]  /*1930*/  ISETP.GE.AND P0, PT, R10, RZ, PT ;  /* 0x000000ff0a00720c */ /* 0x000fe20003f06270 */
[----:B------:R-:W-:Y:S01]  /*1940*/  @!P4 IMAD.IADD R4, R4, 0x1, -R0 ;  /* 0x000000010404c824 */ /* 0x000fe200078e0a00 */
[C---:B------:R-:W-:Y:S01]  /*1950*/  ISETP.GT.U32.AND P4, PT, R0.reuse, R21, PT ;  /* 0x000000150000720c */ /* 0x040fe20003f84070 */
[----:B------:R-:W-:Y:S02]  /*1960*/  IMAD.MOV R10, RZ, RZ, -R13 ;  /* 0x000000ffff0a7224 */ /* 0x000fe400078e0a0d */
[----:B------:R-:W-:Y:S02]  /*1970*/  IMAD.MOV R3, RZ, RZ, -R3 ;  /* 0x000000ffff037224 */ /* 0x000fe400078e0a03 */
[C---:B------:R-:W-:Y:S02]  /*1980*/  IMAD R20, R0.reuse, R10, R20 ;  /* 0x0000000a00147224 */ /* 0x040fe400078e0214 */
[----:B------:R-:W-:-:S02]  /*1990*/  IMAD R2, R0, R3, R2 ;  /* 0x0000000300027224 */ /* 0x000fc400078e0202 */
[--C-:B------:R-:W-:Y:S01]  /*19a0*/  @!P5 IMAD.IADD R11, R11, 0x1, -R0.reuse ;  /* 0x000000010b0bd824 */ /* 0x100fe200078e0a00 */
[----:B------:R-:W-:Y:S01]  /*19b0*/  ISETP.GE.AND P5, PT, R12, RZ, PT ;  /* 0x000000ff0c00720c */ /* 0x000fe20003fa6270 */
[----:B0-----:R-:W-:Y:S02]  /*19c0*/  IMAD.MOV.U32 R15, RZ, RZ, R7 ;  /* 0x000000ffff0f7224 */ /* 0x001fe400078e0007 */
[C---:B------:R-:W-:Y:S02]  /*19d0*/  VIADD R3, R9.reuse, 0xec ;  /* 0x000000ec09037836 */ /* 0x040fe40000000000 */
[----:B------:R-:W-:Y:S02]  /*19e0*/  VIADD R10, R9, 0xeb ;  /* 0x000000eb090a7836 */ /* 0x000fe40000000000 */
[----:B-1----:R-:W-:Y:S01]  /*19f0*/  IMAD.MOV.U32 R14, RZ, RZ, R11 ;  /* 0x000000ffff0e7224 */ /* 0x002fe200078e000b */
[----:B------:R-:W-:Y:S01]  /*1a00*/  IABS R11, R3 ;  /* 0x00000003000b7213 */ /* 0x000fe20000000000 */
[----:B------:R-:W-:Y:S01]  /*1a10*/  @!P1 IMAD.MOV R15, RZ, RZ, -R15 ;  /* 0x000000ffff0f9224 */ /* 0x000fe200078e0a0f */
[C---:B------:R-:W-:Y:S01]  /*1a20*/  ISETP.GT.U32.AND P1, PT, R0.reuse, R20, PT ;  /* 0x000000140000720c */ /* 0x040fe20003f24070 */
[----:B------:R-:W-:Y:S01]  /*1a30*/  @!P4 IMAD.IADD R21, R21, 0x1, -R0 ;  /* 0x000000011515c824 */ /* 0x000fe200078e0a00 */
[----:B------:R-:W-:Y:S01]  /*1a40*/  IABS R6, R10 ;  /* 0x0000000a00067213 */ /* 0x000fe20000000000 */
[----:B------:R-:W-:Y:S01]  /*1a50*/  IMAD.MOV.U32 R18, RZ, RZ, R4 ;  /* 0x000000ffff127224 */ /* 0x000fe200078e0004 */
[----:B------:R0:W-:Y:S01]  /*1a60*/  STL [R1+0x144], R15 ;  /* 0x0001440f01007387 */ /* 0x0001e20000100800 */
[----:B------:R-:W-:Y:S01]  /*1a70*/  IMAD.HI.U32 R12, R5, R11, RZ ;  /* 0x0000000b050c7227 */ /* 0x000fe200078e00ff */
[----:B------:R-:W-:-:S03]  /*1a80*/  ISETP.GT.U32.AND P4, PT, R0, R21, PT ;  /* 0x000000150000720c */ /* 0x000fc60003f84070 */
[----:B------:R-:W-:Y:S01]  /*1a90*/  @!P6 IMAD.MOV R18, RZ, RZ, -R18 ;  /* 0x000000ffff12e224 */ /* 0x000fe200078e0a12 */
[----:B------:R-:W-:Y:S01]  /*1aa0*/  ISETP.GT.U32.AND P6, PT, R0, R2, PT ;  /* 0x000000020000720c */ /* 0x000fe20003fc4070 */
[----:B------:R-:W-:-:S04]  /*1ab0*/  IMAD.HI.U32 R7, R5, R6, RZ ;  /* 0x0000000605077227 */ /* 0x000fc800078e00ff */
[----:B------:R-:W-:Y:S02]  /*1ac0*/  IMAD.MOV R12, RZ, RZ, -R12 ;  /* 0x000000ffff0c7224 */ /* 0x000fe400078e0a0c */
[----:B------:R-:W-:Y:S02]  /*1ad0*/  IMAD.MOV R7, RZ, RZ, -R7 ;  /* 0x000000ffff077224 */ /* 0x000fe400078e0a07 */
[----:B------:R-:W-:Y:S02]  /*1ae0*/  @!P1 IMAD.IADD R20, R20, 0x1, -R0 ;  /* 0x0000000114149824 */ /* 0x000fe400078e0a00 */
[C---:B------:R-:W-:Y:S02]  /*1af0*/  IMAD R11, R0.reuse, R12, R11 ;  /* 0x0000000c000b7224 */ /* 0x040fe400078e020b */
[C---:B------:R-:W-:Y:S01]  /*1b00*/  IMAD R6, R0.reuse, R7, R6 ;  /* 0x0000000700067224 */ /* 0x040fe200078e0206 */
[----:B------:R-:W-:Y:S01]  /*1b10*/  ISETP.GT.U32.AND P1, PT, R0, R20, PT ;  /* 0x000000140000720c */ /* 0x000fe20003f24070 */
[----:B------:R-:W-:-:S02]  /*1b20*/  VIADD R17, R9, 0xea ;  /* 0x000000ea09117836 */ /* 0x000fc40000000000 */
[--C-:B------:R-:W-:Y:S01]  /*1b30*/  @!P4 IMAD.IADD R21, R21, 0x1, -R0.reuse ;  /* 0x000000011515c824 */ /* 0x100fe200078e0a00 */
[----:B------:R-:W-:Y:S01]  /*1b40*/  ISETP.GT.U32.AND P4, PT, R0, R11, PT ;  /* 0x0000000b0000720c */ /* 0x000fe20003f84070 */
[----:B------:R-:W-:Y:S01]  /*1b50*/  @!P6 IMAD.IADD R2, R2, 0x1, -R0 ;  /* 0x000000010202e824 */ /* 0x000fe200078e0a00 */
[----:B------:R-:W-:Y:S01]  /*1b60*/  ISETP.GT.U32.AND P6, PT, R0, R6, PT ;  /* 0x000000060000720c */ /* 0x000fe20003fc4070 */
[----:B------:R-:W-:Y:S01]  /*1b70*/  @!P3 IMAD.MOV R14, RZ, RZ, -R14 ;  /* 0x000000ffff0eb224 */ /* 0x000fe200078e0a0e */
[----:B0-----:R-:W-:Y:S01]  /*1b80*/  IABS R15, R17 ;  /* 0x00000011000f7213 */ /* 0x001fe20000000000 */
[----:B------:R-:W-:Y:S01]  /*1b90*/  VIADD R13, R9, 0xe9 ;  /* 0x000000e9090d7836 */ /* 0x000fe20000000000 */
[----:B------:R-:W-:Y:S01]  /*1ba0*/  ISETP.GE.AND P3, PT, R3, RZ, PT ;  /* 0x000000ff0300720c */ /* 0x000fe20003f66270 */
[----:B------:R-:W-:Y:S01]  /*1bb0*/  VIADD R12, R9, 0xe7 ;  /* 0x000000e7090c7836 */ /* 0x000fe20000000000 */
[----:B------:R0:W-:Y:S01]  /*1bc0*/  STL [R1+0x148], R14 ;  /* 0x0001480e01007387 */ /* 0x0001e20000100800 */
[--C-:B------:R-:W-:Y:S01]  /*1bd0*/  @!P1 IMAD.IADD R20, R20, 0x1, -R0.reuse ;  /* 0x0000000114149824 */ /* 0x100fe200078e0a00 */
[----:B------:R-:W-:Y:S01]  /*1be0*/  IABS R16, R13 ;  /* 0x0000000d00107213 */ /* 0x000fe20000000000 */
[----:B------:R-:W-:Y:S01]  /*1bf0*/  @!P0 IMAD.MOV R21, RZ, RZ, -R21 ;  /* 0x000000ffff158224 */ /* 0x000fe200078e0a15 */
[----:B------:R1:W-:Y:S01]  /*1c00*/  STL [R1+0x14c], R18 ;  /* 0x00014c1201007387 */ /* 0x0003e20000100800 */
[--C-:B------:R-:W-:Y:S01]  /*1c10*/  @!P4 IMAD.IADD R11, R11, 0x1, -R0.reuse ;  /* 0x000000010b0bc824 */ /* 0x100fe200078e0a00 */
[----:B------:R-:W-:Y:S01]  /*1c20*/  ISETP.GT.U32.AND P4, PT, R0, R2, PT ;  /* 0x000000020000720c */ /* 0x000fe20003f84070 */
[----:B------:R-:W-:Y:S01]  /*1c30*/  @!P6 IMAD.IADD R6, R6, 0x1, -R0 ;  /* 0x000000010606e824 */ /* 0x000fe200078e0a00 */
[----:B------:R-:W-:Y:S01]  /*1c40*/  ISETP.GE.AND P1, PT, R10, RZ, PT ;  /* 0x000000ff0a00720c */ /* 0x000fe20003f26270 */
[----:B------:R-:W-:-:S03]  /*1c50*/  IMAD.HI.U32 R3, R5, R16, RZ ;  /* 0x0000001005037227 */ /* 0x000fc600078e00ff */
[----:B------:R-:W-:Y:S01]  /*1c60*/  ISETP.GT.U32.AND P6, PT, R0, R6, PT ;  /* 0x000000060000720c */ /* 0x000fe20003fc4070 */
[----:B0-----:R-:W-:Y:S01]  /*1c70*/  IMAD.HI.U32 R14, R5, R15, RZ ;  /* 0x0000000f050e7227 */ /* 0x001fe200078e00ff */
[----:B-1----:R-:W-:-:S03]  /*1c80*/  IABS R18, R12 ;  /* 0x0000000c00127213 */ /* 0x002fc60000000000 */
[----:B------:R-:W-:Y:S02]  /*1c90*/  IMAD.MOV R4, RZ, RZ, -R14 ;  /* 0x000000ffff047224 */ /* 0x000fe400078e0a0e */
[----:B------:R-:W-:Y:S02]  /*1ca0*/  VIADD R14, R9, 0xe8 ;  /* 0x000000e8090e7836 */ /* 0x000fe40000000000 */
[C---:B------:R-:W-:Y:S02]  /*1cb0*/  IMAD R15, R0.reuse, R4, R15 ;  /* 0x00000004000f7224 */ /* 0x040fe400078e020f */
[----:B------:R-:W-:Y:S01]  /*1cc0*/  IMAD.MOV.U32 R23, RZ, RZ, R20 ;  /* 0x000000ffff177224 */ /* 0x000fe200078e0014 */
[----:B------:R-:W-:Y:S01]  /*1cd0*/  IABS R4, R14 ;  /* 0x0000000e00047213 */ /* 0x000fe20000000000 */
[----:B------:R-:W-:Y:S01]  /*1ce0*/  IMAD.MOV R3, RZ, RZ, -R3 ;  /* 0x000000ffff037224 */ /* 0x000fe200078e0a03 */
[----:B------:R-:W-:Y:S01]  /*1cf0*/  ISETP.GT.U32.AND P0, PT, R0, R15, PT ;  /* 0x0000000f0000720c */ /* 0x000fe20003f04070 */
[----:B------:R-:W-:-:S04]  /*1d00*/  IMAD.HI.U32 R20, R5, R18, RZ ;  /* 0x0000001205147227 */ /* 0x000fc800078e00ff */
[----:B------:R-:W-:Y:S01]  /*1d10*/  @!P2 IMAD.MOV R23, RZ, RZ, -R23 ;  /* 0x000000ffff17a224 */ /* 0x000fe200078e0a17 */
[C---:B------:R-:W-:Y:S01]  /*1d20*/  ISETP.GT.U32.AND P2, PT, R0.reuse, R11, PT ;  /* 0x0000000b0000720c */ /* 0x040fe20003f44070 */
[----:B------:R-:W-:Y:S02]  /*1d30*/  IMAD R16, R0, R3, R16 ;  /* 0x0000000300107224 */ /* 0x000fe400078e0210 */
[----:B------:R-:W-:Y:S01]  /*1d40*/  IMAD.HI.U32 R22, R5, R4, RZ ;  /* 0x0000000405167227 */ /* 0x000fe200078e00ff */
[----:B------:R-:W-:Y:S03]  /*1d50*/  STL [R1+0x150], R23 ;  /* 0x0001501701007387 */ /* 0x000fe60000100800 */
[----:B------:R-:W-:Y:S01]  /*1d60*/  IMAD.MOV R20, RZ, RZ, -R20 ;  /* 0x000000ffff147224 */ /* 0x000fe200078e0a14 */
[----:B------:R0:W-:Y:S01]  /*1d70*/  STL [R1+0x154], R21 ;  /* 0x0001541501007387 */ /* 0x0001e20000100800 */
[----:B------:R-:W-:-:S02]  /*1d80*/  IMAD.MOV R22, RZ, RZ, -R22 ;  /* 0x000000ffff167224 */ /* 0x000fc400078e0a16 */
[----:B------:R-:W-:Y:S01]  /*1d90*/  @!P4 IMAD.IADD R2, R2, 0x1, -R0 ;  /* 0x000000010202c824 */ /* 0x000fe200078e0a00 */
[C---:B------:R-:W-:Y:S01]  /*1da0*/  ISETP.GT.U32.AND P4, PT, R0.reuse, R16, PT ;  /* 0x000000100000720c */ /* 0x040fe20003f84070 */
[C---:B------:R-:W-:Y:S02]  /*1db0*/  IMAD R18, R0.reuse, R20, R18 ;  /* 0x0000001400127224 */ /* 0x040fe400078e0212 */
[----:B------:R-:W-:Y:S02]  /*1dc0*/  IMAD R4, R0, R22, R4 ;  /* 0x0000001600047224 */ /* 0x000fe400078e0204 */
[--C-:B------:R-:W-:Y:S01]  /*1dd0*/  @!P6 IMAD.IADD R6, R6, 0x1, -R0.reuse ;  /* 0x000000010606e824 */ /* 0x100fe200078e0a00 */
[C---:B------:R-:W-:Y:S01]  /*1de0*/  ISETP.GT.U32.AND P6, PT, R0.reuse, R18, PT ;  /* 0x000000120000720c */ /* 0x040fe20003fc4070 */
[----:B------:R-:W-:Y:S02]  /*1df0*/  VIADD R10, R9, 0xe6 ;  /* 0x000000e6090a7836 */ /* 0x000fe40000000000 */
[--C-:B------:R-:W-:Y:S01]  /*1e00*/  @!P2 IMAD.IADD R11, R11, 0x1, -R0.reuse ;  /* 0x000000010b0ba824 */ /* 0x100fe200078e0a00 */
[----:B------:R-:W-:Y:S01]  /*1e10*/  ISETP.GT.U32.AND P2, PT, R0, R4, PT ;  /* 0x000000040000720c */ /* 0x000fe20003f44070 */
[----:B------:R-:W-:Y:S01]  /*1e20*/  VIADD R3, R9, 0xe5 ;  /* 0x000000e509037836 */ /* 0x000fe20000000000 */
[----:B------:R-:W-:Y:S01]  /*1e30*/  IABS R19, R10 ;  /* 0x0000000a00137213 */ /* 0x000fe20000000000 */
[--C-:B------:R-:W-:Y:S01]  /*1e40*/  @!P4 IMAD.IADD R16, R16, 0x1, -R0.reuse ;  /* 0x000000011010c824 */ /* 0x100fe200078e0a00 */
[----:B------:R-:W-:Y:S01]  /*1e50*/  ISETP.GE.AND P4, PT, R13, RZ, PT ;  /* 0x000000ff0d00720c */ /* 0x000fe20003f86270 */
[----:B------:R-:W-:Y:S01]  /*1e60*/  @!P0 IMAD.IADD R15, R15, 0x1, -R0 ;  /* 0x000000010f0f8824 */ /* 0x000fe200078e0a00 */
[----:B------:R-:W-:Y:S01]  /*1e70*/  IABS R7, R3 ;  /* 0x0000000300077213 */ /* 0x000fe20000000000 */
[----:B0-----:R-:W-:Y:S01]  /*1e80*/  IMAD.HI.U32 R21, R5, R19, RZ ;  /* 0x0000001305157227 */ /* 0x001fe200078e00ff */
[----:B------:R-:W-:-:S03]  /*1e90*/  ISETP.GE.AND P0, PT, R17, RZ, PT ;  /* 0x000000ff1100720c */ /* 0x000fc60003f06270 */
[----:B------:R-:W-:Y:S01]  /*1ea0*/  @!P6 IMAD.IADD R18, R18, 0x1, -R0 ;  /* 0x000000011212e824 */ /* 0x000fe200078e0a00 */
[----:B------:R-:W-:Y:S01]  /*1eb0*/  ISETP.GT.U32.AND P6, PT, R0, R16, PT ;  /* 0x000000100000720c */ /* 0x000fe20003fc4070 */
[----:B------:R-:W-:-:S04]  /*1ec0*/  IMAD.HI.U32 R22, R5, R7, RZ ;  /* 0x0000000705167227 */ /* 0x000fc800078e00ff */
[----:B------:R-:W-:Y:S02]  /*1ed0*/  IMAD.MOV R21, RZ, RZ, -R21 ;  /* 0x000000ffff157224 */ /* 0x000fe400078e0a15 */
[----:B------:R-:W-:Y:S01]  /*1ee0*/  @!P2 IMAD.IADD R4, R4, 0x1, -R0 ;  /* 0x000000010404a824 */ /* 0x000fe200078e0a00 */
[C---:B------:R-:W-:Y:S01]  /*1ef0*/  ISETP.GT.U32.AND P2, PT, R0.reuse, R15, PT ;  /* 0x0000000f0000720c */ /* 0x040fe20003f44070 */
[----:B------:R-:W-:Y:S02]  /*1f00*/  IMAD.MOV.U32 R24, RZ, RZ, R2 ;  /* 0x000000ffff187224 */ /* 0x000fe400078e0002 */
[----:B------:R-:W-:Y:S02]  /*1f10*/  IMAD.MOV.U32 R23, RZ, RZ, R11 ;  /* 0x000000ffff177224 */ /* 0x000fe400078e000b */
[----:B------:R-:W-:Y:S02]  /*1f20*/  IMAD.MOV R22, RZ, RZ, -R22 ;  /* 0x000000ffff167224 */ /* 0x000fe400078e0a16 */
[----:B------:R-:W-:-:S02]  /*1f30*/  IMAD R19, R0, R21, R19 ;  /* 0x0000001500137224 */ /* 0x000fc400078e0213 */
[----:B------:R-:W-:Y:S01]  /*1f40*/  @!P5 IMAD.MOV R24, RZ, RZ, -R24 ;  /* 0x000000ffff18d224 */ /* 0x000fe200078e0a18 */
[C---:B------:R-:W-:Y:S01]  /*1f50*/  ISETP.GT.U32.AND P5, PT, R0.reuse, R4, PT ;  /* 0x000000040000720c */ /* 0x040fe20003fa4070 */
[----:B------:R-:W-:Y:S01]  /*1f60*/  @!P3 IMAD.MOV R23, RZ, RZ, -R23 ;  /* 0x000000ffff17b224 */ /* 0x000fe200078e0a17 */
[C---:B------:R-:W-:Y:S01]  /*1f70*/  ISETP.GT.U32.AND P3, PT, R0.reuse, R18, PT ;  /* 0x000000120000720c */ /* 0x040fe20003f64070 */
[----:B------:R-:W-:Y:S01]  /*1f80*/  IMAD.MOV.U32 R11, RZ, RZ, R6 ;  /* 0x000000ffff0b7224 */ /* 0x000fe200078e0006 */
[----:B------:R-:W-:Y:S01]  /*1f90*/  STL [R1+0x158], R24 ;  /* 0x0001581801007387 */ /* 0x000fe20000100800 */
[C---:B------:R-:W-:Y:S02]  /*1fa0*/  IMAD R7, R0.reuse, R22, R7 ;  /* 0x0000001600077224 */ /* 0x040fe400078e0207 */
[C---:B------:R-:W-:Y:S01]  /*1fb0*/  VIADD R13, R9.reuse, 0xe4 ;  /* 0x000000e4090d7836 */ /* 0x040fe20000000000 */
[----:B------:R-:W-:Y:S01]  /*1fc0*/  STL [R1+0x15c], R23 ;  /* 0x00015c1701007387 */ /* 0x000fe20000100800 */
[----:B------:R-:W-:Y:S01]  /*1fd0*/  @!P1 IMAD.MOV R11, RZ, RZ, -R11 ;  /* 0x000000ffff0b9224 */ /* 0x000fe200078e0a0b */
[----:B------:R-:W-:Y:S01]  /*1fe0*/  ISETP.GT.U32.AND P1, PT, R0, R19, PT ;  /* 0x000000130000720c */ /* 0x000fe20003f24070 */
[----:B------:R-:W-:Y:S01]  /*1ff0*/  VIADD R17, R9, 0xe3 ;  /* 0x000000e309117836 */ /* 0x000fe20000000000 */
[----:B------:R-:W-:Y:S01]  /*2000*/  IABS R2, R13 ;  /* 0x0000000d00027213 */ /* 0x000fe20000000000 */
[--C-:B------:R-:W-:Y:S01]  /*2010*/  @!P6 IMAD.IADD R16, R16, 0x1, -R0.reuse ;  /* 0x000000011010e824 */ /* 0x100fe200078e0a00 */
[----:B------:R-:W-:Y:S01]  /*2020*/  ISETP.GT.U32.AND P6, PT, R0, R7, PT ;  /* 0x000000070000720c */ /* 0x000fe20003fc4070 */
[--C-:B------:R-:W-:Y:S01]  /*2030*/  @!P2 IMAD.IADD R15, R15, 0x1, -R0.reuse ;  /* 0x000000010f0fa824 */ /* 0x100fe200078e0a00 */
[----:B------:R-:W-:Y:S01]  /*2040*/  IABS R6, R17 ;  /* 0x0000001100067213 */ /* 0x000fe20000000000 */
[----:B------:R0:W-:Y:S01]  /*2050*/  STL [R1+0x160], R11 ;  /* 0x0001600b01007387 */ /* 0x0001e20000100800 */
[----:B------:R-:W-:Y:S01]  /*2060*/  ISETP.GE.AND P2, PT, R14, RZ, PT ;  /* 0x000000ff0e00720c */ /* 0x000fe20003f46270 */
[--C-:B------:R-:W-:Y:S01]  /*2070*/  @!P5 IMAD.IADD R4, R4, 0x1, -R0.reuse ;  /* 0x000000010404d824 */ /* 0x100fe200078e0a00 */
[----:B------:R-:W-:Y:S01]  /*2080*/  ISETP.GE.AND P5, PT, R12, RZ, PT ;  /* 0x000000ff0c00720c */ /* 0x000fe20003fa6270 */
[----:B------:R-:W-:Y:S01]  /*2090*/  @!P3 IMAD.IADD R18, R18, 0x1, -R0 ;  /* 0x000000011212b824 */ /* 0x000fe200078e0a00 */
[----:B------:R-:W-:Y:S01]  /*20a0*/  ISETP.GE.AND P3, PT, R10, RZ, PT ;  /* 0x000000ff0a00720c */ /* 0x000fe20003f66270 */
[----:B------:R-:W-:-:S04]  /*20b0*/  IMAD.HI.U32 R10, R5, R6, RZ ;  /* 0x00000006050a7227 */ /* 0x000fc800078e00ff */
[----:B0-----:R-:W-:-:S04]  /*20c0*/  IMAD.HI.U32 R11, R5, R2, RZ ;  /* 0x00000002050b7227 */ /* 0x001fc800078e00ff */
[----:B------:R-:W-:Y:S02]  /*20d0*/  IMAD.MOV R11, RZ, RZ, -R11 ;  /* 0x000000ffff0b7224 */ /* 0x000fe400078e0a0b */
[----:B------:R-:W-:Y:S01]  /*20e0*/  @!P1 IMAD.IADD R19, R19, 0x1, -R0 ;  /* 0x0000000113139824 */ /* 0x000fe200078e0a00 */
[----:B------:R-:W-:Y:S01]  /*20f0*/  ISETP.GE.AND P1, PT, R3, RZ, PT ;  /* 0x000000ff0300720c */ /* 0x000fe20003f26270 */
[----:B------:R-:W-:Y:S02]  /*2100*/  IMAD.MOV R10, RZ, RZ, -R10 ;  /* 0x000000ffff0a7224 */ /* 0x000fe400078e0a0a */
[----:B------:R-:W-:Y:S02]  /*2110*/  IMAD.MOV.U32 R20, RZ, RZ, R16 ;  /* 0x000000ffff147224 */ /* 0x000fe400078e0010 */
[----:B------:R-:W-:Y:S01]  /*2120*/  @!P6 IMAD.IADD R7, R7, 0x1, -R0 ;  /* 0x000000010707e824 */ /* 0x000fe200078e0a00 */
[----:B------:R-:W-:Y:S01]  /*2130*/  ISETP.GE.AND P6, PT, R13, RZ, PT ;  /* 0x000000ff0d00720c */ /* 0x000fe20003fc6270 */
[----:B------:R-:W-:-:S02]  /*2140*/  IMAD R2, R0, R11, R2 ;  /* 0x0000000b00027224 */ /* 0x000fc400078e0202 */
[----:B------:R-:W-:Y:S02]  /*2150*/  IMAD.MOV.U32 R3, RZ, RZ, R4 ;  /* 0x000000ffff037224 */ /* 0x000fe400078e0004 */
[----:B------:R-:W-:Y:S01]  /*2160*/  @!P4 IMAD.MOV R20, RZ, RZ, -R20 ;  /* 0x000000ffff14c224 */ /* 0x000fe200078e0a14 */
[C---:B------:R-:W-:Y:S01]  /*2170*/  ISETP.GT.U32.AND P4, PT, R0.reuse, R7, PT ;  /* 0x000000070000720c */ /* 0x040fe20003f84070 */
[C---:B------:R-:W-:Y:S02]  /*2180*/  IMAD R6, R0.reuse, R10, R6 ;  /* 0x0000000a00067224 */ /* 0x040fe400078e0206 */
[----:B------:R-:W-:Y:S02]  /*2190*/  IMAD.MOV.U32 R12, RZ, RZ, R18 ;  /* 0x000000ffff0c7224 */ /* 0x000fe400078e0012 */
[----:B------:R-:W-:Y:S01]  /*21a0*/  @!P2 IMAD.MOV R3, RZ, RZ, -R3 ;  /* 0x000000ffff03a224 */ /* 0x000fe200078e0a03 */
[----:B------:R-:W-:Y:S01]  /*21b0*/  ISETP.GT.U32.AND P2, PT, R0, R2, PT ;  /* 0x000000020000720c */ /* 0x000fe20003f44070 */
[----:B------:R-:W-:-:S02]  /*21c0*/  IMAD.MOV.U32 R21, RZ, RZ, R15 ;  /* 0x000000ffff157224 */ /* 0x000fc400078e000f */
[----:B------:R-:W-:Y:S01]  /*21d0*/  @!P5 IMAD.MOV R12, RZ, RZ, -R12 ;  /* 0x000000ffff0cd224 */ /* 0x000fe200078e0a0c */
[C---:B------:R-:W-:Y:S01]  /*21e0*/  ISETP.GT.U32.AND P5, PT, R0.reuse, R6, PT ;  /* 0x000000060000720c */ /* 0x040fe20003fa4070 */
[----:B------:R-:W-:Y:S01]  /*21f0*/  @!P0 IMAD.MOV R21, RZ, RZ, -R21 ;  /* 0x000000ffff158224 */ /* 0x000fe200078e0a15 */
[----:B------:R-:W-:Y:S01]  /*2200*/  ISETP.GT.U32.AND P0, PT, R0, R19, PT ;  /* 0x000000130000720c */ /* 0x000fe20003f04070 */
[----:B------:R-:W-:Y:S02]  /*2210*/  VIADD R4, R9, 0xe2 ;  /* 0x000000e209047836 */ /* 0x000fe40000000000 */
[--C-:B------:R-:W-:Y:S01]  /*2220*/  @!P4 IMAD.IADD R7, R7, 0x1, -R0.reuse ;  /* 0x000000010707c824 */ /* 0x100fe200078e0a00 */
[----:B------:R-:W-:Y:S01]  /*2230*/  STL [R1+0x168], R21 ;  /* 0x0001681501007387 */ /* 0x000fe20000100800 */
[----:B------:R-:W-:Y:S01]  /*2240*/  VIADD R14, R9, 0xdf ;  /* 0x000000df090e7836 */ /* 0x000fe20000000000 */
[----:B------:R-:W-:Y:S01]  /*2250*/  IABS R10, R4 ;  /* 0x00000004000a7213 */ /* 0x000fe20000000000 */
[----:B------:R-:W-:Y:S01]  /*2260*/  @!P2 IMAD.IADD R2, R2, 0x1, -R0 ;  /* 0x000000010202a824 */ /* 0x000fe200078e0a00 */
[----:B------:R-:W-:Y:S01]  /*2270*/  STL [R1+0x170], R20 ;  /* 0x0001701401007387 */ /* 0x000fe20000100800 */
[----:B------:R-:W-:Y:S01]  /*2280*/  ISETP.GE.AND P4, PT, R4, RZ, PT ;  /* 0x000000ff0400720c */ /* 0x000fe20003f86270 */
[----:B------:R-:W-:-:S02]  /*2290*/  IMAD.MOV.U32 R13, RZ, RZ, R7 ;  /* 0x000000ffff0d7224 */ /* 0x000fc400078e0007 */
[----:B------:R0:W-:Y:S01]  /*22a0*/  STL [R1+0x174], R3 ;  /* 0x0001740301007387 */ /* 0x0001e20000100800 */
[----:B------:R-:W-:Y:S02]  /*22b0*/  IMAD.MOV.U32 R4, RZ, RZ, R10 ;  /* 0x000000ffff047224 */ /* 0x000fe400078e000a */
[--C-:B------:R-:W-:Y:S01]  /*22c0*/  @!P5 IMAD.IADD R6, R6, 0x1, -R0.reuse ;  /* 0x000000010606d824 */ /* 0x100fe200078e0a00 */
[----:B------:R1:W-:Y:S01]  /*22d0*/  STL [R1+0x178], R12 ;  /* 0x0001780c01007387 */ /* 0x0003e20000100800 */
[----:B------:R-:W-:Y:S01]  /*22e0*/  ISETP.GT.U32.AND P5, PT, R0, R2, PT ;  /* 0x000000020000720c */ /* 0x000fe20003fa4070 */
[----:B------:R-:W-:Y:S01]  /*22f0*/  @!P0 IMAD.IADD R19, R19, 0x1, -R0 ;  /* 0x0000000113138824 */ /* 0x000fe200078e0a00 */
[----:B------:R-:W-:Y:S01]  /*2300*/  ISETP.GE.AND P0, PT, R17, RZ, PT ;  /* 0x000000ff1100720c */ /* 0x000fe20003f06270 */
[----:B------:R-:W-:Y:S02]  /*2310*/  @!P1 IMAD.MOV R13, RZ, RZ, -R13 ;  /* 0x000000ffff0d9224 */ /* 0x000fe400078e0a0d */
[----:B0-----:R-:W-:-:S02]  /*2320*/  VIADD R3, R9, 0xe1 ;  /* 0x000000e109037836 */ /* 0x001fc40000000000 */
[----:B------:R-:W-:Y:S02]  /*2330*/  IMAD.MOV.U32 R11, RZ, RZ, R19 ;  /* 0x000000ffff0b7224 */ /* 0x000fe400078e0013 */
[----:B------:R-:W-:Y:S01]  /*2340*/  VIADD R16, R9, 0xdb ;  /* 0x000000db09107836 */ /* 0x000fe20000000000 */
[----:B-1----:R-:W-:Y:S01]  /*2350*/  IABS R12, R3 ;  /* 0x00000003000c7213 */ /* 0x002fe20000000000 */
[----:B------:R-:W-:Y:S01]  /*2360*/  @!P3 IMAD.MOV R11, RZ, RZ, -R11 ;  /* 0x000000ffff0bb224 */ /* 0x000fe200078e0a0b */
[----:B------:R-:W-:Y:S01]  /*2370*/  ISETP.GE.AND P2, PT, R3, RZ, PT ;  /* 0x000000ff0300720c */ /* 0x000fe20003f46270 */
[----:B------:R-:W-:Y:S01]  /*2380*/  IMAD.HI.U32 R3, R5, R4, RZ ;  /* 0x0000000405037227 */ /* 0x000fe200078e00ff */
[----:B------:R-:W-:Y:S02]  /*2390*/  ISETP.GT.U32.AND P3, PT, R0, R6, PT ;  /* 0x000000060000720c */ /* 0x000fe40003f64070 */
[----:B------:R0:W-:Y:S01]  /*23a0*/  STL [R1+0x184], R11 ;  /* 0x0001840b01007387 */ /* 0x0001e20000100800 */
[----:B------:R-:W-:-:S02]  /*23b0*/  IMAD.MOV R3, RZ, RZ, -R3 ;  /* 0x000000ffff037224 */ /* 0x000fc400078e0a03 */
[----:B------:R-:W-:Y:S01]  /*23c0*/  IMAD.HI.U32 R10, R5, R12, RZ ;  /* 0x0000000c050a7227 */ /* 0x000fe200078e00ff */
[----:B------:R1:W-:Y:S03]  /*23d0*/  STL [R1+0x188], R13 ;  /* 0x0001880d01007387 */ /* 0x0003e60000100800 */
[----:B------:R-:W-:Y:S02]  /*23e0*/  IMAD R3, R0, R3, R4 ;  /* 0x0000000300037224 */ /* 0x000fe400078e0204 */
[----:B------:R-:W-:Y:S02]  /*23f0*/  @!P5 IMAD.IADD R2, R2, 0x1, -R0 ;  /* 0x000000010202d824 */ /* 0x000fe400078e0a00 */
[----:B------:R-:W-:Y:S01]  /*2400*/  IMAD.MOV R7, RZ, RZ, -R10 ;  /* 0x000000ffff077224 */ /* 0x000fe200078e0a0a */
[----:B------:R-:W-:Y:S01]  /*2410*/  ISETP.GT.U32.AND P5, PT, R0, R3, PT ;  /* 0x000000030000720c */ /* 0x000fe20003fa4070 */
[----:B------:R-:W-:-:S02]  /*2420*/  IMAD.MOV.U32 R15, RZ, RZ, R2 ;  /* 0x000000ffff0f7224 */ /* 0x000fc400078e0002 */
[C---:B------:R-:W-:Y:S02]  /*2430*/  IMAD R12, R0.reuse, R7, R12 ;  /* 0x00000007000c7224 */ /* 0x040fe400078e020c */
[C---:B0-----:R-:W-:Y:S02]  /*2440*/  VIADD R11, R9.reuse, 0xe0 ;  /* 0x000000e0090b7836 */ /* 0x041fe40000000000 */
[----:B------:R-:W-:Y:S01]  /*2450*/  @!P6 IMAD.MOV R15, RZ, RZ, -R15 ;  /* 0x000000ffff0fe224 */ /* 0x000fe200078e0a0f */
[----:B------:R-:W-:Y:S01]  /*2460*/  ISETP.GT.U32.AND P6, PT, R0, R12, PT ;  /* 0x0000000c0000720c */ /* 0x000fe20003fc4070 */
[--C-:B------:R-:W-:Y:S01]  /*2470*/  @!P3 IMAD.IADD R6, R6, 0x1, -R0.reuse ;  /* 0x000000010606b824 */ /* 0x100fe200078e0a00 */
[----:B------:R-:W-:Y:S01]  /*2480*/  IABS R10, R11 ;  /* 0x0000000b000a7213 */ /* 0x000fe20000000000 */
[----:B------:R-:W-:Y:S01]  /*2490*/  VIADD R4, R9, 0xdd ;  /* 0x000000dd09047836 */ /* 0x000fe20000000000 */
[----:B------:R-:W-:Y:S01]  /*24a0*/  ISETP.GE.AND P1, PT, R11, RZ, PT ;  /* 0x000000ff0b00720c */ /* 0x000fe20003f26270 */
[----:B------:R-:W-:Y:S01]  /*24b0*/  @!P5 IMAD.IADD R3, R3, 0x1, -R0 ;  /* 0x000000010303d824 */ /* 0x000fe200078e0a00 */
[----:B------:R-:W-:Y:S01]  /*24c0*/  STL [R1+0x194], R15 ;  /* 0x0001940f01007387 */ /* 0x000fe20000100800 */
[----:B------:R-:W-:Y:S01]  /*24d0*/  IMAD.HI.U32 R7, R5, R10, RZ ;  /* 0x0000000a05077227 */ /* 0x000fe200078e00ff */
[----:B------:R-:W-:-:S02]  /*24e0*/  ISETP.GE.AND P3, PT, R14, RZ, PT ;  /* 0x000000ff0e00720c */ /* 0x000fc40003f66270 */
[----:B------:R-:W-:Y:S01]  /*24f0*/  ISETP.GT.U32.AND P5, PT, R0, R3, PT ;  /* 0x000000030000720c */ /* 0x000fe20003fa4070 */
[----:B------:R-:W-:Y:S01]  /*2500*/  VIADD R11, R9, 0xde ;  /* 0x000000de090b7836 */ /* 0x000fe20000000000 */
[----:B------:R-:W-:Y:S01]  /*2510*/  IABS R14, R14 ;  /* 0x0000000e000e7213 */ /* 0x000fe20000000000 */
[----:B-1----:R-:W-:Y:S02]  /*2520*/  IMAD.MOV.U32 R13, RZ, RZ, R6 ;  /* 0x000000ffff0d7224 */ /* 0x002fe400078e0006 */
[----:B------:R-:W-:Y:S01]  /*2530*/  IMAD.MOV R2, RZ, RZ, -R7 ;  /* 0x000000ffff027224 */ /* 0x000fe200078e0a07 */
[----:B------:R-:W-:Y:S01]  /*2540*/  IABS R6, R11 ;  /* 0x0000000b00067213 */ /* 0x000fe20000000000 */
[----:B------:R-:W-:Y:S01]  /*2550*/  @!P0 IMAD.MOV R13, RZ, RZ, -R13 ;  /* 0x000000ffff0d8224 */ /* 0x000fe200078e0a0d */
[----:B------:R-:W-:Y:S01]  /*2560*/  ISETP.GE.AND P0, PT, R11, RZ, PT ;  /* 0x000000ff0b00720c */ /* 0x000fe20003f06270 */
[----:B------:R-:W-:Y:S02]  /*2570*/  @!P6 IMAD.IADD R12, R12, 0x1, -R0 ;  /* 0x000000010c0ce824 */ /* 0x000fe400078e0a00 */
[C---:B------:R-:W-:Y:S01]  /*2580*/  IMAD R10, R0.reuse, R2, R10 ;  /* 0x00000002000a7224 */ /* 0x040fe200078e020a */
[----:B------:R0:W-:Y:S01]  /*2590*/  STL [R1+0x198], R13 ;  /* 0x0001980d01007387 */ /* 0x0001e20000100800 */
[----:B------:R-:W-:Y:S01]  /*25a0*/  IABS R2, R4 ;  /* 0x0000000400027213 */ /* 0x000fe20000000000 */
[----:B------:R-:W-:Y:S01]  /*25b0*/  @!P5 IMAD.IADD R3, R3, 0x1, -R0 ;  /* 0x000000010303d824 */ /* 0x000fe200078e0a00 */
[C---:B------:R-:W-:Y:S01]  /*25c0*/  ISETP.GT.U32.AND P6, PT, R0.reuse, R12, PT ;  /* 0x0000000c0000720c */ /* 0x040fe20003fc4070 */
[----:B------:R-:W-:Y:S01]  /*25d0*/  IMAD.HI.U32 R7, R5, R14, RZ ;  /* 0x0000000e05077227 */ /* 0x000fe200078e00ff */
[----:B------:R-:W-:-:S03]  /*25e0*/  ISETP.GT.U32.AND P5, PT, R0, R10, PT ;  /* 0x0000000a0000720c */ /* 0x000fc60003fa4070 */
[----:B------:R-:W-:-:S04]  /*25f0*/  IMAD.HI.U32 R11, R5, R2, RZ ;  /* 0x00000002050b7227 */ /* 0x000fc800078e00ff */
[----:B0-----:R-:W-:-:S04]  /*2600*/  IMAD.HI.U32 R13, R5, R6, RZ ;  /* 0x00000006050d7227 */ /* 0x001fc800078e00ff */
[----:B------:R-:W-:Y:S02]  /*2610*/  IMAD.MOV R13, RZ, RZ, -R13 ;  /* 0x000000ffff0d7224 */ /* 0x000fe400078e0a0d */
[----:B------:R-:W-:Y:S02]  /*2620*/  IMAD.MOV.U32 R15, RZ, RZ, R3 ;  /* 0x000000ffff0f7224 */ /* 0x000fe400078e0003 */
[----:B------:R-:W-:Y:S02]  /*2630*/  IMAD.MOV R11, RZ, RZ, -R11 ;  /* 0x000000ffff0b7224 */ /* 0x000fe400078e0a0b */
[C---:B------:R-:W-:Y:S02]  /*2640*/  IMAD R3, R0.reuse, R13, R6 ;  /* 0x0000000d00037224 */ /* 0x040fe400078e0206 */
[----:B------:R-:W-:Y:S02]  /*2650*/  IMAD.MOV R7, RZ, RZ, -R7 ;  /* 0x000000ffff077224 */ /* 0x000fe400078e0a07 */
[----:B------:R-:W-:-:S02]  /*2660*/  IMAD R2, R0, R11, R2 ;  /* 0x0000000b00027224 */ /* 0x000fc400078e0202 */
[----:B------:R-:W-:Y:S01]  /*2670*/  @!P6 IMAD.IADD R12, R12, 0x1, -R0 ;  /* 0x000000010c0ce824 */ /* 0x000fe200078e0a00 */
[C---:B------:R-:W-:Y:S01]  /*2680*/  ISETP.GT.U32.AND P6, PT, R0.reuse, R3, PT ;  /* 0x000000030000720c */ /* 0x040fe20003fc4070 */
[----:B------:R-:W-:Y:S02]  /*2690*/  IMAD R14, R0, R7, R14 ;  /* 0x00000007000e7224 */ /* 0x000fe400078e020e */
[----:B------:R-:W-:Y:S01]  /*26a0*/  @!P5 IMAD.IADD R10, R10, 0x1, -R0 ;  /* 0x000000010a0ad824 */ /* 0x000fe200078e0a00 */
[C---:B------:R-:W-:Y:S01]  /*26b0*/  ISETP.GT.U32.AND P5, PT, R0.reuse, R2, PT ;  /* 0x000000020000720c */ /* 0x040fe20003fa4070 */
[----:B------:R-:W-:Y:S01]  /*26c0*/  @!P4 IMAD.MOV R15, RZ, RZ, -R15 ;  /* 0x000000ffff0fc224 */ /* 0x000fe200078e0a0f */
[----:B------:R-:W-:Y:S01]  /*26d0*/  ISETP.GT.U32.AND P4, PT, R0, R14, PT ;  /* 0x0000000e0000720c */ /* 0x000fe20003f84070 */
[C---:B------:R-:W-:Y:S02]  /*26e0*/  VIADD R17, R9.reuse, 0xdc ;  /* 0x000000dc09117836 */ /* 0x040fe40000000000 */
[----:B------:R-:W-:Y:S01]  /*26f0*/  IMAD.MOV.U32 R19, RZ, RZ, R12 ;  /* 0x000000ffff137224 */ /* 0x000fe200078e000c */
[----:B------:R0:W-:Y:S01]  /*2700*/  STL [R1+0x19c], R15 ;  /* 0x00019c0f01007387 */ /* 0x0001e20000100800 */
[----:B------:R-:W-:Y:S01]  /*2710*/  VIADD R11, R9, 0xda ;  /* 0x000000da090b7836 */ /* 0x000fe20000000000 */
[----:B------:R-:W-:Y:S01]  /*2720*/  IABS R7, R17 ;  /* 0x0000001100077213 */ /* 0x000fe20000000000 */
[----:B------:R-:W-:-:S02]  /*2730*/  @!P6 IMAD.IADD R3, R3, 0x1, -R0 ;  /* 0x000000010303e824 */ /* 0x000fc400078e0a00 */
[----:B------:R-:W-:Y:S01]  /*2740*/  @!P2 IMAD.MOV R19, RZ, RZ, -R19 ;  /* 0x000000ffff13a224 */ /* 0x000fe200078e0a13 */
[----:B------:R-:W-:Y:S01]  /*2750*/  IABS R13, R11 ;  /* 0x0000000b000d7213 */ /* 0x000fe20000000000 */
[--C-:B------:R-:W-:Y:S01]  /*2760*/  @!P5 IMAD.IADD R2, R2, 0x1, -R0.reuse ;  /* 0x000000010202d824 */ /* 0x100fe200078e0a00 */
[----:B------:R-:W-:Y:S01]  /*2770*/  ISETP.GT.U32.AND P5, PT, R0, R3, PT ;  /* 0x000000030000720c */ /* 0x000fe20003fa4070 */
[----:B------:R-:W-:Y:S01]  /*2780*/  @!P4 IMAD.IADD R14, R14, 0x1, -R0 ;  /* 0x000000010e0ec824 */ /* 0x000fe200078e0a00 */
[----:B0-----:R-:W-:Y:S01]  /*2790*/  IABS R15, R16 ;  /* 0x00000010000f7213 */ /* 0x001fe20000000000 */
[C---:B------:R-:W-:Y:S01]  /*27a0*/  IMAD.HI.U32 R6, R5.reuse, R7, RZ ;  /* 0x0000000705067227 */ /* 0x040fe200078e00ff */
[C---:B------:R-:W-:Y:S01]  /*27b0*/  ISETP.GT.U32.AND P4, PT, R0.reuse, R10, PT ;  /* 0x0000000a0000720c */ /* 0x040fe20003f84070 */
[----:B------:R0:W-:Y:S01]  /*27c0*/  STL [R1+0x1a0], R19 ;  /* 0x0001a01301007387 */ /* 0x0001e20000100800 */
[C---:B------:R-:W-:Y:S01]  /*27d0*/  ISETP.GT.U32.AND P6, PT, R0.reuse, R14, PT ;  /* 0x0000000e0000720c */ /* 0x040fe20003fc4070 */
[----:B------:R-:W-:Y:S01]  /*27e0*/  IMAD.HI.U32 R18, R5, R15, RZ ;  /* 0x0000000f05127227 */ /* 0x000fe200078e00ff */
[----:B------:R-:W-:-:S03]  /*27f0*/  ISETP.GT.U32.AND P2, PT, R0, R2, PT ;  /* 0x000000020000720c */ /* 0x000fc60003f44070 */
[----:B------:R-:W-:Y:S02]  /*2800*/  IMAD.MOV R18, RZ, RZ, -R18 ;  /* 0x000000ffff127224 */ /* 0x000fe400078e0a12 */
[----:B------:R-:W-:Y:S02]  /*2810*/  IMAD.MOV R6, RZ, RZ, -R6 ;  /* 0x000000ffff067224 */ /* 0x000fe400078e0a06 */
[C---:B------:R-:W-:Y:S02]  /*2820*/  IMAD R15, R0.reuse, R18, R15 ;  /* 0x00000012000f7224 */ /* 0x040fe400078e020f */
[--C-:B------:R-:W-:Y:S02]  /*2830*/  @!P5 IMAD.IADD R3, R3, 0x1, -R0.reuse ;  /* 0x000000010303d824 */ /* 0x100fe400078e0a00 */
[C---:B------:R-:W-:Y:S01]  /*2840*/  IMAD R7, R0.reuse, R6, R7 ;  /* 0x0000000600077224 */ /* 0x040fe200078e0207 */
[----:B------:R-:W-:Y:S01]  /*2850*/  ISETP.GT.U32.AND P5, PT, R0, R15, PT ;  /* 0x0000000f0000720c */ /* 0x000fe20003fa4070 */
[----:B------:R-:W-:-:S02]  /*2860*/  @!P4 IMAD.IADD R10, R10, 0x1, -R0 ;  /* 0x000000010a0ac824 */ /* 0x000fc400078e0a00 */
[--C-:B------:R-:W-:Y:S01]  /*2870*/  @!P6 IMAD.IADD R14, R14, 0x1, -R0.reuse ;  /* 0x000000010e0ee824 */ /* 0x100fe200078e0a00 */
[----:B------:R-:W-:Y:S01]  /*2880*/  ISETP.GT.U32.AND P4, PT, R0, R7, PT ;  /* 0x000000070000720c */ /* 0x000fe20003f84070 */
[----:B------:R-:W-:Y:S01]  /*2890*/  @!P2 IMAD.IADD R2, R2, 0x1, -R0 ;  /* 0x000000010202a824 */ /* 0x000fe200078e0a00 */
[----:B------:R-:W-:Y:S01]  /*28a0*/  ISETP.GE.AND P6, PT, R4, RZ, PT ;  /* 0x000000ff0400720c */ /* 0x000fe20003fc6270 */
[----:B------:R-:W-:Y:S01]  /*28b0*/  VIADD R4, R9, 0xd8 ;  /* 0x000000d809047836 */ /* 0x000fe20000000000 */
[----:B------:R-:W-:Y:S01]  /*28c0*/  ISETP.GE.AND P2, PT, R17, RZ, PT ;  /* 0x000000ff1100720c */ /* 0x000fe20003f46270 */
[----:B------:R-:W-:-:S03]  /*28d0*/  IMAD.HI.U32 R18, R5, R13, RZ ;  /* 0x0000000d05127227 */ /* 0x000fc600078e00ff */
[----:B------:R-:W-:Y:S01]  /*28e0*/  IABS R17, R4 ;  /* 0x0000000400117213 */ /* 0x000fe20000000000 */
[----:B------:R-:W-:Y:S02]  /*28f0*/  @!P5 IMAD.IADD R15, R15, 0x1, -R0 ;  /* 0x000000010f0fd824 */ /* 0x000fe400078e0a00 */
[----:B------:R-:W-:Y:S02]  /*2900*/  IMAD.MOV.U32 R21, RZ, RZ, R10 ;  /* 0x000000ffff157224 */ /* 0x000fe400078e000a */
[----:B------:R-:W-:Y:S01]  /*2910*/  IMAD.HI.U32 R10, R5, R17, RZ ;  /* 0x00000011050a7227 */ /* 0x000fe200078e00ff */
[----:B------:R-:W-:-:S03]  /*2920*/  ISETP.GT.U32.AND P5, PT, R0, R15, PT ;  /* 0x0000000f0000720c */ /* 0x000fc60003fa4070 */
[----:B------:R-:W-:Y:S02]  /*2930*/  VIADD R6, R9, 0xd9 ;  /* 0x000000d909067836 */ /* 0x000fe40000000000 */
[----:B------:R-:W-:Y:S02]  /*2940*/  IMAD.MOV R18, RZ, RZ, -R18 ;  /* 0x000000ffff127224 */ /* 0x000fe400078e0a12 */
[----:B------:R-:W-:Y:S01]  /*2950*/  @!P4 IMAD.IADD R7, R7, 0x1, -R0 ;  /* 0x000000010707c824 */ /* 0x000fe200078e0a00 */
[----:B------:R-:W-:Y:S01]  /*2960*/  IABS R12, R6 ;  /* 0x00000006000c7213 */ /* 0x000fe20000000000 */
[----:B------:R-:W-:Y:S01]  /*2970*/  IMAD.MOV R10, RZ, RZ, -R10 ;  /* 0x000000ffff0a7224 */ /* 0x000fe200078e0a0a */
[----:B------:R-:W-:Y:S01]  /*2980*/  ISETP.GE.AND P4, PT, R16, RZ, PT ;  /* 0x000000ff1000720c */ /* 0x000fe20003f86270 */
[----:B------:R-:W-:Y:S02]  /*2990*/  IMAD R13, R0, R18, R13 ;  /* 0x00000012000d7224 */ /* 0x000fe400078e020d */
[----:B------:R-:W-:-:S02]  /*29a0*/  IMAD.MOV.U32 R20, RZ, RZ, R14 ;  /* 0x000000ffff147224 */ /* 0x000fc400078e000e */
[----:B------:R-:W-:Y:S01]  /*29b0*/  @!P1 IMAD.MOV R21, RZ, RZ, -R21 ;  /* 0x000000ffff159224 */ /* 0x000fe200078e0a15 */
[C---:B------:R-:W-:Y:S01]  /*29c0*/  ISETP.GT.U32.AND P1, PT, R0.reuse, R7, PT ;  /* 0x000000070000720c */ /* 0x040fe20003f24070 */
[C---:B------:R-:W-:Y:S02]  /*29d0*/  IMAD R17, R0.reuse, R10, R17 ;  /* 0x0000000a00117224 */ /* 0x040fe400078e0211 */
[----:B------:R-:W-:Y:S01]  /*29e0*/  @!P3 IMAD.MOV R20, RZ, RZ, -R20 ;  /* 0x000000ffff14b224 */ /* 0x000fe200078e0a14 */
[----:B------:R-:W-:Y:S01]  /*29f0*/  ISETP.GT.U32.AND P3, PT, R0, R13, PT ;  /* 0x0000000d0000720c */ /* 0x000fe20003f64070 */
[----:B------:R-:W-:Y:S01]  /*2a00*/  @!P0 IMAD.MOV R3, RZ, RZ, -R3 ;  /* 0x000000ffff038224 */ /* 0x000fe200078e0a03 */
[----:B------:R-:W-:Y:S01]  /*2a10*/  STL [R1+0x1a4], R21 ;  /* 0x0001a41501007387 */ /* 0x000fe20000100800 */
[----:B0-----:R-:W-:Y:S01]  /*2a20*/  IMAD.HI.U32 R19, R5, R12, RZ ;  /* 0x0000000c05137227 */ /* 0x001fe200078e00ff */
[----:B------:R-:W-:Y:S02]  /*2a30*/  ISETP.GE.AND P0, PT, R11, RZ, PT ;  /* 0x000000ff0b00720c */ /* 0x000fe40003f06270 */
[----:B------:R-:W-:Y:S01]  /*2a40*/  STL [R1+0x1a8], R20 ;  /* 0x0001a81401007387 */ /* 0x000fe20000100800 */
[----:B------:R-:W-:-:S02]  /*2a50*/  VIADD R16, R9, 0xd7 ;  /* 0x000000d709107836 */ /* 0x000fc40000000000 */
[----:B------:R-:W-:Y:S01]  /*2a60*/  @!P5 IMAD.IADD R15, R15, 0x1, -R0 ;  /* 0x000000010f0fd824 */ /* 0x000fe200078e0a00 */
[C---:B------:R-:W-:Y:S01]  /*2a70*/  ISETP.GT.U32.AND P5, PT, R0.reuse, R17, PT ;  /* 0x000000110000720c */ /* 0x040fe20003fa4070 */
[----:B------:R-:W-:Y:S01]  /*2a80*/  IMAD.MOV R19, RZ, RZ, -R19 ;  /* 0x000000ffff137224 */ /* 0x000fe200078e0a13 */
[----:B------:R0:W-:Y:S01]  /*2a90*/  STL [R1+0x1ac], R3 ;  /* 0x0001ac0301007387 */ /* 0x0001e20000100800 */
[----:B------:R-:W-:Y:S02]  /*2aa0*/  @!P6 IMAD.MOV R2, RZ, RZ, -R2 ;  /* 0x000000ffff02e224 */ /* 0x000fe400078e0a02 */
[----:B------:R-:W-:Y:S02]  /*2ab0*/  IMAD R12, R0, R19, R12 ;  /* 0x00000013000c7224 */ /* 0x000fe400078e020c */
[--C-:B------:R-:W-:Y:S01]  /*2ac0*/  @!P1 IMAD.IADD R7, R7, 0x1, -R0.reuse ;  /* 0x0000000107079824 */ /* 0x100fe200078e0a00 */
[----:B------:R-:W-:Y:S01]  /*2ad0*/  ISETP.GE.AND P1, PT, R6, RZ, PT ;  /* 0x000000ff0600720c */ /* 0x000fe20003f26270 */
[----:B------:R1:W-:Y:S01]  /*2ae0*/  STL [R1+0x1b0], R2 ;  /* 0x0001b00201007387 */ /* 0x0003e20000100800 */
[--C-:B------:R-:W-:Y:S01]  /*2af0*/  @!P3 IMAD.IADD R13, R13, 0x1, -R0.reuse ;  /* 0x000000010d0db824 */ /* 0x100fe200078e0a00 */
[----:B------:R-:W-:Y:S01]  /*2b00*/  ISETP.GT.U32.AND P6, PT, R0, R12, PT ;  /* 0x0000000c0000720c */ /* 0x000fe20003fc4070 */
[----:B------:R-:W-:Y:S01]  /*2b10*/  IMAD.MOV.U32 R10, RZ, RZ, R7 ;  /* 0x000000ffff0a7224 */ /* 0x000fe200078e0007 */
[----:B0-----:R-:W-:Y:S01]  /*2b20*/  IABS R3, R16 ;  /* 0x0000001000037213 */ /* 0x001fe20000000000 */
[----:B------:R-:W-:Y:S01]  /*2b30*/  @!P5 IMAD.IADD R17, R17, 0x1, -R0 ;  /* 0x000000011111d824 */ /* 0x000fe200078e0a00 */
[----:B------:R-:W-:Y:S01]  /*2b40*/  ISETP.GE.AND P3, PT, R4, RZ, PT ;  /* 0x000000ff0400720c */ /* 0x000fe20003f66270 */
[----:B------:R-:W-:-:S02]  /*2b50*/  @!P2 IMAD.MOV R10, RZ, RZ, -R10 ;  /* 0x000000ffff0aa224 */ /* 0x000fc400078e0a0a */
[----:B------:R-:W-:Y:S01]  /*2b60*/  IMAD.MOV.U32 R6, RZ, RZ, R3 ;  /* 0x000000ffff067224 */ /* 0x000fe200078e0003 */
[----:B------:R-:W-:Y:S01]  /*2b70*/  ISETP.GT.U32.AND P5, PT, R0, R17, PT ;  /* 0x000000110000720c */ /* 0x000fe20003fa4070 */
[C---:B-1----:R-:W-:Y:S01]  /*2b80*/  VIADD R2, R9.reuse, 0xd6 ;  /* 0x000000d609027836 */ /* 0x042fe20000000000 */
[----:B------:R0:W-:Y:S01]  /*2b90*/  STL [R1+0x1b8], R10 ;  /* 0x0001b80a01007387 */ /* 0x0001e20000100800 */
[----:B------:R-:W-:Y:S02]  /*2ba0*/  VIADD R3, R9, 0xd5 ;  /* 0x000000d509037836 */ /* 0x000fe40000000000 */
[----:B------:R-:W-:Y:S01]  /*2bb0*/  IMAD.HI.U32 R4, R5, R6, RZ ;  /* 0x0000000605047227 */ /* 0x000fe200078e00ff */
[----:B------:R-:W-:Y:S02]  /*2bc0*/  IABS R14, R2 ;  /* 0x00000002000e7213 */ /* 0x000fe40000000000 */
[----:B------:R-:W-:Y:S01]  /*2bd0*/  IABS R18, R3 ;  /* 0x0000000300127213 */ /* 0x000fe20000000000 */
[----:B------:R-:W-:-:S02]  /*2be0*/  IMAD.MOV R4, RZ, RZ, -R4 ;  /* 0x000000ffff047224 */ /* 0x000fc400078e0a04 */
[----:B------:R-:W-:-:S04]  /*2bf0*/  IMAD.HI.U32 R7, R5, R14, RZ ;  /* 0x0000000e05077227 */ /* 0x000fc800078e00ff */
[----:B------:R-:W-:Y:S02]  /*2c00*/  IMAD R4, R0, R4, R6 ;  /* 0x0000000400047224 */ /* 0x000fe400078e0206 */
[----:B------:R-:W-:Y:S02]  /*2c10*/  IMAD.MOV.U32 R6, RZ, RZ, R18 ;  /* 0x000000ffff067224 */ /* 0x000fe400078e0012 */
[----:B------:R-:W-:Y:S02]  /*2c20*/  IMAD.MOV R18, RZ, RZ, -R7 ;  /* 0x000000ffff127224 */ /* 0x000fe400078e0a07 */
[----:B------:R-:W-:Y:S01]  /*2c30*/  @!P6 IMAD.IADD R12, R12, 0x1, -R0 ;  /* 0x000000010c0ce824 */ /* 0x000fe200078e0a00 */
[C---:B------:R-:W-:Y:S01]  /*2c40*/  ISETP.GT.U32.AND P6, PT, R0.reuse, R13, PT ;  /* 0x0000000d0000720c */ /* 0x040fe20003fc4070 */
[C---:B------:R-:W-:Y:S02]  /*2c50*/  IMAD R14, R0.reuse, R18, R14 ;  /* 0x00000012000e7224 */ /* 0x040fe400078e020e */
[----:B0-----:R-:W-:Y:S01]  /*2c60*/  VIADD R10, R9, 0xd4 ;  /* 0x000000d4090a7836 */ /* 0x001fe20000000000 */
[C---:B------:R-:W-:Y:S01]  /*2c70*/  ISETP.GT.U32.AND P2, PT, R0.reuse, R12, PT ;  /* 0x0000000c0000720c */ /* 0x040fe20003f44070 */
[----:B------:R-:W-:Y:S01]  /*2c80*/  @!P5 IMAD.IADD R17, R17, 0x1, -R0 ;  /* 0x000000011111d824 */ /* 0x000fe200078e0a00 */
[----:B------:R-:W-:Y:S01]  /*2c90*/  ISETP.GT.U32.AND P5, PT, R0, R14, PT ;  /* 0x0000000e0000720c */ /* 0x000fe20003fa4070 */
[----:B------:R-:W-:Y:S01]  /*2ca0*/  IMAD.HI.U32 R18, R5, R6, RZ ;  /* 0x0000000605127227 */ /* 0x000fe200078e00ff */
[----:B------:R-:W-:-:S03]  /*2cb0*/  IABS R11, R10 ;  /* 0x0000000a000b7213 */ /* 0x000fc60000000000 */
[----:B------:R-:W-:Y:S02]  /*2cc0*/  IMAD.MOV.U32 R21, RZ, RZ, R15 ;  /* 0x000000ffff157224 */ /* 0x000fe400078e000f */
[--C-:B------:R-:W-:Y:S01]  /*2cd0*/  @!P6 IMAD.IADD R13, R13, 0x1, -R0.reuse ;  /* 0x000000010d0de824 */ /* 0x100fe200078e0a00 */
[----:B------:R-:W-:Y:S01]  /*2ce0*/  ISETP.GT.U32.AND P6, PT, R0, R4, PT ;  /* 0x000000040000720c */ /* 0x000fe20003fc4070 */
[----:B------:R-:W-:Y:S02]  /*2cf0*/  IMAD.MOV.U32 R7, RZ, RZ, R11 ;  /* 0x000000ffff077224 */ /* 0x000fe400078e000b */
[----:B------:R-:W-:Y:S02]  /*2d00*/  VIADD R11, R9, 0xd3 ;  /* 0x000000d3090b7836 */ /* 0x000fe40000000000 */
[--C-:B------:R-:W-:Y:S01]  /*2d10*/  @!P2 IMAD.IADD R12, R12, 0x1, -R0.reuse ;  /* 0x000000010c0ca824 */ /* 0x100fe200078e0a00 */
[----:B------:R-:W-:Y:S01]  /*2d20*/  ISETP.GE.AND P2, PT, R16, RZ, PT ;  /* 0x000000ff1000720c */ /* 0x000fe20003f46270 */
[----:B------:R-:W-:Y:S01]  /*2d30*/  @!P5 IMAD.IADD R14, R14, 0x1, -R0 ;  /* 0x000000010e0ed824 */ /* 0x000fe200078e0a00 */
[----:B------:R-:W-:Y:S01]  /*2d40*/  IABS R16, R11 ;  /* 0x0000000b00107213 */ /* 0x000fe20000000000 */
[----:B------:R-:W-:-:S02]  /*2d50*/  IMAD.MOV R18, RZ, RZ, -R18 ;  /* 0x000000ffff127224 */ /* 0x000fc400078e0a12 */
[----:B------:R-:W-:Y:S01]  /*2d60*/  @!P4 IMAD.MOV R21, RZ, RZ, -R21 ;  /* 0x000000ffff15c224 */ /* 0x000fe200078e0a15 */
[----:B------:R-:W-:Y:S01]  /*2d70*/  ISETP.GT.U32.AND P5, PT, R0, R14, PT ;  /* 0x0000000e0000720c */ /* 0x000fe20003fa4070 */
[----:B------:R-:W-:-:S03]  /*2d80*/  IMAD.HI.U32 R15, R5, R16, RZ ;  /* 0x00000010050f7227 */ /* 0x000fc600078e00ff */
[----:B------:R-:W-:Y:S01]  /*2d90*/  STL [R1+0x1bc], R21 ;  /* 0x0001bc1501007387 */ /* 0x000fe20000100800 */
[----:B------:R-:W-:Y:S01]  /*2da0*/  @!P6 IMAD.IADD R4, R4, 0x1, -R0 ;  /* 0x000000010404e824 */ /* 0x000fe200078e0a00 */
[----:B------:R-:W-:Y:S01]  /*2db0*/  ISETP.GE.AND P6, PT, R2, RZ, PT ;  /* 0x000000ff0200720c */ /* 0x000fe20003fc6270 */
[----:B------:R-:W-:Y:S02]  /*2dc0*/  IMAD.MOV R15, RZ, RZ, -R15 ;  /* 0x000000ffff0f7224 */ /* 0x000fe400078e0a0f */
[C---:B------:R-:W-:Y:S01]  /*2dd0*/  IMAD R6, R0.reuse, R18, R6 ;  /* 0x0000001200067224 */ /* 0x040fe200078e0206 */
[----:B------:R-:W-:Y:S01]  /*2de0*/  ISETP.GT.U32.AND P4, PT, R0, R4, PT ;  /* 0x000000040000720c */ /* 0x000fe20003f84070 */
[----:B------:R-:W-:Y:S02]  /*2df0*/  IMAD.MOV.U32 R20, RZ, RZ, R13 ;  /* 0x000000ffff147224 */ /* 0x000fe400078e000d */
[----:B------:R-:W-:-:S04]  /*2e00*/  IMAD.HI.U32 R19, R5, R7, RZ ;  /* 0x0000000705137227 */ /* 0x000fc800078e00ff */
[C---:B------:R-:W-:Y:S02]  /*2e10*/  IMAD R15, R0.reuse, R15, R16 ;  /* 0x0000000f000f7224 */ /* 0x040fe400078e0210 */
[----:B------:R-:W-:Y:S01]  /*2e20*/  @!P0 IMAD.MOV R20, RZ, RZ, -R20 ;  /* 0x000000ffff148224 */ /* 0x000fe200078e0a14 */
[----:B------:R-:W-:Y:S01]  /*2e30*/  ISETP.GT.U32.AND P0, PT, R0, R6, PT ;  /* 0x000000060000720c */ /* 0x000fe20003f04070 */
[----:B------:R-:W-:Y:S02]  /*2e40*/  IMAD.MOV R19, RZ, RZ, -R19 ;  /* 0x000000ffff137224 */ /* 0x000fe400078e0a13 */
[----:B------:R-:W-:Y:S01]  /*2e50*/  IMAD.MOV.U32 R13, RZ, RZ, R12 ;  /* 0x000000ffff0d7224 */ /* 0x000fe200078e000c */
[----:B------:R-:W-:Y:S01]  /*2e60*/  STL [R1+0x1c0], R20 ;  /* 0x0001c01401007387 */ /* 0x000fe20000100800 */
[----:B------:R-:W-:Y:S01]  /*2e70*/  @!P5 IMAD.IADD R14, R14, 0x1, -R0 ;  /* 0x000000010e0ed824 */ /* 0x000fe200078e0a00 */
[----:B------:R-:W-:Y:S01]  /*2e80*/  ISETP.GT.U32.AND P5, PT, R0, R15, PT ;  /* 0x0000000f0000720c */ /* 0x000fe20003fa4070 */
[----:B------:R-:W-:-:S02]  /*2e90*/  VIADD R2, R9, 0xd2 ;  /* 0x000000d209027836 */ /* 0x000fc40000000000 */
[----:B------:R-:W-:Y:S02]  /*2ea0*/  IMAD.MOV.U32 R12, RZ, RZ, R17 ;  /* 0x000000ffff0c7224 */ /* 0x000fe400078e0011 */
[C---:B------:R-:W-:Y:S01]  /*2eb0*/  IMAD R19, R0.reuse, R19, R7 ;  /* 0x0000001300137224 */ /* 0x040fe200078e0207 */
[----:B------:R-:W-:Y:S01]  /*2ec0*/  IABS R7, R2 ;  /* 0x0000000200077213 */ /* 0x000fe20000000000 */
[----:B------:R-:W-:Y:S01]  /*2ed0*/  @!P1 IMAD.MOV R13, RZ, RZ, -R13 ;  /* 0x000000ffff0d9224 */ /* 0x000fe200078e0a0d */
[----:B------:R-:W-:Y:S01]  /*2ee0*/  ISETP.GE.AND P1, PT, R3, RZ, PT ;  /* 0x000000ff0300720c */ /* 0x000fe20003f26270 */
[----:B------:R-:W-:Y:S01]  /*2ef0*/  @!P3 IMAD.MOV R12, RZ, RZ, -R12 ;  /* 0x000000ffff0cb224 */ /* 0x000fe200078e0a0c */
[----:B------:R-:W-:Y:S01]  /*2f00*/  ISETP.GT.U32.AND P3, PT, R0, R19, PT ;  /* 0x000000130000720c */ /* 0x000fe20003f64070 */
[----:B------:R-:W-:Y:S01]  /*2f10*/  @!P4 IMAD.IADD R4, R4, 0x1, -R0 ;  /* 0x000000010404c824 */ /* 0x000fe200078e0a00 */
[----:B------:R0:W-:Y:S01]  /*2f20*/  STL [R1+0x1c8], R13 ;  /* 0x0001c80d01007387 */ /* 0x0001e20000100800 */
[----:B------:R-:W-:Y:S01]  /*2f30*/  ISETP.GE.AND P4, PT, R10, RZ, PT ;  /* 0x000000ff0a00720c */ /* 0x000fe20003f86270 */
[----:B------:R-:W-:-:S02]  /*2f40*/  VIADD R10, R9, 0xd1 ;  /* 0x000000d1090a7836 */ /* 0x000fc40000000000 */
[----:B------:R1:W-:Y:S01]  /*2f50*/  STL [R1+0x1cc], R12 ;  /* 0x0001cc0c01007387 */ /* 0x0003e20000100800 */
[--C-:B------:R-:W-:Y:S01]  /*2f60*/  @!P0 IMAD.IADD R6, R6, 0x1, -R0.reuse ;  /* 0x0000000106068824 */ /* 0x100fe200078e0a00 */
[----:B------:R-:W-:Y:S01]  /*2f70*/  ISETP.GE.AND P0, PT, R11, RZ, PT ;  /* 0x000000ff0b00720c */ /* 0x000fe20003f06270 */
[----:B------:R-:W-:Y:S01]  /*2f80*/  @!P5 IMAD.IADD R15, R15, 0x1, -R0 ;  /* 0x000000010f0fd824 */ /* 0x000fe200078e0a00 */
[----:B------:R-:W-:Y:S01]  /*2f90*/  IABS R11, R10 ;  /* 0x0000000a000b7213 */ /* 0x000fe20000000000 */
[----:B------:R-:W-:Y:S02]  /*2fa0*/  VIADD R3, R9, 0xd0 ;  /* 0x000000d009037836 */ /* 0x000fe40000000000 */
[----:B0-----:R-:W-:Y:S01]  /*2fb0*/  IMAD.MOV.U32 R13, RZ, RZ, R4 ;  /* 0x000000ffff0d7224 */ /* 0x001fe200078e0004 */
[----:B------:R-:W-:Y:S01]  /*2fc0*/  ISETP.GT.U32.AND P5, PT, R0, R15, PT ;  /* 0x0000000f0000720c */ /* 0x000fe20003fa4070 */
[----:B------:R-:W-:Y:S02]  /*2fd0*/  @!P3 IMAD.IADD R19, R19, 0x1, -R0 ;  /* 0x000000011313b824 */ /* 0x000fe400078e0a00 */
[----:B-1----:R-:W-:-:S03]  /*2fe0*/  IMAD.HI.U32 R12, R5, R7, RZ ;  /* 0x00000007050c7227 */ /* 0x002fc600078e00ff */
[C---:B------:R-:W-:Y:S01]  /*2ff0*/  ISETP.GT.U32.AND P3, PT, R0.reuse, R19, PT ;  /* 0x000000130000720c */ /* 0x040fe20003f64070 */
[----:B------:R-:W-:Y:S02]  /*3000*/  IMAD.MOV R12, RZ, RZ, -R12 ;  /* 0x000000ffff0c7224 */ /* 0x000fe400078e0a0c */
[----:B------:R-:W-:Y:S01]  /*3010*/  @!P2 IMAD.MOV R13, RZ, RZ, -R13 ;  /* 0x000000ffff0da224 */ /* 0x000fe200078e0a0d */
[C---:B------:R-:W-:Y:S01]  /*3020*/  ISETP.GT.U32.AND P2, PT, R0.reuse, R6, PT ;  /* 0x000000060000720c */ /* 0x040fe20003f44070 */
[----:B------:R-:W-:Y:S01]  /*3030*/  IMAD R4, R0, R12, R7 ;  /* 0x0000000c00047224 */ /* 0x000fe200078e0207 */
[----:B------:R-:W-:Y:S01]  /*3040*/  IABS R7, R3 ;  /* 0x0000000300077213 */ /* 0x000fe20000000000 */
[----:B------:R-:W-:Y:S01]  /*3050*/  IMAD.HI.U32 R12, R5, R11, RZ ;  /* 0x0000000b050c7227 */ /* 0x000fe200078e00ff */
[----:B------:R0:W-:Y:S03]  /*3060*/  STL [R1+0x1d0], R13 ;  /* 0x0001d00d01007387 */ /* 0x0001e60000100800 */
[----:B------:R-:W-:-:S02]  /*3070*/  IMAD.MOV R12, RZ, RZ, -R12 ;  /* 0x000000ffff0c7224 */ /* 0x000fc400078e0a0c */
[--C-:B------:R-:W-:Y:S02]  /*3080*/  @!P5 IMAD.IADD R15, R15, 0x1, -R0.reuse ;  /* 0x000000010f0fd824 */ /* 0x100fe400078e0a00 */
[--C-:B------:R-:W-:Y:S01]  /*3090*/  @!P3 IMAD.IADD R19, R19, 0x1, -R0.reuse ;  /* 0x000000011313b824 */ /* 0x100fe200078e0a00 */
[----:B------:R-:W-:Y:S01]  /*30a0*/  ISETP.GE.AND P3, PT, R10, RZ, PT ;  /* 0x000000ff0a00720c */ /* 0x000fe20003f66270 */
[----:B------:R-:W-:Y:S01]  /*30b0*/  @!P2 IMAD.IADD R6, R6, 0x1, -R0 ;  /* 0x000000010606a824 */ /* 0x000fe200078e0a00 */
[----:B------:R-:W-:Y:S01]  /*30c0*/  ISETP.GT.U32.AND P2, PT, R0, R4, PT ;  /* 0x000000040000720c */ /* 0x000fe20003f44070 */
[----:B0-----:R-:W-:Y:S02]  /*30d0*/  IMAD.MOV.U32 R13, RZ, RZ, R14 ;  /* 0x000000ffff0d7224 */ /* 0x001fe400078e000e */
[----:B------:R-:W-:Y:S02]  /*30e0*/  IMAD.MOV.U32 R16, RZ, RZ, R6 ;  /* 0x000000ffff107224 */ /* 0x000fe400078e0006 */
[----:B------:R-:W-:Y:S01]  /*30f0*/  @!P6 IMAD.MOV R13, RZ, RZ, -R13 ;  /* 0x000000ffff0de224 */ /* 0x000fe200078e0a0d */
[----:B------:R-:W-:Y:S01]  /*3100*/  ISETP.GE.AND P6, PT, R2, RZ, PT ;  /* 0x000000ff0200720c */ /* 0x000fe20003fc6270 */
[----:B------:R-:W-:-:S02]  /*3110*/  IMAD R2, R0, R12, R11 ;  /* 0x0000000c00027224 */ /* 0x000fc400078e020b */
[----:B------:R-:W-:Y:S01]  /*3120*/  VIADD R10, R9, 0xcf ;  /* 0x000000cf090a7836 */ /* 0x000fe20000000000 */
[----:B------:R0:W-:Y:S01]  /*3130*/  STL [R1+0x1d4], R13 ;  /* 0x0001d40d01007387 */ /* 0x0001e20000100800 */
[----:B------:R-:W-:Y:S01]  /*3140*/  IMAD.HI.U32 R12, R5, R7, RZ ;  /* 0x00000007050c7227 */ /* 0x000fe200078e00ff */
[----:B------:R-:W-:-:S03]  /*3150*/  ISETP.GT.U32.AND P5, PT, R0, R2, PT ;  /* 0x000000020000720c */ /* 0x000fc60003fa4070 */
[----:B------:R-:W-:Y:S02]  /*3160*/  @!P1 IMAD.MOV R16, RZ, RZ, -R16 ;  /* 0x000000ffff109224 */ /* 0x000fe400078e0a10 */
[----:B------:R-:W-:Y:S02]  /*3170*/  IMAD.MOV R12, RZ, RZ, -R12 ;  /* 0x000000ffff0c7224 */ /* 0x000fe400078e0a0c */
[--C-:B------:R-:W-:Y:S01]  /*3180*/  @!P2 IMAD.IADD R4, R4, 0x1, -R0.reuse ;  /* 0x000000010404a824 */ /* 0x100fe200078e0a00 */
[----:B0-----:R-:W-:Y:S01]  /*3190*/  IABS R13, R10 ;  /* 0x0000000a000d7213 */ /* 0x001fe20000000000 */
[----:B------:R0:W-:Y:S01]  /*31a0*/  STL [R1+0x1d8], R16 ;  /* 0x0001d81001007387 */ /* 0x0001e20000100800 */
[C---:B------:R-:W-:Y:S01]  /*31b0*/  IMAD R7, R0.reuse, R12, R7 ;  /* 0x0000000c00077224 */ /* 0x040fe200078e0207 */
[----:B------:R-:W-:Y:S01]  /*31c0*/  ISETP.GE.AND P2, PT, R3, RZ, PT ;  /* 0x000000ff0300720c */ /* 0x000fe20003f46270 */
[----:B------:R-:W-:Y:S01]  /*31d0*/  VIADD R11, R9, 0xce ;  /* 0x000000ce090b7836 */ /* 0x000fe20000000000 */
[----:B------:R-:W-:Y:S01]  /*31e0*/  ISETP.GT.U32.AND P1, PT, R0, R4, PT ;  /* 0x000000040000720c */ /* 0x000fe20003f24070 */
[----:B------:R-:W-:-:S02]  /*31f0*/  @!P5 IMAD.IADD R2, R2, 0x1, -R0 ;  /* 0x000000010202d824 */ /* 0x000fc400078e0a00 */
[----:B------:R-:W-:Y:S01]  /*3200*/  IMAD.HI.U32 R3, R5, R13, RZ ;  /* 0x0000000d05037227 */ /* 0x000fe200078e00ff */
[----:B------:R-:W-:Y:S02]  /*3210*/  IABS R14, R11 ;  /* 0x0000000b000e7213 */ /* 0x000fe40000000000 */
[----:B------:R-:W-:Y:S01]  /*3220*/  ISETP.GT.U32.AND P5, PT, R0, R2, PT ;  /* 0x000000020000720c */ /* 0x000fe20003fa4070 */
[----:B0-----:R-:W-:Y:S02]  /*3230*/  IMAD.MOV.U32 R16, RZ, RZ, R19 ;  /* 0x000000ffff107224 */ /* 0x001fe400078e0013 */
[----:B------:R-:W-:Y:S01]  /*3240*/  @!P0 IMAD.MOV R15, RZ, RZ, -R15 ;  /* 0x000000ffff0f8224 */ /* 0x000fe200078e0a0f */
[----:B------:R-:W-:Y:S01]  /*3250*/  ISETP.GE.AND P0, PT, R10, RZ, PT ;  /* 0x000000ff0a00720c */ /* 0x000fe20003f06270 */
[----:B------:R-:W-:Y:S01]  /*3260*/  @!P4 IMAD.MOV R16, RZ, RZ, -R16 ;  /* 0x000000ffff10c224 */ /* 0x000fe200078e0a10 */
[----:B------:R-:W-:Y:S01]  /*3270*/  ISETP.GT.U32.AND P4, PT, R0, R7, PT ;  /* 0x000000070000720c */ /* 0x000fe20003f84070 */
[----:B------:R-:W-:-:S02]  /*3280*/  IMAD.MOV R10, RZ, RZ, -R3 ;  /* 0x000000ffff0a7224 */ /* 0x000fc400078e0a03 */
[----:B------:R-:W-:Y:S01]  /*3290*/  IMAD.HI.U32 R6, R5, R14, RZ ;  /* 0x0000000e05067227 */ /* 0x000fe200078e00ff */
[----:B------:R-:W-:Y:S03]  /*32a0*/  STL [R1+0x1dc], R16 ;  /* 0x0001dc1001007387 */ /* 0x000fe60000100800 */
[----:B------:R-:W-:Y:S01]  /*32b0*/  IMAD R13, R0, R10, R13 ;  /* 0x0000000a000d7224 */ /* 0x000fe200078e020d */
[----:B------:R0:W-:Y:S01]  /*32c0*/  STL [R1+0x1e0], R15 ;  /* 0x0001e00f01007387 */ /* 0x0001e20000100800 */
[----:B------:R-:W-:Y:S02]  /*32d0*/  @!P5 IMAD.IADD R2, R2, 0x1, -R0 ;  /* 0x000000010202d824 */ /* 0x000fe400078e0a00 */
[----:B------:R-:W-:Y:S01]  /*32e0*/  IMAD.MOV R6, RZ, RZ, -R6 ;  /* 0x000000ffff067224 */ /* 0x000fe200078e0a06 */
[----:B------:R-:W-:Y:S01]  /*32f0*/  ISETP.GT.U32.AND P5, PT, R0, R13, PT ;  /* 0x0000000d0000720c */ /* 0x000fe20003fa4070 */
[--C-:B------:R-:W-:Y:S01]  /*3300*/  @!P1 IMAD.IADD R4, R4, 0x1, -R0.reuse ;  /* 0x0000000104049824 */ /* 0x100fe200078e0a00 */
[----:B------:R-:W-:Y:S01]  /*3310*/  ISETP.GE.AND P1, PT, R11, RZ, PT ;  /* 0x000000ff0b00720c */ /* 0x000fe20003f26270 */
[----:B------:R-:W-:-:S02]  /*3320*/  @!P4 IMAD.IADD R7, R7, 0x1, -R0 ;  /* 0x000000010707c824 */ /* 0x000fc400078e0a00 */
[----:B------:R-:W-:Y:S02]  /*3330*/  IMAD.MOV.U32 R17, RZ, RZ, R4 ;  /* 0x000000ffff117224 */ /* 0x000fe400078e0004 */
[C---:B0-----:R-:W-:Y:S01]  /*3340*/  IMAD R15, R0.reuse, R6, R14 ;  /* 0x00000006000f7224 */ /* 0x041fe200078e020e */
[C---:B------:R-:W-:Y:S01]  /*3350*/  ISETP.GT.U32.AND P4, PT, R0.reuse, R7, PT ;  /* 0x000000070000720c */ /* 0x040fe20003f84070 */
[----:B------:R-:W-:Y:S02]  /*3360*/  @!P6 IMAD.MOV R17, RZ, RZ, -R17 ;  /* 0x000000ffff11e224 */ /* 0x000fe400078e0a11 */
[----:B------:R-:W-:Y:S01]  /*3370*/  VIADD R3, R9, 0xcd ;  /* 0x000000cd09037836 */ /* 0x000fe20000000000 */
[C---:B------:R-:W-:Y:S01]  /*3380*/  ISETP.GT.U32.AND P6, PT, R0.reuse, R15, PT ;  /* 0x0000000f0000720c */ /* 0x040fe20003fc4070 */
[----:B------:R-:W-:Y:S01]  /*3390*/  @!P5 IMAD.IADD R13, R13, 0x1, -R0 ;  /* 0x000000010d0dd824 */ /* 0x000fe200078e0a00 */
[----:B------:R-:W-:Y:S01]  /*33a0*/  STL [R1+0x1e4], R17 ;  /* 0x0001e41101007387 */ /* 0x000fe20000100800 */
[C---:B------:R-:W-:Y:S01]  /*33b0*/  VIADD R10, R9.reuse, 0xcc ;  /* 0x000000cc090a7836 */ /* 0x040fe20000000000 */
[----:B------:R-:W-:Y:S01]  /*33c0*/  IABS R11, R3 ;  /* 0x00000003000b7213 */ /* 0x000fe20000000000 */
[----:B------:R-:W-:Y:S01]  /*33d0*/  IMAD.MOV.U32 R16, RZ, RZ, R2 ;  /* 0x000000ffff107224 */ /* 0x000fe200078e0002 */
[----:B------:R-:W-:Y:S01]  /*33e0*/  ISETP.GT.U32.AND P5, PT, R0, R13, PT ;  /* 0x0000000d0000720c */ /* 0x000fe20003fa4070 */
[----:B------:R-:W-:Y:S01]  /*33f0*/  VIADD R6, R9, 0xcb ;  /* 0x000000cb09067836 */ /* 0x000fe20000000000 */
[----:B------:R-:W-:Y:S01]  /*3400*/  IABS R12, R10 ;  /* 0x0000000a000c7213 */ /* 0x000fe20000000000 */
[----:B------:R-:W-:Y:S01]  /*3410*/  @!P4 IMAD.IADD R7, R7, 0x1, -R0 ;  /* 0x000000010707c824 */ /* 0x000fe200078e0a00 */
[----:B------:R-:W-:Y:S01]  /*3420*/  ISETP.GE.AND P4, PT, R10, RZ, PT ;  /* 0x000000ff0a00720c */ /* 0x000fe20003f86270 */
[----:B------:R-:W-:Y:S01]  /*3430*/  @!P3 IMAD.MOV R16, RZ, RZ, -R16 ;  /* 0x000000ffff10b224 */ /* 0x000fe200078e0a10 */
[----:B------:R-:W-:Y:S01]  /*3440*/  ISETP.GE.AND P3, PT, R3, RZ, PT ;  /* 0x000000ff0300720c */ /* 0x000fe20003f66270 */
[----:B------:R-:W-:Y:S01]  /*3450*/  @!P6 IMAD.IADD R15, R15, 0x1, -R0 ;  /* 0x000000010f0fe824 */ /* 0x000fe200078e0a00 */
[----:B------:R-:W-:Y:S01]  /*3460*/  IABS R4, R6 ;  /* 0x0000000600047213 */ /* 0x000fe20000000000 */
[----:B------:R-:W-:Y:S01]  /*3470*/  IMAD.MOV.U32 R14, RZ, RZ, R7 ;  /* 0x000000ffff0e7224 */ /* 0x000fe200078e0007 */
[----:B------:R-:W-:Y:S01]  /*3480*/  STL [R1+0x1e8], R16 ;  /* 0x0001e81001007387 */ /* 0x000fe20000100800 */
[----:B------:R-:W-:Y:S01]  /*3490*/  IMAD.HI.U32 R2, R5, R11, RZ ;  /* 0x0000000b05027227 */ /* 0x000fe200078e00ff */
[----:B------:R-:W-:-:S03]  /*34a0*/  ISETP.GT.U32.AND P6, PT, R0, R15, PT ;  /* 0x0000000f0000720c */ /* 0x000fc60003fc4070 */
[----:B------:R-:W-:-:S04]  /*34b0*/  IMAD.HI.U32 R3, R5, R12, RZ ;  /* 0x0000000c05037227 */ /* 0x000fc800078e00ff */
[----:B------:R-:W-:Y:S01]  /*34c0*/  @!P2 IMAD.MOV R14, RZ, RZ, -R14 ;  /* 0x000000ffff0ea224 */ /* 0x000fe200078e0a0e */
[----:B------:R-:W-:Y:S01]  /*34d0*/  ISETP.GE.AND P2, PT, R6, RZ, PT ;  /* 0x000000ff0600720c */ /* 0x000fe20003f46270 */
[----:B------:R-:W-:Y:S02]  /*34e0*/  IMAD.MOV R2, RZ, RZ, -R2 ;  /* 0x000000ffff027224 */ /* 0x000fe400078e0a02 */
[----:B------:R-:W-:Y:S01]  /*34f0*/  IMAD.MOV R3, RZ, RZ, -R3 ;  /* 0x000000ffff037224 */ /* 0x000fe200078e0a03 */
[----:B------:R0:W-:Y:S01]  /*3500*/  STL [R1+0x1ec], R14 ;  /* 0x0001ec0e01007387 */ /* 0x0001e20000100800 */
[----:B------:R-:W-:Y:S02]  /*3510*/  @!P5 IMAD.IADD R13, R13, 0x1, -R0 ;  /* 0x000000010d0dd824 */ /* 0x000fe400078e0a00 */
[C---:B------:R-:W-:Y:S02]  /*3520*/  IMAD R2, R0.reuse, R2, R11 ;  /* 0x0000000200027224 */ /* 0x040fe400078e020b */
[----:B------:R-:W-:-:S02]  /*3530*/  IMAD R3, R0, R3, R12 ;  /* 0x0000000300037224 */ /* 0x000fc400078e020c */
[----:B------:R-:W-:Y:S01]  /*3540*/  IMAD.HI.U32 R10, R5, R4, RZ ;  /* 0x00000004050a7227 */ /* 0x000fe200078e00ff */
[----:B------:R-:W-:-:S03]  /*3550*/  ISETP.GT.U32.AND P5, PT, R0, R2, PT ;  /* 0x000000020000720c */ /* 0x000fc60003fa4070 */
[----:B0-----:R-:W-:Y:S02]  /*3560*/  IMAD.MOV.U32 R14, RZ, RZ, R13 ;  /* 0x000000ffff0e7224 */ /* 0x001fe400078e000d */
[----:B------:R-:W-:Y:S02]  /*3570*/  IMAD.MOV R10, RZ, RZ, -R10 ;  /* 0x000000ffff0a7224 */ /* 0x000fe400078e0a0a */
[----:B------:R-:W-:Y:S01]  /*3580*/  @!P0 IMAD.MOV R14, RZ, RZ, -R14 ;  /* 0x000000ffff0e8224 */ /* 0x000fe200078e0a0e */
[C---:B------:R-:W-:Y:S01]  /*3590*/  ISETP.GT.U32.AND P0, PT, R0.reuse, R3, PT ;  /* 0x000000030000720c */ /* 0x040fe20003f04070 */
[----:B------:R-:W-:Y:S02]  /*35a0*/  @!P6 IMAD.IADD R15, R15, 0x1, -R0 ;  /* 0x000000010f0fe824 */ /* 0x000fe400078e0a00 */
[----:B------:R-:W-:Y:S01]  /*35b0*/  IMAD R4, R0, R10, R4 ;  /* 0x0000000a00047224 */ /* 0x000fe200078e0204 */
[----:B------:R0:W-:Y:S01]  /*35c0*/  STL [R1+0x1f0], R14 ;  /* 0x0001f00e01007387 */ /* 0x0001e20000100800 */
[----:B------:R-:W-:-:S02]  /*35d0*/  IMAD.MOV.U32 R17, RZ, RZ, R15 ;  /* 0x000000ffff117224 */ /* 0x000fc400078e000f */
[----:B------:R-:W-:Y:S02]  /*35e0*/  VIADD R11, R9, 0xca ;  /* 0x000000ca090b7836 */ /* 0x000fe40000000000 */
[----:B------:R-:W-:Y:S01]  /*35f0*/  @!P1 IMAD.MOV R17, RZ, RZ, -R17 ;  /* 0x000000ffff119224 */ /* 0x000fe200078e0a11 */
[----:B------:R-:W-:Y:S01]  /*3600*/  ISETP.GT.U32.AND P1, PT, R0, R4, PT ;  /* 0x000000040000720c */ /* 0x000fe20003f24070 */
[--C-:B------:R-:W-:Y:S01]  /*3610*/  @!P5 IMAD.IADD R2, R2, 0x1, -R0.reuse ;  /* 0x000000010202d824 */ /* 0x100fe200078e0a00 */
[----:B------:R-:W-:Y:S01]  /*3620*/  ISETP.GE.AND P6, PT, R11, RZ, PT ;  /* 0x000000ff0b00720c */ /* 0x000fe20003fc6270 */
[--C-:B------:R-:W-:Y:S01]  /*3630*/  @!P0 IMAD.IADD R3, R3, 0x1, -R0.reuse ;  /* 0x0000000103038824 */ /* 0x100fe200078e0a00 */
[----:B------:R-:W-:Y:S01]  /*3640*/  IABS R11, R11 ;  /* 0x0000000b000b7213 */ /* 0x000fe20000000000 */
[C---:B------:R-:W-:Y:S01]  /*3650*/  VIADD R6, R9.reuse, 0xc9 ;  /* 0x000000c909067836 */ /* 0x040fe20000000000 */
[C---:B------:R-:W-:Y:S01]  /*3660*/  ISETP.GT.U32.AND P5, PT, R0.reuse, R2, PT ;  /* 0x000000020000720c */ /* 0x040fe20003fa4070 */
[----:B------:R-:W-:Y:S01]  /*3670*/  VIADD R10, R9, 0xc7 ;  /* 0x000000c7090a7836 */ /* 0x000fe20000000000 */
[----:B------:R-:W-:Y:S01]  /*3680*/  ISETP.GT.U32.AND P0, PT, R0, R3, PT ;  /* 0x000000030000720c */ /* 0x000fe20003f04070 */
[----:B------:R-:W-:Y:S01]  /*3690*/  IMAD.HI.U32 R15, R5, R11, RZ ;  /* 0x0000000b050f7227 */ /* 0x000fe200078e00ff */
[----:B------:R-:W-:Y:S01]  /*36a0*/  IABS R12, R6 ;  /* 0x00000006000c7213 */ /* 0x000fe20000000000 */
[----:B------:R1:W-:Y:S01]  /*36b0*/  STL [R1+0x1f4], R17 ;  /* 0x0001f41101007387 */ /* 0x0003e20000100800 */
[----:B0-----:R-:W-:Y:S01]  /*36c0*/  IABS R14, R10 ;  /* 0x0000000a000e7213 */ /* 0x001fe20000000000 */
[----:B------:R-:W-:-:S02]  /*36d0*/  @!P1 IMAD.IADD R4, R4, 0x1, -R0 ;  /* 0x0000000104049824 */ /* 0x000fc400078e0a00 */
[----:B------:R-:W-:Y:S02]  /*36e0*/  IMAD.MOV R15, RZ, RZ, -R15 ;  /* 0x000000ffff0f7224 */ /* 0x000fe400078e0a0f */
[----:B------:R-:W-:Y:S01]  /*36f0*/  VIADD R7, R9, 0xc8 ;  /* 0x000000c809077836 */ /* 0x000fe20000000000 */
[----:B------:R-:W-:Y:S01]  /*3700*/  ISETP.GT.U32.AND P1, PT, R0, R4, PT ;  /* 0x000000040000720c */ /* 0x000fe20003f24070 */
[--C-:B------:R-:W-:Y:S01]  /*3710*/  @!P5 IMAD.IADD R2, R2, 0x1, -R0.reuse ;  /* 0x000000010202d824 */ /* 0x100fe200078e0a00 */
[----:B------:R-:W-:Y:S01]  /*3720*/  ISETP.GE.AND P5, PT, R6, RZ, PT ;  /* 0x000000ff0600720c */ /* 0x000fe20003fa6270 */
[C---:B------:R-:W-:Y:S01]  /*3730*/  IMAD R11, R0.reuse, R15, R11 ;  /* 0x0000000f000b7224 */ /* 0x040fe200078e020b */
[----:B------:R-:W-:Y:S01]  /*3740*/  IABS R13, R7 ;  /* 0x00000007000d7213 */ /* 0x000fe20000000000 */
[----:B------:R-:W-:Y:S02]  /*3750*/  @!P0 IMAD.IADD R3, R3, 0x1, -R0 ;  /* 0x0000000103038824 */ /* 0x000fe400078e0a00 */
[----:B------:R-:W-:Y:S01]  /*3760*/  IMAD.HI.U32 R16, R5, R12, RZ ;  /* 0x0000000c05107227 */ /* 0x000fe200078e00ff */
[----:B------:R-:W-:-:S03]  /*3770*/  ISETP.GT.U32.AND P0, PT, R0, R11, PT ;  /* 0x0000000b0000720c */ /* 0x000fc60003f04070 */
[----:B------:R-:W-:Y:S02]  /*3780*/  IMAD.MOV.U32 R19, RZ, RZ, R2 ;  /* 0x000000ffff137224 */ /* 0x000fe400078e0002 */
[----:B------:R-:W-:Y:S02]  /*3790*/  IMAD.MOV.U32 R18, RZ, RZ, R3 ;  /* 0x000000ffff127224 */ /* 0x000fe400078e0003 */
[----:B------:R-:W-:Y:S02]  /*37a0*/  IMAD.MOV R16, RZ, RZ, -R16 ;  /* 0x000000ffff107224 */ /* 0x000fe400078e0a10 */
[----:B------:R-:W-:-:S04]  /*37b0*/  IMAD.HI.U32 R6, R5, R14, RZ ;  /* 0x0000000e05067227 */ /* 0x000fc800078e00ff */
[----:B------:R-:W-:Y:S02]  /*37c0*/  @!P3 IMAD.MOV R19, RZ, RZ, -R19 ;  /* 0x000000ffff13b224 */ /* 0x000fe400078e0a13 */
[----:B------:R-:W-:Y:S01]  /*37d0*/  @!P4 IMAD.MOV R18, RZ, RZ, -R18 ;  /* 0x000000ffff12c224 */ /* 0x000fe200078e0a12 */
[----:B------:R-:W-:Y:S01]  /*37e0*/  ISETP.GE.AND P4, PT, R7, RZ, PT ;  /* 0x000000ff0700720c */ /* 0x000fe20003f86270 */
[----:B------:R-:W-:Y:S01]  /*37f0*/  IMAD R12, R0, R16, R12 ;  /* 0x00000010000c7224 */ /* 0x000fe200078e020c */
[----:B------:R-:W-:Y:S01]  /*3800*/  STL [R1+0x208], R19 ;  /* 0x0002081301007387 */ /* 0x000fe20000100800 */
[----:B------:R-:W-:Y:S02]  /*3810*/  IMAD.MOV R6, RZ, RZ, -R6 ;  /* 0x000000ffff067224 */ /* 0x000fe400078e0a06 */
[----:B------:R-:W-:Y:S01]  /*3820*/  @!P1 IMAD.IADD R4, R4, 0x1, -R0 ;  /* 0x0000000104049824 */ /* 0x000fe200078e0a00 */
[----:B------:R0:W-:Y:S01]  /*3830*/  STL [R1+0x20c], R18 ;  /* 0x00020c1201007387 */ /* 0x0001e20000100800 */
[----:B-1----:R-:W-:Y:S01]  /*3840*/  IMAD.HI.U32 R17, R5, R13, RZ ;  /* 0x0000000d05117227 */ /* 0x002fe200078e00ff */
[----:B------:R-:W-:-:S03]  /*3850*/  ISETP.GT.U32.AND P3, PT, R0, R12, PT ;  /* 0x0000000c0000720c */ /* 0x000fc60003f64070 */
[C---:B------:R-:W-:Y:S02]  /*3860*/  IMAD R14, R0.reuse, R6, R14 ;  /* 0x00000006000e7224 */ /* 0x040fe400078e020e */
[----:B------:R-:W-:Y:S02]  /*3870*/  IMAD.MOV R17, RZ, RZ, -R17 ;  /* 0x000000ffff117224 */ /* 0x000fe400078e0a11 */
[----:B------:R-:W-:Y:S02]  /*3880*/  @!P0 IMAD.IADD R11, R11, 0x1, -R0 ;  /* 0x000000010b0b8824 */ /* 0x000fe400078e0a00 */
[----:B0-----:R-:W-:Y:S02]  /*3890*/  IMAD.MOV.U32 R18, RZ, RZ, R4 ;  /* 0x000000ffff127224 */ /* 0x001fe400078e0004 */
[C---:B------:R-:W-:Y:S01]  /*38a0*/  IMAD R13, R0.reuse, R17, R13 ;  /* 0x00000011000d7224 */ /* 0x040fe200078e020d */
[C---:B------:R-:W-:Y:S01]  /*38b0*/  ISETP.GT.U32.AND P0, PT, R0.reuse, R11, PT ;  /* 0x0000000b0000720c */ /* 0x040fe20003f04070 */
[----:B------:R-:W-:Y:S01]  /*38c0*/  @!P2 IMAD.MOV R18, RZ, RZ, -R18 ;  /* 0x000000ffff12a224 */ /* 0x000fe200078e0a12 */
[C---:B------:R-:W-:Y:S01]  /*38d0*/  ISETP.GT.U32.AND P2, PT, R0.reuse, R14, PT ;  /* 0x0000000e0000720c */ /* 0x040fe20003f44070 */
[C---:B------:R-:W-:Y:S01]  /*38e0*/  VIADD R2, R9.reuse, 0xc6 ;  /* 0x000000c609027836 */ /* 0x040fe20000000000 */
[----:B------:R-:W-:Y:S01]  /*38f0*/  ISETP.GT.U32.AND P1, PT, R0, R13, PT ;  /* 0x0000000d0000720c */ /* 0x000fe20003f24070 */
[----:B------:R-:W-:Y:S01]  /*3900*/  @!P3 IMAD.IADD R12, R12, 0x1, -R0 ;  /* 0x000000010c0cb824 */ /* 0x000fe200078e0a00 */
[----:B------:R0:W-:Y:S01]  /*3910*/  STL [R1+0x210], R18 ;  /* 0x0002101201007387 */ /* 0x0001e20000100800 */
[C---:B------:R-:W-:Y:S01]  /*3920*/  VIADD R6, R9.reuse, 0xc5 ;  /* 0x000000c509067836 */ /* 0x040fe20000000000 */
[----:B------:R-:W-:Y:S01]  /*3930*/  IABS R3, R2 ;  /* 0x0000000200037213 */ /* 0x000fe20000000000 */
[C---:B------:R-:W-:Y:S01]  /*3940*/  VIADD R7, R9.reuse, 0xc4 ;  /* 0x000000c409077836 */ /* 0x040fe20000000000 */
[----:B------:R-:W-:Y:S01]  /*3950*/  ISETP.GT.U32.AND P3, PT, R0, R12, PT ;  /* 0x0000000c0000720c */ /* 0x000fe20003f64070 */
[----:B------:R-:W-:Y:S01]  /*3960*/  VIADD R19, R9, 0xbd ;  /* 0x000000bd09137836 */ /* 0x000fe20000000000 */
[----:B------:R-:W-:Y:S01]  /*3970*/  IABS R15, R6 ;  /* 0x00000006000f7213 */ /* 0x000fe20000000000 */
[----:B------:R-:W-:Y:S01]  /*3980*/  IMAD.HI.U32 R16, R5, R3, RZ ;  /* 0x0000000305107227 */ /* 0x000fe200078e00ff */
[----:B------:R-:W-:-:S02]  /*3990*/  IABS R4, R7 ;  /* 0x0000000700047213 */ /* 0x000fc40000000000 */
[----:B------:R-:W-:Y:S01]  /*39a0*/  IABS R20, R19 ;  /* 0x0000001300147213 */ /* 0x000fe20000000000 */
[--C-:B------:R-:W-:Y:S02]  /*39b0*/  @!P2 IMAD.IADD R14, R14, 0x1, -R0.reuse ;  /* 0x000000010e0ea824 */ /* 0x100fe400078e0a00 */
[--C-:B------:R-:W-:Y:S01]  /*39c0*/  @!P0 IMAD.IADD R11, R11, 0x1, -R0.reuse ;  /* 0x000000010b0b8824 */ /* 0x100fe200078e0a00 */
[----:B------:R-:W-:Y:S01]  /*39d0*/  ISETP.GE.AND P0, PT, R10, RZ, PT ;  /* 0x000000ff0a00720c */ /* 0x000fe20003f06270 */
[----:B------:R-:W-:Y:S01]  /*39e0*/  @!P1 IMAD.IADD R13, R13, 0x1, -R0 ;  /* 0x000000010d0d9824 */ /* 0x000fe200078e0a00 */
[C---:B------:R-:W-:Y:S01]  /*39f0*/  ISETP.GT.U32.AND P2, PT, R0.reuse, R14, PT ;  /* 0x0000000e0000720c */ /* 0x040fe20003f44070 */
[----:B------:R-:W-:Y:S02]  /*3a00*/  IMAD.MOV R16, RZ, RZ, -R16 ;  /* 0x000000ffff107224 */ /* 0x000fe400078e0a10 */
[----:B------:R-:W-:Y:S01]  /*3a10*/  IMAD.HI.U32 R10, R5, R15, RZ ;  /* 0x0000000f050a7227 */ /* 0x000fe200078e00ff */
[----:B------:R-:W-:-:S03]  /*3a20*/  ISETP.GT.U32.AND P1, PT, R0, R13, PT ;  /* 0x0000000d0000720c */ /* 0x000fc60003f24070 */
[----:B------:R-:W-:Y:S02]  /*3a30*/  IMAD R3, R0, R16, R3 ;  /* 0x0000001000037224 */ /* 0x000fe400078e0203 */
[----:B------:R-:W-:Y:S02]  /*3a40*/  IMAD.MOV R10, RZ, RZ, -R10 ;  /* 0x000000ffff0a7224 */ /* 0x000fe400078e0a0a */
[----:B------:R-:W-:Y:S01]  /*3a50*/  @!P3 IMAD.IADD R12, R12, 0x1, -R0 ;  /* 0x000000010c0cb824 */ /* 0x000fe200078e0a00 */
[C---:B------:R-:W-:Y:S01]  /*3a60*/  ISETP.GT.U32.AND P3, PT, R0.reuse, R3, PT ;  /* 0x000000030000720c */ /* 0x040fe20003f64070 */
[----:B------:R-:W-:Y:S02]  /*3a70*/  IMAD R15, R0, R10, R15 ;  /* 0x0000000a000f7224 */ /* 0x000fe400078e020f */
[----:B0-----:R-:W-:Y:S02]  /*3a80*/  IMAD.MOV.U32 R18, RZ, RZ, R11 ;  /* 0x000000ffff127224 */ /* 0x001fe400078e000b */
[----:B------:R-:W-:-:S02]  /*3a90*/  IMAD.MOV.U32 R17, RZ, RZ, R12 ;  /* 0x000000ffff117224 */ /* 0x000fc400078e000c */
[----:B------:R-:W-:Y:S01]  /*3aa0*/  @!P2 IMAD.IADD R14, R14, 0x1, -R0 ;  /* 0x000000010e0ea824 */ /* 0x000fe200078e0a00 */
[----:B------:R-:W-:Y:S01]  /*3ab0*/  ISETP.GT.U32.AND P2, PT, R0, R15, PT ;  /* 0x0000000f0000720c */ /* 0x000fe20003f44070 */
[----:B------:R-:W-:Y:S01]  /*3ac0*/  @!P6 IMAD.MOV R18, RZ, RZ, -R18 ;  /* 0x000000ffff12e224 */ /* 0x000fe200078e0a12 */
[----:B------:R-:W-:Y:S01]  /*3ad0*/  ISETP.GE.AND P6, PT, R2, RZ, PT ;  /* 0x000000ff0200720c */ /* 0x000fe20003fc6270 */
[----:B------:R-:W-:Y:S01]  /*3ae0*/  @!P5 IMAD.MOV R17, RZ, RZ, -R17 ;  /* 0x000000ffff11d224 */ /* 0x000fe200078e0a11 */
[----:B------:R-:W-:Y:S01]  /*3af0*/  ISETP.GE.AND P5, PT, R6, RZ, PT ;  /* 0x000000ff0600720c */ /* 0x000fe20003fa6270 */
[----:B------:R-:W-:Y:S01]  /*3b00*/  IMAD.HI.U32 R11, R5, R4, RZ ;  /* 0x00000004050b7227 */ /* 0x000fe200078e00ff */
[----:B------:R-:W-:Y:S03]  /*3b10*/  STL [R1+0x214], R18 ;  /* 0x0002141201007387 */ /* 0x000fe60000100800 */
[--C-:B------:R-:W-:Y:S01]  /*3b20*/  @!P1 IMAD.IADD R13, R13, 0x1, -R0.reuse ;  /* 0x000000010d0d9824 */ /* 0x100fe200078e0a00 */
[----:B------:R0:W-:Y:S01]  /*3b30*/  STL [R1+0x218], R17 ;  /* 0x0002181101007387 */ /* 0x0001e20000100800 */
[----:B------:R-:W-:Y:S01]  /*3b40*/  IMAD.MOV R11, RZ, RZ, -R11 ;  /* 0x000000ffff0b7224 */ /* 0x000fe200078e0a0b */
[----:B------:R-:W-:Y:S01]  /*3b50*/  ISETP.GE.AND P1, PT, R7, RZ, PT ;  /* 0x000000ff0700720c */ /* 0x000fe20003f26270 */
[----:B------:R-:W-:-:S02]  /*3b60*/  @!P3 IMAD.IADD R3, R3, 0x1, -R0 ;  /* 0x000000010303b824 */ /* 0x000fc400078e0a00 */
[C---:B------:R-:W-:Y:S02]  /*3b70*/  VIADD R2, R9.reuse, 0xc3 ;  /* 0x000000c309027836 */ /* 0x040fe40000000000 */
[----:B------:R-:W-:Y:S01]  /*3b80*/  IMAD.MOV.U32 R12, RZ, RZ, R14 ;  /* 0x000000ffff0c7224 */ /* 0x000fe200078e000e */
[C---:B------:R-:W-:Y:S01]  /*3b90*/  ISETP.GT.U32.AND P3, PT, R0.reuse, R3, PT ;  /* 0x000000030000720c */ /* 0x040fe20003f64070 */
[----:B------:R-:W-:Y:S01]  /*3ba0*/  IMAD R16, R0, R11, R4 ;  /* 0x0000000b00107224 */ /* 0x000fe200078e0204 */
[----:B------:R-:W-:Y:S01]  /*3bb0*/  IABS R10, R2 ;  /* 0x00000002000a7213 */ /* 0x000fe20000000000 */
[----:B0-----:R-:W-:Y:S02]  /*3bc0*/  IMAD.MOV.U32 R17, RZ, RZ, R13 ;  /* 0x000000ffff117224 */ /* 0x001fe400078e000d */
[----:B------:R-:W-:Y:S02]  /*3bd0*/  VIADD R4, R9, 0xc2 ;  /* 0x000000c209047836 */ /* 0x000fe40000000000 */
[----:B------:R-:W-:Y:S01]  /*3be0*/  @!P4 IMAD.MOV R17, RZ, RZ, -R17 ;  /* 0x000000ffff11c224 */ /* 0x000fe200078e0a11 */
[----:B------:R-:W-:Y:S01]  /*3bf0*/  ISETP.GE.AND P4, PT, R2, RZ, PT ;  /* 0x000000ff0200720c */ /* 0x000fe20003f86270 */
[----:B------:R-:W-:Y:S01]  /*3c00*/  @!P0 IMAD.MOV R12, RZ, RZ, -R12 ;  /* 0x000000ffff0c8224 */ /* 0x000fe200078e0a0c */
[----:B------:R-:W-:Y:S01]  /*3c10*/  ISETP.GE.AND P0, PT, R4, RZ, PT ;  /* 0x000000ff0400720c */ /* 0x000fe20003f06270 */
[--C-:B------:R-:W-:Y:S01]  /*3c20*/  @!P2 IMAD.IADD R15, R15, 0x1, -R0.reuse ;  /* 0x000000010f0fa824 */ /* 0x100fe200078e0a00 */
[----:B------:R0:W-:Y:S01]  /*3c30*/  STL [R1+0x21c], R17 ;  /* 0x00021c1101007387 */ /* 0x0001e20000100800 */
[----:B------:R-:W-:Y:S01]  /*3c40*/  IABS R4, R4 ;  /* 0x0000000400047213 */ /* 0x000fe20000000000 */
[----:B------:R-:W-:Y:S01]  /*3c50*/  @!P3 IMAD.IADD R3, R3, 0x1, -R0 ;  /* 0x000000010303b824 */ /* 0x000fe200078e0a00 */
[C---:B------:R-:W-:Y:S01]  /*3c60*/  ISETP.GT.U32.AND P3, PT, R0.reuse, R16, PT ;  /* 0x000000100000720c */ /* 0x040fe20003f64070 */
[----:B------:R1:W-:Y:S01]  /*3c70*/  STL [R1+0x234], R12 ;  /* 0x0002340c01007387 */ /* 0x0003e20000100800 */
[----:B------:R-:W-:Y:S01]  /*3c80*/  ISETP.GT.U32.AND P2, PT, R0, R15, PT ;  /* 0x0000000f0000720c */ /* 0x000fe20003f44070 */
[----:B------:R-:W-:-:S04]  /*3c90*/  IMAD.HI.U32 R11, R5, R4, RZ ;  /* 0x00000004050b7227 */ /* 0x000fc800078e00ff */
[----:B------:R-:W-:Y:S02]  /*3ca0*/  IMAD.MOV R11, RZ, RZ, -R11 ;  /* 0x000000ffff0b7224 */ /* 0x000fe400078e0a0b */
[----:B0-----:R-:W-:Y:S02]  /*3cb0*/  IMAD.MOV.U32 R17, RZ, RZ, R3 ;  /* 0x000000ffff117224 */ /* 0x001fe400078e0003 */
[----:B-1----:R-:W-:-:S04]  /*3cc0*/  IMAD.HI.U32 R12, R5, R10, RZ ;  /* 0x0000000a050c7227 */ /* 0x002fc800078e00ff */
[----:B------:R-:W-:Y:S02]  /*3cd0*/  IMAD.MOV R12, RZ, RZ, -R12 ;  /* 0x000000ffff0c7224 */ /* 0x000fe400078e0a0c */
[C---:B------:R-:W-:Y:S02]  /*3ce0*/  IMAD R4, R0.reuse, R11, R4 ;  /* 0x0000000b00047224 */ /* 0x040fe400078e0204 */
[C---:B------:R-:W-:Y:S02]  /*3cf0*/  IMAD R10, R0.reuse, R12, R10 ;  /* 0x0000000c000a7224 */ /* 0x040fe400078e020a */
[--C-:B------:R-:W-:Y:S02]  /*3d00*/  @!P2 IMAD.IADD R15, R15, 0x1, -R0.reuse ;  /* 0x000000010f0fa824 */ /* 0x100fe400078e0a00 */
[----:B------:R-:W-:Y:S01]  /*3d10*/  @!P6 IMAD.MOV R17, RZ, RZ, -R17 ;  /* 0x000000ffff11e224 */ /* 0x000fe200078e0a11 */
[C---:B------:R-:W-:Y:S01]  /*3d20*/  ISETP.GT.U32.AND P2, PT, R0.reuse, R10, PT ;  /* 0x0000000a0000720c */ /* 0x040fe20003f44070 */
[C---:B------:R-:W-:Y:S01]  /*3d30*/  VIADD R2, R9.reuse, 0xc1 ;  /* 0x000000c109027836 */ /* 0x040fe20000000000 */
[----:B------:R-:W-:Y:S01]  /*3d40*/  ISETP.GT.U32.AND P6, PT, R0, R4, PT ;  /* 0x000000040000720c */ /* 0x000fe20003fc4070 */
[----:B------:R-:W-:Y:S01]  /*3d50*/  VIADD R6, R9, 0xc0 ;  /* 0x000000c009067836 */ /* 0x000fe20000000000 */
[----:B------:R0:W-:Y:S01]  /*3d60*/  STL [R1+0x238], R17 ;  /* 0x0002381101007387 */ /* 0x0001e20000100800 */
[----:B------:R-:W-:Y:S01]  /*3d70*/  IMAD.MOV.U32 R14, RZ, RZ, R15 ;  /* 0x000000ffff0e7224 */ /* 0x000fe200078e000f */
[----:B------:R-:W-:Y:S01]  /*3d80*/  IABS R7, R2 ;  /* 0x0000000200077213 */ /* 0x000fe20000000000 */
[----:B------:R-:W-:Y:S01]  /*3d90*/  @!P3 IMAD.IADD R16, R16, 0x1, -R0 ;  /* 0x000000011010b824 */ /* 0x000fe200078e0a00 */
[----:B------:R-:W-:Y:S01]  /*3da0*/  IABS R13, R6 ;  /* 0x00000006000d7213 */ /* 0x000fe20000000000 */
[----:B------:R-:W-:Y:S01]  /*3db0*/  @!P5 IMAD.MOV R14, RZ, RZ, -R14 ;  /* 0x000000ffff0ed224 */ /* 0x000fe200078e0a0e */
[----:B------:R-:W-:Y:S01]  /*3dc0*/  ISETP.GE.AND P5, PT, R2, RZ, PT ;  /* 0x000000ff0200720c */ /* 0x000fe20003fa6270 */
[----:B------:R-:W-:Y:S01]  /*3dd0*/  IMAD.HI.U32 R11, R5, R7, RZ ;  /* 0x00000007050b7227 */ /* 0x000fe200078e00ff */
[----:B------:R-:W-:-:S02]  /*3de0*/  ISETP.GT.U32.AND P3, PT, R0, R16, PT ;  /* 0x000000100000720c */ /* 0x000fc40003f64070 */
[----:B------:R1:W-:Y:S01]  /*3df0*/  STL [R1+0x23c], R14 ;  /* 0x00023c0e01007387 */ /* 0x0003e20000100800 */
[--C-:B------:R-:W-:Y:S02]  /*3e00*/  @!P2 IMAD.IADD R10, R10, 0x1, -R0.reuse ;  /* 0x000000010a0aa824 */ /* 0x100fe400078e0a00 */
[----:B------:R-:W-:Y:S02]  /*3e10*/  @!P6 IMAD.IADD R4, R4, 0x1, -R0 ;  /* 0x000000010404e824 */ /* 0x000fe400078e0a00 */
[----:B------:R-:W-:Y:S01]  /*3e20*/  IMAD.HI.U32 R12, R5, R13, RZ ;  /* 0x0000000d050c7227 */ /* 0x000fe200078e00ff */
[C---:B------:R-:W-:Y:S02]  /*3e30*/  ISETP.GT.U32.AND P2, PT, R0.reuse, R10, PT ;  /* 0x0000000a0000720c */ /* 0x040fe40003f44070 */
[----:B------:R-:W-:Y:S01]  /*3e40*/  ISETP.GT.U32.AND P6, PT, R0, R4, PT ;  /* 0x000000040000720c */ /* 0x000fe20003fc4070 */
[----:B------:R-:W-:Y:S02]  /*3e50*/  IMAD.MOV R11, RZ, RZ, -R11 ;  /* 0x000000ffff0b7224 */ /* 0x000fe400078e0a0b */
[----:B------:R-:W-:-:S02]  /*3e60*/  IMAD.MOV R12, RZ, RZ, -R12 ;  /* 0x000000ffff0c7224 */ /* 0x000fc400078e0a0c */
[C---:B0-----:R-:W-:Y:S02]  /*3e70*/  VIADD R17, R9.reuse, 0xbf ;  /* 0x000000bf09117836 */ /* 0x041fe40000000000 */
[C---:B------:R-:W-:Y:S02]  /*3e80*/  IMAD R2, R0.reuse, R11, R7 ;  /* 0x0000000b00027224 */ /* 0x040fe400078e0207 */
[----:B------:R-:W-:Y:S01]  /*3e90*/  IMAD R13, R0, R12, R13 ;  /* 0x0000000c000d7224 */ /* 0x000fe200078e020d */
[----:B------:R-:W-:Y:S01]  /*3ea0*/  IABS R12, R17 ;  /* 0x00000011000c7213 */ /* 0x000fe20000000000 */
[----:B------:R-:W-:Y:S02]  /*3eb0*/  VIADD R7, R9, 0xbe ;  /* 0x000000be09077836 */ /* 0x000fe40000000000 */
[----:B------:R-:W-:Y:S01]  /*3ec0*/  @!P2 IMAD.IADD R10, R10, 0x1, -R0 ;  /* 0x000000010a0aa824 */ /* 0x000fe200078e0a00 */
[----:B------:R-:W-:Y:S01]  /*3ed0*/  ISETP.GT.U32.AND P2, PT, R0, R2, PT ;  /* 0x000000020000720c */ /* 0x000fe20003f44070 */
[----:B------:R-:W-:Y:S01]  /*3ee0*/  IMAD.HI.U32 R3, R5, R12, RZ ;  /* 0x0000000c05037227 */ /* 0x000fe200078e00ff */
[----:B------:R-:W-:-:S03]  /*3ef0*/  IABS R22, R7 ;  /* 0x0000000700167213 */ /* 0x000fc60000000000 */
[----:B------:R-:W-:Y:S01]  /*3f00*/  @!P6 IMAD.IADD R4, R4, 0x1, -R0 ;  /* 0x000000010404e824 */ /* 0x000fe200078e0a00 */
[----:B------:R-:W-:Y:S01]  /*3f10*/  ISETP.GT.U32.AND P6, PT, R0, R13, PT ;  /* 0x0000000d0000720c */ /* 0x000fe20003fc4070 */
[----:B------:R-:W-:Y:S02]  /*3f20*/  IMAD.MOV R3, RZ, RZ, -R3 ;  /* 0x000000ffff037224 */ /* 0x000fe400078e0a03 */
[----:B------:R-:W-:-:S04]  /*3f30*/  IMAD.HI.U32 R21, R5, R22, RZ ;  /* 0x0000001605157227 */ /* 0x000fc800078e00ff */
[----:B------:R-:W-:Y:S02]  /*3f40*/  IMAD R12, R0, R3, R12 ;  /* 0x00000003000c7224 */ /* 0x000fe400078e020c */
[----:B------:R-:W-:Y:S02]  /*3f50*/  IMAD.MOV R21, RZ, RZ, -R21 ;  /* 0x000000ffff157224 */ /* 0x000fe400078e0a15 */
[----:B------:R-:W-:Y:S01]  /*3f60*/  @!P2 IMAD.IADD R2, R2, 0x1, -R0 ;  /* 0x000000010202a824 */ /* 0x000fe200078e0a00 */
[C---:B------:R-:W-:Y:S01]  /*3f70*/  ISETP.GT.U32.AND P2, PT, R0.reuse, R12, PT ;  /* 0x0000000c0000720c */ /* 0x040fe20003f44070 */
[----:B------:R-:W-:Y:S02]  /*3f80*/  IMAD R21, R0, R21, R22 ;  /* 0x0000001500157224 */ /* 0x000fe400078e0216 */
[--C-:B------:R-:W-:Y:S02]  /*3f90*/  @!P6 IMAD.IADD R13, R13, 0x1, -R0.reuse ;  /* 0x000000010d0de824 */ /* 0x100fe400078e0a00 */
[----:B------:R-:W-:Y:S01]  /*3fa0*/  @!P3 IMAD.IADD R16, R16, 0x1, -R0 ;  /* 0x000000011010b824 */ /* 0x000fe200078e0a00 */
[----:B------:R-:W-:Y:S01]  /*3fb0*/  ISETP.GT.U32.AND P6, PT, R0, R21, PT ;  /* 0x000000150000720c */ /* 0x000fe20003fc4070 */
[----:B------:R-:W-:Y:S01]  /*3fc0*/  VIADD R15, R9, 0xbb ;  /* 0x000000bb090f7836 */ /* 0x000fe20000000000 */
[----:B------:R-:W-:Y:S01]  /*3fd0*/  ISETP.GE.AND P3, PT, R6, RZ, PT ;  /* 0x000000ff0600720c */ /* 0x000fe20003f66270 */
[----:B------:R-:W-:-:S03]  /*3fe0*/  IMAD.HI.U32 R23, R5, R20, RZ ;  /* 0x0000001405177227 */ /* 0x000fc600078e00ff */
[----:B------:R-:W-:Y:S01]  /*3ff0*/  IABS R11, R15 ;  /* 0x0000000f000b7213 */ /* 0x000fe20000000000 */
[----:B------:R-:W-:Y:S02]  /*4000*/  VIADD R6, R9, 0xbc ;  /* 0x000000bc09067836 */ /* 0x000fe40000000000 */
[----:B------:R-:W-:Y:S02]  /*4010*/  IMAD.MOV R23, RZ, RZ, -R23 ;  /* 0x000000ffff177224 */ /* 0x000fe400078e0a17 */
[----:B------:R-:W-:Y:S01]  /*4020*/  @!P2 IMAD.IADD R12, R12, 0x1, -R0 ;  /* 0x000000010c0ca824 */ /* 0x000fe200078e0a00 */
[----:B-1----:R-:W-:Y:S01]  /*4030*/  IABS R14, R6 ;  /* 0x00000006000e7213 */ /* 0x002fe20000000000 */
[C---:B------:R-:W-:Y:S01]  /*4040*/  IMAD R20, R0.reuse, R23, R20 ;  /* 0x0000001700147224 */ /* 0x040fe200078e0214 */
[C---:B------:R-:W-:Y:S01]  /*4050*/  ISETP.GT.U32.AND P2, PT, R0.reuse, R2, PT ;  /* 0x000000020000720c */ /* 0x040fe20003f44070 */
[----:B------:R-:W-:Y:S01]  /*4060*/  @!P6 IMAD.IADD R21, R21, 0x1, -R0 ;  /* 0x000000011515e824 */ /* 0x000fe200078e0a00 */
[----:B------:R-:W-:Y:S01]  /*4070*/  ISETP.GT.U32.AND P6, PT, R0, R12, PT ;  /* 0x0000000c0000720c */ /* 0x000fe20003fc4070 */
[----:B------:R-:W-:-:S04]  /*4080*/  IMAD.HI.U32 R3, R5, R11, RZ ;  /* 0x0000000b05037227 */ /* 0x000fc800078e00ff */
[----:B------:R-:W-:Y:S02]  /*4090*/  IMAD.MOV.U32 R24, RZ, RZ, R16 ;  /* 0x000000ffff187224 */ /* 0x000fe400078e0010 */
[----:B------:R-:W-:-:S04]  /*40a0*/  IMAD.HI.U32 R18, R5, R14, RZ ;  /* 0x0000000e05127227 */ /* 0x000fc800078e00ff */
[----:B------:R-:W-:Y:S01]  /*40b0*/  @!P0 IMAD.MOV R4, RZ, RZ, -R4 ;  /* 0x000000ffff048224 */ /* 0x000fe200078e0a04 */
[C---:B------:R-:W-:Y:S01]  /*40c0*/  ISETP.GT.U32.AND P0, PT, R0.reuse, R20, PT ;  /* 0x000000140000720c */ /* 0x040fe20003f04070 */
[----:B------:R-:W-:Y:S02]  /*40d0*/  IMAD.MOV R3, RZ, RZ, -R3 ;  /* 0x000000ffff037224 */ /* 0x000fe400078e0a03 */
[----:B------:R-:W-:Y:S01]  /*40e0*/  @!P1 IMAD.MOV R24, RZ, RZ, -R24 ;  /* 0x000000ffff189224 */ /* 0x000fe200078e0a18 */
[C---:B------:R-:W-:Y:S01]  /*40f0*/  ISETP.GT.U32.AND P1, PT, R0.reuse, R13, PT ;  /* 0x0000000d0000720c */ /* 0x040fe20003f24070 */
[----:B------:R-:W-:Y:S02]  /*4100*/  IMAD.MOV R18, RZ, RZ, -R18 ;  /* 0x000000ffff127224 */ /* 0x000fe400078e0a12 */
[C---:B------:R-:W-:Y:S01]  /*4110*/  IMAD R3, R0.reuse, R3, R11 ;  /* 0x0000000300037224 */ /* 0x040fe200078e020b */
[----:B------:R-:W-:Y:S01]  /*4120*/  STL [R1+0x260], R24 ;  /* 0x0002601801007387 */ /* 0x000fe20000100800 */
[----:B------:R-:W-:-:S02]  /*4130*/  IMAD R14, R0, R18, R14 ;  /* 0x00000012000e7224 */ /* 0x000fc400078e020e */
[----:B------:R-:W-:Y:S02]  /*4140*/  IMAD.MOV.U32 R22, RZ, RZ, R10 ;  /* 0x000000ffff167224 */ /* 0x000fe400078e000a */
[C---:B------:R-:W-:Y:S02]  /*4150*/  VIADD R18, R9.reuse, 0xba ;  /* 0x000000ba09127836 */ /* 0x040fe40000000000 */
[----:B------:R-:W-:Y:S02]  /*4160*/  VIADD R11, R9, 0xb9 ;  /* 0x000000b9090b7836 */ /* 0x000fe40000000000 */
[--C-:B------:R-:W-:Y:S01]  /*4170*/  @!P2 IMAD.IADD R2, R2, 0x1, -R0.reuse ;  /* 0x000000010202a824 */ /* 0x100fe200078e0a00 */
[----:B------:R-:W-:Y:S01]  /*4180*/  IABS R16, R18 ;  /* 0x0000001200107213 */ /* 0x000fe20000000000 */
[----:B------:R-:W-:Y:S01]  /*4190*/  @!P6 IMAD.IADD R12, R12, 0x1, -R0 ;  /* 0x000000010c0ce824 */ /* 0x000fe200078e0a00 */
[C---:B------:R-:W-:Y:S01]  /*41a0*/  ISETP.GT.U32.AND P6, PT, R0.reuse, R3, PT ;  /* 0x000000030000720c */ /* 0x040fe20003fc4070 */
[----:B------:R-:W-:Y:S01]  /*41b0*/  @!P4 IMAD.MOV R22, RZ, RZ, -R22 ;  /* 0x000000ffff16c224 */ /* 0x000fe200078e0a16 */
[----:B------:R-:W-:Y:S01]  /*41c0*/  ISETP.GT.U32.AND P4, PT, R0, R21, PT ;  /* 0x000000150000720c */ /* 0x000fe20003f84070 */
[----:B------:R-:W-:Y:S01]  /*41d0*/  @!P0 IMAD.IADD R20, R20, 0x1, -R0 ;  /* 0x0000000114148824 */ /* 0x000fe200078e0a00 */
[----:B------:R-:W-:Y:S01]  /*41e0*/  IABS R10, R11 ;  /* 0x0000000b000a7213 */ /* 0x000fe20000000000 */
[----:B------:R-:W-:Y:S01]  /*41f0*/  IMAD.MOV.U32 R23, RZ, RZ, R2 ;  /* 0x000000ffff177224 */ /* 0x000fe200078e0002 */
[----:B------:R-:W-:Y:S01]  /*4200*/  STL [R1+0x264], R22 ;  /* 0x0002641601007387 */ /* 0x000fe20000100800 */
[C---:B------:R-:W-:Y:S01]  /*4210*/  ISETP.GT.U32.AND P2, PT, R0.reuse, R14, PT ;  /* 0x0000000e0000720c */ /* 0x040fe20003f44070 */
[----:B------:R-:W-:Y:S01]  /*4220*/  @!P1 IMAD.IADD R13, R13, 0x1, -R0 ;  /* 0x000000010d0d9824 */ /* 0x000fe200078e0a00 */
[----:B------:R-:W-:Y:S01]  /*4230*/  ISETP.GE.AND P1, PT, R17, RZ, PT ;  /* 0x000000ff1100720c */ /* 0x000fe20003f26270 */
[----:B------:R0:W-:Y:S01]  /*4240*/  STL [R1+0x268], R4 ;  /* 0x0002680401007387 */ /* 0x0001e20000100800 */
[----:B------:R-:W-:Y:S01]  /*4250*/  @!P5 IMAD.MOV R23, RZ, RZ, -R23 ;  /* 0x000000ffff17d224 */ /* 0x000fe200078e0a17 */
[----:B------:R-:W-:Y:S01]  /*4260*/  ISETP.GT.U32.AND P5, PT, R0, R20, PT ;  /* 0x000000140000720c */ /* 0x000fe20003fa4070 */
[----:B------:R-:W-:Y:S01]  /*4270*/  IMAD.HI.U32 R17, R5, R10, RZ ;  /* 0x0000000a05117227 */ /* 0x000fe200078e00ff */
[----:B------:R-:W-:-:S02]  /*4280*/  ISETP.GE.AND P0, PT, R19, RZ, PT ;  /* 0x000000ff1300720c */ /* 0x000fc40003f06270 */
[----:B------:R-:W-:Y:S01]  /*4290*/  STL [R1+0x26c], R23 ;  /* 0x00026c1701007387 */ /* 0x000fe20000100800 */
[----:B------:R-:W-:Y:S02]  /*42a0*/  IMAD.MOV R17, RZ, RZ, -R17 ;  /* 0x000000ffff117224 */ /* 0x000fe400078e0a11 */
[----:B------:R-:W-:Y:S02]  /*42b0*/  @!P6 IMAD.IADD R3, R3, 0x1, -R0 ;  /* 0x000000010303e824 */ /* 0x000fe400078e0a00 */
[----:B0-----:R-:W-:-:S03]  /*42c0*/  IMAD.HI.U32 R4, R5, R16, RZ ;  /* 0x0000001005047227 */ /* 0x001fc600078e00ff */
[C---:B------:R-:W-:Y:S01]  /*42d0*/  ISETP.GT.U32.AND P6, PT, R0.reuse, R3, PT ;  /* 0x000000030000720c */ /* 0x040fe20003fc4070 */
[----:B------:R-:W-:Y:S02]  /*42e0*/  IMAD.MOV R4, RZ, RZ, -R4 ;  /* 0x000000ffff047224 */ /* 0x000fe400078e0a04 */
[----:B------:R-:W-:Y:S01]  /*42f0*/  @!P4 IMAD.IADD R21, R21, 0x1, -R0 ;  /* 0x000000011515c824 */ /* 0x000fe200078e0a00 */
[----:B------:R-:W-:Y:S01]  /*4300*/  ISETP.GE.AND P4, PT, R7, RZ, PT ;  /* 0x000000ff0700720c */ /* 0x000fe20003f86270 */
[C---:B------:R-:W-:Y:S02]  /*4310*/  IMAD R4, R0.reuse, R4, R16 ;  /* 0x0000000400047224 */ /* 0x040fe400078e0210 */
[----:B------:R-:W-:Y:S02]  /*4320*/  IMAD R10, R0, R17, R10 ;  /* 0x00000011000a7224 */ /* 0x000fe400078e020a */
[----:B------:R-:W-:Y:S02]  /*4330*/  IMAD.MOV.U32 R22, RZ, RZ, R13 ;  /* 0x000000ffff167224 */ /* 0x000fe400078e000d */
[----:B------:R-:W-:Y:S01]  /*4340*/  @!P2 IMAD.IADD R14, R14, 0x1, -R0 ;  /* 0x000000010e0ea824 */ /* 0x000fe200078e0a00 */
[----:B------:R-:W-:Y:S01]  /*4350*/  ISETP.GE.AND P2, PT, R6, RZ, PT ;  /* 0x000000ff0600720c */ /* 0x000fe20003f46270 */
[----:B------:R-:W-:Y:S01]  /*4360*/  @!P1 IMAD.MOV R12, RZ, RZ, -R12 ;  /* 0x000000ffff0c9224 */ /* 0x000fe200078e0a0c */
[C---:B------:R-:W-:Y:S01]  /*4370*/  ISETP.GT.U32.AND P1, PT, R0.reuse, R4, PT ;  /* 0x000000040000720c */ /* 0x040fe20003f24070 */
[----:B------:R-:W-:Y:S01]  /*4380*/  @!P3 IMAD.MOV R22, RZ, RZ, -R22 ;  /* 0x000000ffff16b224 */ /* 0x000fe200078e0a16 */
[----:B------:R-:W-:Y:S01]  /*4390*/  ISETP.GT.U32.AND P3, PT, R0, R14, PT ;  /* 0x0000000e0000720c */ /* 0x000fe20003f64070 */
[----:B------:R-:W-:Y:S01]  /*43a0*/  @!P5 IMAD.IADD R20, R20, 0x1, -R0 ;  /* 0x000000011414d824 */ /* 0x000fe200078e0a00 */
[----:B------:R-:W-:Y:S01]  /*43b0*/  ISETP.GT.U32.AND P5, PT, R0, R10, PT ;  /* 0x0000000a0000720c */ /* 0x000fe20003fa4070 */
[----:B------:R-:W-:Y:S01]  /*43c0*/  VIADD R2, R9, 0xb8 ;  /* 0x000000b809027836 */ /* 0x000fe20000000000 */
[----:B------:R-:W-:Y:S01]  /*43d0*/  STL [R1+0x270], R22 ;  /* 0x0002701601007387 */ /* 0x000fe20000100800 */
[----:B------:R-:W-:-:S02]  /*43e0*/  IMAD.MOV.U32 R7, RZ, RZ, R21 ;  /* 0x000000ffff077224 */ /* 0x000fc400078e0015 */
[----:B------:R-:W-:Y:S01]  /*43f0*/  VIADD R6, R9, 0xb7 ;  /* 0x000000b709067836 */ /* 0x000fe20000000000 */
[----:B------:R0:W-:Y:S01]  /*4400*/  STL [R1+0x274], R12 ;  /* 0x0002740c01007387 */ /* 0x0001e20000100800 */
[----:B------:R-:W-:Y:S01]  /*4410*/  @!P4 IMAD.MOV R7, RZ, RZ, -R7 ;  /* 0x000000ffff07c224 */ /* 0x000fe200078e0a07 */
[----:B------:R-:W-:Y:S01]  /*4420*/  ISETP.GE.AND P4, PT, R15, RZ, PT ;  /* 0x000000ff0f00720c */ /* 0x000fe20003f86270 */
[--C-:B------:R-:W-:Y:S01]  /*4430*/  @!P6 IMAD.IADD R3, R3, 0x1, -R0.reuse ;  /* 0x000000010303e824 */ /* 0x100fe200078e0a00 */
[----:B------:R-:W-:Y:S01]  /*4440*/  ISETP.GE.AND P6, PT, R11, RZ, PT ;  /* 0x000000ff0b00720c */ /* 0x000fe20003fc6270 */
[----:B------:R-:W-:Y:S01]  /*4450*/  @!P1 IMAD.IADD R4, R4, 0x1, -R0 ;  /* 0x0000000104049824 */ /* 0x000fe200078e0a00 */
[----:B------:R1:W-:Y:S01]  /*4460*/  STL [R1+0x278], R7 ;  /* 0x0002780701007387 */ /* 0x0003e20000100800 */
[----:B------:R-:W-:Y:S01]  /*4470*/  IMAD.MOV.U32 R16, RZ, RZ, R20 ;  /* 0x000000ffff107224 */ /* 0x000fe200078e0014 */
[----:B------:R-:W-:Y:S01]  /*4480*/  ISETP.GE.AND P1, PT, R2, RZ, PT ;  /* 0x000000ff0200720c */ /* 0x000fe20003f26270 */
[--C-:B------:R-:W-:Y:S01]  /*4490*/  @!P5 IMAD.IADD R10, R10, 0x1, -R0.reuse ;  /* 0x000000010a0ad824 */ /* 0x100fe200078e0a00 */
[----:B0-----:R-:W-:Y:S01]  /*44a0*/  IABS R12, R2 ;  /* 0x00000002000c7213 */ /* 0x001fe20000000000 */
[----:B------:R-:W-:Y:S01]  /*44b0*/  @!P3 IMAD.IADD R14, R14, 0x1, -R0 ;  /* 0x000000010e0eb824 */ /* 0x000fe200078e0a00 */
[----:B------:R-:W-:Y:S01]  /*44c0*/  ISETP.GE.AND P3, PT, R18, RZ, PT ;  /* 0x000000ff1200720c */ /* 0x000fe20003f66270 */
[----:B------:R-:W-:Y:S01]  /*44d0*/  @!P0 IMAD.MOV R16, RZ, RZ, -R16 ;  /* 0x000000ffff108224 */ /* 0x000fe200078e0a10 */
[----:B------:R-:W-:Y:S01]  /*44e0*/  ISETP.GT.U32.AND P0, PT, R0, R4, PT ;  /* 0x000000040000720c */ /* 0x000fe20003f04070 */
[----:B------:R-:W-:Y:S01]  /*44f0*/  IMAD.HI.U32 R11, R5, R12, RZ ;  /* 0x0000000c050b7227 */ /* 0x000fe200078e00ff */
[----:B-1----:R-:W-:-:S02]  /*4500*/  IABS R7, R6 ;  /* 0x0000000600077213 */ /* 0x002fc40000000000 */
[----:B------:R-:W-:Y:S01]  /*4510*/  ISETP.GT.U32.AND P5, PT, R0, R10, PT ;  /* 0x0000000a0000720c */ /* 0x000fe20003fa4070 */
[----:B------:R-:W-:Y:S01]  /*4520*/  IMAD.MOV R11, RZ, RZ, -R11 ;  /* 0x000000ffff0b7224 */ /* 0x000fe200078e0a0b */
[----:B------:R-:W-:Y:S01]  /*4530*/  STL [R1+0x27c], R16 ;  /* 0x00027c1001007387 */ /* 0x000fe20000100800 */
[----:B------:R-:W-:Y:S02]  /*4540*/  IMAD.MOV.U32 R13, RZ, RZ, R14 ;  /* 0x000000ffff0d7224 */ /* 0x000fe400078e000e */
[----:B------:R-:W-:-:S04]  /*4550*/  IMAD.HI.U32 R2, R5, R7, RZ ;  /* 0x0000000705027227 */ /* 0x000fc800078e00ff */
[C---:B------:R-:W-:Y:S02]  /*4560*/  IMAD R14, R0.reuse, R11, R12 ;  /* 0x0000000b000e7224 */ /* 0x040fe400078e020c */
[----:B------:R-:W-:Y:S02]  /*4570*/  IMAD.MOV R2, RZ, RZ, -R2 ;  /* 0x000000ffff027224 */ /* 0x000fe400078e0a02 */
[----:B------:R-:W-:Y:S01]  /*4580*/  @!P4 IMAD.MOV R3, RZ, RZ, -R3 ;  /* 0x000000ffff03c224 */ /* 0x000fe200078e0a03 */
[----:B------:R-:W-:Y:S01]  /*4590*/  ISETP.GT.U32.AND P4, PT, R0, R14, PT ;  /* 0x0000000e0000720c */ /* 0x000fe20003f84070 */
[----:B------:R-:W-:Y:S01]  /*45a0*/  @!P2 IMAD.MOV R13, RZ, RZ, -R13 ;  /* 0x000000ffff0da224 */ /* 0x000fe200078e0a0d */
[----:B------:R-:W-:Y:S01]  /*45b0*/  ISETP.GE.AND P2, PT, R6, RZ, PT ;  /* 0x000000ff0600720c */ /* 0x000fe20003f46270 */
[----:B------:R-:W-:Y:S02]  /*45c0*/  IMAD R12, R0, R2, R7 ;  /* 0x00000002000c7224 */ /* 0x000fe400078e0207 */
[--C-:B------:R-:W-:Y:S01]  /*45d0*/  @!P0 IMAD.IADD R4, R4, 0x1, -R0.reuse ;  /* 0x0000000104048824 */ /* 0x100fe200078e0a00 */
[----:B------:R0:W-:Y:S01]  /*45e0*/  STL [R1+0x280], R13 ;  /* 0x0002800d01007387 */ /* 0x0001e20000100800 */
[----:B------:R-:W-:Y:S01]  /*45f0*/  @!P5 IMAD.IADD R10, R10, 0x1, -R0 ;  /* 0x000000010a0ad824 */ /* 0x000fe200078e0a00 */
[----:B------:R-:W-:Y:S01]  /*4600*/  ISETP.GT.U32.AND P5, PT, R0, R12, PT ;  /* 0x0000000c0000720c */ /* 0x000fe20003fa4070 */
[C---:B------:R-:W-:Y:S01]  /*4610*/  VIADD R7, R9.reuse, 0xb6 ;  /* 0x000000b609077836 */ /* 0x040fe20000000000 */
[----:B------:R1:W-:Y:S01]  /*4620*/  STL [R1+0x284], R3 ;  /* 0x0002840301007387 */ /* 0x0003e20000100800 */
[----:B------:R-:W-:-:S02]  /*4630*/  VIADD R11, R9, 0xb5 ;  /* 0x000000b5090b7836 */ /* 0x000fc40000000000 */
[----:B------:R-:W-:Y:S01]  /*4640*/  @!P4 IMAD.IADD R14, R14, 0x1, -R0 ;  /* 0x000000010e0ec824 */ /* 0x000fe200078e0a00 */
[----:B------:R-:W-:Y:S01]  /*4650*/  ISETP.GE.AND P0, PT, R7, RZ, PT ;  /* 0x000000ff0700720c */ /* 0x000fe20003f06270 */
[----:B------:R-:W-:Y:S01]  /*4660*/  VIADD R6, R9, 0xb4 ;  /* 0x000000b409067836 */ /* 0x000fe20000000000 */
[----:B------:R-:W-:Y:S01]  /*4670*/  IABS R7, R7 ;  /* 0x0000000700077213 */ /* 0x000fe20000000000 */
[----:B0-----:R-:W-:Y:S01]  /*4680*/  IMAD.MOV.U32 R13, RZ, RZ, R4 ;  /* 0x000000ffff0d7224 */ /* 0x001fe200078e0004 */
[----:B------:R-:W-:Y:S01]  /*4690*/  ISETP.GT.U32.AND P4, PT, R0, R14, PT ;  /* 0x0000000e0000720c */ /* 0x000fe20003f84070 */
[----:B------:R-:W-:Y:S01]  /*46a0*/  @!P6 IMAD.MOV R10, RZ, RZ, -R10 ;  /* 0x000000ffff0ae224 */ /* 0x000fe200078e0a0a */
[----:B------:R-:W-:Y:S01]  /*46b0*/  IABS R2, R11 ;  /* 0x0000000b00027213 */ /* 0x000fe20000000000 */
[----:B------:R-:W-:Y:S01]  /*46c0*/  @!P3 IMAD.MOV R13, RZ, RZ, -R13 ;  /* 0x000000ffff0db224 */ /* 0x000fe200078e0a0d */
[----:B-1----:R-:W-:Y:S01]  /*46d0*/  IABS R3, R6 ;  /* 0x0000000600037213 */ /* 0x002fe20000000000 */
[----:B------:R-:W-:Y:S01]  /*46e0*/  @!P5 IMAD.IADD R12, R12, 0x1, -R0 ;  /* 0x000000010c0cd824 */ /* 0x000fe200078e0a00 */
[----:B------:R-:W-:Y:S01]  /*46f0*/  ISETP.GE.AND P3, PT, R11, RZ, PT ;  /* 0x000000ff0b00720c */ /* 0x000fe20003f66270 */
[----:B------:R-:W-:Y:S01]  /*4700*/  IMAD.HI.U32 R11, R5, R2, RZ ;  /* 0x00000002050b7227 */ /* 0x000fe200078e00ff */
[----:B------:R0:W-:Y:S01]  /*4710*/  STL [R1+0x28c], R13 ;  /* 0x00028c0d01007387 */ /* 0x0001e20000100800 */
[----:B------:R-:W-:-:S02]  /*4720*/  ISETP.GE.AND P6, PT, R6, RZ, PT ;  /* 0x000000ff0600720c */ /* 0x000fc40003fc6270 */
[----:B------:R-:W-:Y:S01]  /*4730*/  ISETP.GT.U32.AND P5, PT, R0, R12, PT ;  /* 0x0000000c0000720c */ /* 0x000fe20003fa4070 */
[C---:B------:R-:W-:Y:S01]  /*4740*/  IMAD.HI.U32 R4, R5.reuse, R3, RZ ;  /* 0x0000000305047227 */ /* 0x040fe200078e00ff */
[----:B------:R1:W-:Y:S03]  /*4750*/  STL [R1+0x290], R10 ;  /* 0x0002900a01007387 */ /* 0x0003e60000100800 */
[----:B------:R-:W-:Y:S02]  /*4760*/  IMAD.MOV R11, RZ, RZ, -R11 ;  /* 0x000000ffff0b7224 */ /* 0x000fe400078e0a0b */
[----:B0-----:R-:W-:-:S04]  /*4770*/  IMAD.HI.U32 R13, R5, R7, RZ ;  /* 0x00000007050d7227 */ /* 0x001fc800078e00ff */
[----:B------:R-:W-:Y:S02]  /*4780*/  IMAD.MOV R13, RZ, RZ, -R13 ;  /* 0x000000ffff0d7224 */ /* 0x000fe400078e0a0d */
[----:B------:R-:W-:Y:S02]  /*4790*/  @!P4 IMAD.IADD R14, R14, 0x1, -R0 ;  /* 0x000000010e0ec824 */ /* 0x000fe400078e0a00 */
[C---:B------:R-:W-:Y:S02]  /*47a0*/  IMAD R6, R0.reuse, R13, R7 ;  /* 0x0000000d00067224 */ /* 0x040fe400078e0207 */
[----:B------:R-:W-:Y:S02]  /*47b0*/  IMAD.MOV R7, RZ, RZ, -R4 ;  /* 0x000000ffff077224 */ /* 0x000fe400078e0a04 */
[C---:B------:R-:W-:Y:S01]  /*47c0*/  IMAD R2, R0.reuse, R11, R2 ;  /* 0x0000000b00027224 */ /* 0x040fe200078e0202 */
[C---:B------:R-:W-:Y:S01]  /*47d0*/  ISETP.GT.U32.AND P4, PT, R0.reuse, R6, PT ;  /* 0x000000060000720c */ /* 0x040fe20003f84070 */
[----:B------:R-:W-:-:S02]  /*47e0*/  IMAD R3, R0, R7, R3 ;  /* 0x0000000700037224 */ /* 0x000fc400078e0203 */
[----:B------:R-:W-:Y:S02]  /*47f0*/  IMAD.MOV.U32 R18, RZ, RZ, R14 ;  /* 0x000000ffff127224 */ /* 0x000fe400078e000e */
[----:B------:R-:W-:Y:S01]  /*4800*/  @!P5 IMAD.IADD R12, R12, 0x1, -R0 ;  /* 0x000000010c0cd824 */ /* 0x000fe200078e0a00 */
[C---:B------:R-:W-:Y:S01]  /*4810*/  ISETP.GT.U32.AND P5, PT, R0.reuse, R2, PT ;  /* 0x000000020000720c */ /* 0x040fe20003fa4070 */
[C---:B------:R-:W-:Y:S02]  /*4820*/  VIADD R4, R9.reuse, 0xb3 ;  /* 0x000000b309047836 */ /* 0x040fe40000000000 */
[----:B------:R-:W-:Y:S01]  /*4830*/  @!P1 IMAD.MOV R18, RZ, RZ, -R18 ;  /* 0x000000ffff129224 */ /* 0x000fe200078e0a12 */
[----:B------:R-:W-:Y:S01]  /*4840*/  ISETP.GT.U32.AND P1, PT, R0, R3, PT ;  /* 0x000000030000720c */ /* 0x000fe20003f24070 */
[C---:B------:R-:W-:Y:S01]  /*4850*/  VIADD R11, R9.reuse, 0xb0 ;  /* 0x000000b0090b7836 */ /* 0x040fe20000000000 */
[----:B------:R-:W-:Y:S01]  /*4860*/  IABS R17, R4 ;  /* 0x0000000400117213 */ /* 0x000fe20000000000 */
[----:B------:R-:W-:Y:S01]  /*4870*/  @!P4 IMAD.IADD R6, R6, 0x1, -R0 ;  /* 0x000000010606c824 */ /* 0x000fe200078e0a00 */
[----:B------:R-:W-:Y:S01]  /*4880*/  STL [R1+0x294], R18 ;  /* 0x0002941201007387 */ /* 0x000fe20000100800 */
[----:B------:R-:W-:Y:S01]  /*4890*/  VIADD R13, R9, 0xb2 ;  /* 0x000000b2090d7836 */ /* 0x000fe20000000000 */
[----:B------:R-:W-:Y:S01]  /*48a0*/  IABS R15, R11 ;  /* 0x0000000b000f7213 */ /* 0x000fe20000000000 */
[----:B------:R-:W-:Y:S01]  /*48b0*/  IMAD.HI.U32 R14, R5, R17, RZ ;  /* 0x00000011050e7227 */ /* 0x000fe200078e00ff */
[----:B------:R-:W-:-:S02]  /*48c0*/  ISETP.GT.U32.AND P4, PT, R0, R6, PT ;  /* 0x000000060000720c */ /* 0x000fc40003f84070 */
[----:B------:R-:W-:Y:S01]  /*48d0*/  IABS R16, R13 ;  /* 0x0000000d00107213 */ /* 0x000fe20000000000 */
[----:B------:R-:W-:Y:S02]  /*48e0*/  @!P5 IMAD.IADD R2, R2, 0x1, -R0 ;  /* 0x000000010202d824 */ /* 0x000fe400078e0a00 */
[----:B------:R-:W-:Y:S02]  /*48f0*/  VIADD R7, R9, 0xb1 ;  /* 0x000000b109077836 */ /* 0x000fe40000000000 */
[----:B------:R-:W-:Y:S01]  /*4900*/  IMAD.MOV R14, RZ, RZ, -R14 ;  /* 0x000000ffff0e7224 */ /* 0x000fe200078e0a0e */
[----:B------:R-:W-:Y:S01]  /*4910*/  ISETP.GT.U32.AND P5, PT, R0, R2, PT ;  /* 0x000000020000720c */ /* 0x000fe20003fa4070 */
[----:B------:R-:W-:Y:S01]  /*4920*/  @!P1 IMAD.IADD R3, R3, 0x1, -R0 ;  /* 0x0000000103039824 */ /* 0x000fe200078e0a00 */
[----:B-1----:R-:W-:Y:S01]  /*4930*/  IABS R10, R7 ;  /* 0x00000007000a7213 */ /* 0x002fe20000000000 */
[----:B------:R-:W-:Y:S01]  /*4940*/  @!P2 IMAD.MOV R12, RZ, RZ, -R12 ;  /* 0x000000ffff0ca224 */ /* 0x000fe200078e0a0c */
[----:B------:R-:W-:Y:S01]  /*4950*/  ISETP.GE.AND P2, PT, R4, RZ, PT ;  /* 0x000000ff0400720c */ /* 0x000fe20003f46270 */
[C---:B------:R-:W-:Y:S01]  /*4960*/  IMAD R4, R0.reuse, R14, R17 ;  /* 0x0000000e00047224 */ /* 0x040fe200078e0211 */
[----:B------:R-:W-:Y:S01]  /*4970*/  ISETP.GT.U32.AND P1, PT, R0, R3, PT ;  /* 0x000000030000720c */ /* 0x000fe20003f24070 */
[----:B------:R-:W-:Y:S01]  /*4980*/  @!P4 IMAD.IADD R6, R6, 0x1, -R0 ;  /* 0x000000010606c824 */ /* 0x000fe200078e0a00 */
[----:B------:R0:W-:Y:S01]  /*4990*/  STL [R1+0x29c], R12 ;  /* 0x00029c0c01007387 */ /* 0x0001e20000100800 */
[----:B------:R-:W-:Y:S01]  /*49a0*/  IMAD.HI.U32 R17, R5, R16, RZ ;  /* 0x0000001005117227 */ /* 0x000fe200078e00ff */
[----:B------:R-:W-:-:S03]  /*49b0*/  ISETP.GT.U32.AND P4, PT, R0, R4, PT ;  /* 0x000000040000720c */ /* 0x000fc60003f84070 */
[----:B------:R-:W-:Y:S02]  /*49c0*/  IMAD.MOV R17, RZ, RZ, -R17 ;  /* 0x000000ffff117224 */ /* 0x000fe400078e0a11 */
[----:B------:R-:W-:Y:S01]  /*49d0*/  @!P5 IMAD.IADD R2, R2, 0x1, -R0 ;  /* 0x000000010202d824 */ /* 0x000fe200078e0a00 */
[----:B------:R-:W-:Y:S01]  /*49e0*/  ISETP.GE.AND P5, PT, R13, RZ, PT ;  /* 0x000000ff0d00720c */ /* 0x000fe20003fa6270 */
[----:B------:R-:W-:Y:S02]  /*49f0*/  IMAD R13, R0, R17, R16 ;  /* 0x00000011000d7224 */ /* 0x000fe400078e0210 */
[----:B0-----:R-:W-:Y:S02]  /*4a00*/  IMAD.MOV.U32 R12, RZ, RZ, R15 ;  /* 0x000000ffff0c7224 */ /* 0x001fe400078e000f */
[----:B------:R-:W-:-:S04]  /*4a10*/  IMAD.HI.U32 R15, R5, R10, RZ ;  /* 0x0000000a050f7227 */ /* 0x000fc800078e00ff */
[----:B------:R-:W-:-:S04]  /*4a20*/  IMAD.HI.U32 R14, R5, R12, RZ ;  /* 0x0000000c050e7227 */ /* 0x000fc800078e00ff */
[----:B------:R-:W-:Y:S02]  /*4a30*/  IMAD.MOV R15, RZ, RZ, -R15 ;  /* 0x000000ffff0f7224 */ /* 0x000fe400078e0a0f */
[----:B------:R-:W-:Y:S02]  /*4a40*/  IMAD.MOV R14, RZ, RZ, -R14 ;  /* 0x000000ffff0e7224 */ /* 0x000fe400078e0a0e */
[C---:B------:R-:W-:Y:S02]  /*4a50*/  IMAD R10, R0.reuse, R15, R10 ;  /* 0x0000000f000a7224 */ /* 0x040fe400078e020a */
[----:B------:R-:W-:Y:S02]  /*4a60*/  IMAD.MOV.U32 R18, RZ, RZ, R6 ;  /* 0x000000ffff127224 */ /* 0x000fe400078e0006 */
[----:B------:R-:W-:Y:S01]  /*4a70*/  @!P1 IMAD.IADD R3, R3, 0x1, -R0 ;  /* 0x0000000103039824 */ /* 0x000fe200078e0a00 */
[C---:B------:R-:W-:Y:S01]  /*4a80*/  ISETP.GT.U32.AND P1, PT, R0.reuse, R10, PT ;  /* 0x0000000a0000720c */ /* 0x040fe20003f24070 */
[----:B------:R-:W-:-:S02]  /*4a90*/  IMAD R6, R0, R14, R12 ;  /* 0x0000000e00067224 */ /* 0x000fc400078e020c */
[----:B------:R-:W-:Y:S02]  /*4aa0*/  @!P4 IMAD.IADD R4, R4, 0x1, -R0 ;  /* 0x000000010404c824 */ /* 0x000fe400078e0a00 */
[----:B------:R-:W-:Y:S01]  /*4ab0*/  @!P0 IMAD.MOV R18, RZ, RZ, -R18 ;  /* 0x000000ffff128224 */ /* 0x000fe200078e0a12 */
[C---:B------:R-:W-:Y:S01]  /*4ac0*/  ISETP.GT.U32.AND P0, PT, R0.reuse, R13, PT ;  /* 0x0000000d0000720c */ /* 0x040fe20003f04070 */
[----:B------:R-:W-:Y:S01]  /*4ad0*/  IMAD.MOV.U32 R14, RZ, RZ, R3 ;  /* 0x000000ffff0e7224 */ /* 0x000fe200078e0003 */
[C---:B------:R-:W-:Y:S01]  /*4ae0*/  ISETP.GT.U32.AND P4, PT, R0.reuse, R4, PT ;  /* 0x000000040000720c */ /* 0x040fe20003f84070 */
[----:B------:R-:W-:Y:S01]  /*4af0*/  IMAD.MOV.U32 R16, RZ, RZ, R2 ;  /* 0x000000ffff107224 */ /* 0x000fe200078e0002 */
[----:B------:R-:W-:Y:S01]  /*4b00*/  STL [R1+0x2a0], R18 ;  /* 0x0002a01201007387 */ /* 0x000fe20000100800 */
[----:B------:R-:W-:Y:S01]  /*4b10*/  @!P6 IMAD.MOV R14, RZ, RZ, -R14 ;  /* 0x000000ffff0ee224 */ /* 0x000fe200078e0a0e */
[----:B------:R-:W-:Y:S01]  /*4b20*/  ISETP.GT.U32.AND P6, PT, R0, R6, PT ;  /* 0x000000060000720c */ /* 0x000fe20003fc4070 */
[----:B------:R-:W-:-:S02]  /*4b30*/  VIADD R15, R9, 0xaf ;  /* 0x000000af090f7836 */ /* 0x000fc40000000000 */
[----:B------:R-:W-:Y:S01]  /*4b40*/  @!P3 IMAD.MOV R16, RZ, RZ, -R16 ;  /* 0x000000ffff10b224 */ /* 0x000fe200078e0a10 */
[----:B------:R-:W-:Y:S01]  /*4b50*/  ISETP.GE.AND P3, PT, R7, RZ, PT ;  /* 0x000000ff0700720c */ /* 0x000fe20003f66270 */
[----:B------:R-:W-:Y:S01]  /*4b60*/  VIADD R7, R9, 0xae ;  /* 0x000000ae09077836 */ /* 0x000fe20000000000 */
[----:B------:R-:W-:Y:S01]  /*4b70*/  IABS R12, R15 ;  /* 0x0000000f000c7213 */ /* 0x000fe20000000000 */
[--C-:B------:R-:W-:Y:S01]  /*4b80*/  @!P0 IMAD.IADD R13, R13, 0x1, -R0.reuse ;  /* 0x000000010d0d8824 */ /* 0x100fe200078e0a00 */
[----:B------:R-:W-:Y:S01]  /*4b90*/  STL [R1+0x2a4], R16 ;  /* 0x0002a41001007387 */ /* 0x000fe20000100800 */
[----:B------:R-:W-:Y:S01]  /*4ba0*/  @!P1 IMAD.IADD R10, R10, 0x1, -R0 ;  /* 0x000000010a0a9824 */ /* 0x000fe200078e0a00 */
[----:B------:R-:W-:Y:S01]  /*4bb0*/  ISETP.GE.AND P0, PT, R15, RZ, PT ;  /* 0x000000ff0f00720c */ /* 0x000fe20003f06270 */
[----:B------:R-:W-:Y:S01]  /*4bc0*/  IMAD.MOV.U32 R2, RZ, RZ, R12 ;  /* 0x000000ffff027224 */ /* 0x000fe200078e000c */
[----:B------:R0:W-:Y:S01]  /*4bd0*/  STL [R1+0x2ac], R14 ;  /* 0x0002ac0e01007387 */ /* 0x0001e20000100800 */
[--C-:B------:R-:W-:Y:S01]  /*4be0*/  @!P4 IMAD.IADD R4, R4, 0x1, -R0.reuse ;  /* 0x000000010404c824 */ /* 0x100fe200078e0a00 */
[----:B------:R-:W-:Y:S01]  /*4bf0*/  ISETP.GE.AND P4, PT, R11, RZ, PT ;  /* 0x000000ff0b00720c */ /* 0x000fe20003f86270 */
[----:B------:R-:W-:Y:S01]  /*4c00*/  @!P6 IMAD.IADD R6, R6, 0x1, -R0 ;  /* 0x000000010606e824 */ /* 0x000fe200078e0a00 */
[C---:B------:R-:W-:Y:S01]  /*4c10*/  ISETP.GT.U32.AND P1, PT, R0.reuse, R13, PT ;  /* 0x0000000d0000720c */ /* 0x040fe20003f24070 */
[----:B------:R-:W-:Y:S01]  /*4c20*/  IMAD.HI.U32 R3, R5, R2, RZ ;  /* 0x0000000205037227 */ /* 0x000fe200078e00ff */
[----:B------:R-:W-:-:S03]  /*4c30*/  ISETP.GT.U32.AND P6, PT, R0, R10, PT ;  /* 0x0000000a0000720c */ /* 0x000fc60003fc4070 */
[----:B------:R-:W-:Y:S01]  /*4c40*/  IMAD.MOV.U32 R12, RZ, RZ, R4 ;  /* 0x000000ffff0c7224 */ /* 0x000fe200078e0004 */
[----:B0-----:R-:W-:Y:S01]  /*4c50*/  IABS R14, R7 ;  /* 0x00000007000e7213 */ /* 0x001fe20000000000 */
[----:B------:R-:W-:Y:S02]  /*4c60*/  IMAD.MOV R3, RZ, RZ, -R3 ;  /* 0x000000ffff037224 */ /* 0x000fe400078e0a03 */
[----:B------:R-:W-:Y:S01]  /*4c70*/  @!P2 IMAD.MOV R12, RZ, RZ, -R12 ;  /* 0x000000ffff0ca224 */ /* 0x000fe200078e0a0c */
[----:B------:R-:W-:Y:S01]  /*4c80*/  ISETP.GT.U32.AND P2, PT, R0, R6, PT ;  /* 0x000000060000720c */ /* 0x000fe20003f44070 */
[----:B------:R-:W-:-:S03]  /*4c90*/  IMAD.HI.U32 R11, R5, R14, RZ ;  /* 0x0000000e050b7227 */ /* 0x000fc600078e00ff */
[----:B------:R0:W-:Y:S01]  /*4ca0*/  STL [R1+0x2b0], R12 ;  /* 0x0002b00c01007387 */ /* 0x0001e20000100800 */
[----:B------:R-:W-:Y:S02]  /*4cb0*/  IMAD.MOV R11, RZ, RZ, -R11 ;  /* 0x000000ffff0b7224 */ /* 0x000fe400078e0a0b */
[C---:B------:R-:W-:Y:S02]  /*4cc0*/  IMAD R2, R0.reuse, R3, R2 ;  /* 0x0000000300027224 */ /* 0x040fe400078e0202 */
[C---:B------:R-:W-:Y:S02]  /*4cd0*/  IMAD R14, R0.reuse, R11, R14 ;  /* 0x0000000b000e7224 */ /* 0x040fe400078e020e */
[--C-:B------:R-:W-:Y:S01]  /*4ce0*/  @!P1 IMAD.IADD R13, R13, 0x1, -R0.reuse ;  /* 0x000000010d0d9824 */ /* 0x100fe200078e0a00 */
[----:B------:R-:W-:Y:S01]  /*4cf0*/  ISETP.GT.U32.AND P1, PT, R0, R2, PT ;  /* 0x000000020000720c */ /* 0x000fe20003f24070 */
[----:B------:R-:W-:Y:S01]  /*4d00*/  @!P6 IMAD.IADD R10, R10, 0x1, -R0 ;  /* 0x000000010a0ae824 */ /* 0x000fe200078e0a00 */
[----:B------:R-:W-:Y:S01]  /*4d10*/  ISETP.GT.U32.AND P6, PT, R0, R14, PT ;  /* 0x0000000e0000720c */ /* 0x000fe20003fc4070 */
[----:B------:R-:W-:-:S02]  /*4d20*/  VIADD R3, R9, 0xab ;  /* 0x000000ab09037836 */ /* 0x000fc40000000000 */
[C---:B0-----:R-:W-:Y:S02]  /*4d30*/  VIADD R12, R9.reuse, 0xad ;  /* 0x000000ad090c7836 */ /* 0x041fe40000000000 */
[----:B------:R-:W-:Y:S01]  /*4d40*/  VIADD R4, R9, 0xac ;  /* 0x000000ac09047836 */ /* 0x000fe20000000000 */
[----:B------:R-:W-:Y:S01]  /*4d50*/  IABS R16, R3 ;  /* 0x0000000300107213 */ /* 0x000fe20000000000 */
[----:B------:R-:W-:Y:S01]  /*4d60*/  @!P2 IMAD.IADD R6, R6, 0x1, -R0 ;  /* 0x000000010606a824 */ /* 0x000fe200078e0a00 */
[----:B------:R-:W-:Y:S01]  /*4d70*/  IABS R15, R12 ;  /* 0x0000000c000f7213 */ /* 0x000fe20000000000 */
[----:B------:R-:W-:Y:S01]  /*4d80*/  IMAD.MOV.U32 R18, RZ, RZ, R13 ;  /* 0x000000ffff127224 */ /* 0x000fe200078e000d */
[----:B------:R-:W-:Y:S01]  /*4d90*/  ISETP.GE.AND P2, PT, R7, RZ, PT ;  /* 0x000000ff0700720c */ /* 0x000fe20003f46270 */
[----:B------:R-:W-:Y:S01]  /*4da0*/  IMAD.MOV.U32 R7, RZ, RZ, R16 ;  /* 0x000000ffff077224 */ /* 0x000fe200078e0010 */
[----:B------:R-:W-:Y:S01]  /*4db0*/  IABS R11, R4 ;  /* 0x00000004000b7213 */ /* 0x000fe20000000000 */
[----:B------:R-:W-:-:S04]  /*4dc0*/  IMAD.HI.U32 R16, R5, R15, RZ ;  /* 0x0000000f05107227 */ /* 0x000fc800078e00ff */
[--C-:B------:R-:W-:Y:S01]  /*4dd0*/  @!P1 IMAD.IADD R2, R2, 0x1, -R0.reuse ;  /* 0x0000000102029824 */ /* 0x100fe200078e0a00 */
[----:B------:R-:W-:Y:S01]  /*4de0*/  ISETP.GE.AND P1, PT, R12, RZ, PT ;  /* 0x000000ff0c00720c */ /* 0x000fe20003f26270 */
[----:B------:R-:W-:Y:S02]  /*4df0*/  @!P6 IMAD.IADD R14, R14, 0x1, -R0 ;  /* 0x000000010e0ee824 */ /* 0x000fe400078e0a00 */
[----:B------:R-:W-:-:S03]  /*4e00*/  IMAD.HI.U32 R17, R5, R11, RZ ;  /* 0x0000000b05117227 */ /* 0x000fc600078e00ff */
[C---:B------:R-:W-:Y:S01]  /*4e10*/  ISETP.GT.U32.AND P6, PT, R0.reuse, R14, PT ;  /* 0x0000000e0000720c */ /* 0x040fe20003fc4070 */
[----:B------:R-:W-:Y:S02]  /*4e20*/  IMAD.MOV R16, RZ, RZ, -R16 ;  /* 0x000000ffff107224 */ /* 0x000fe400078e0a10 */
[----:B------:R-:W-:Y:S01]  /*4e30*/  @!P5 IMAD.MOV R18, RZ, RZ, -R18 ;  /* 0x000000ffff12d224 */ /* 0x000fe200078e0a12 */
[----:B------:R-:W-:Y:S01]  /*4e40*/  ISETP.GT.U32.AND P5, PT, R0, R2, PT ;  /* 0x000000020000720c */ /* 0x000fe20003fa4070 */
[----:B------:R-:W-:-:S03]  /*4e50*/  IMAD.HI.U32 R12, R5, R7, RZ ;  /* 0x00000007050c7227 */ /* 0x000fc600078e00ff */
[----:B------:R-:W-:Y:S01]  /*4e60*/  STL [R1+0x2b4], R18 ;  /* 0x0002b41201007387 */ /* 0x000fe20000100800 */
[----:B------:R-:W-:Y:S02]  /*4e70*/  IMAD.MOV R17, RZ, RZ, -R17 ;  /* 0x000000ffff117224 */ /* 0x000fe400078e0a11 */
[C---:B------:R-:W-:Y:S02]  /*4e80*/  IMAD R15, R0.reuse, R16, R15 ;  /* 0x00000010000f7224 */ /* 0x040fe400078e020f */
[----:B------:R-:W-:Y:S02]  /*4e90*/  IMAD.MOV R12, RZ, RZ, -R12 ;  /* 0x000000ffff0c7224 */ /* 0x000fe400078e0a0c */
[C---:B------:R-:W-:Y:S02]  /*4ea0*/  IMAD R11, R0.reuse, R17, R11 ;  /* 0x00000011000b7224 */ /* 0x040fe400078e020b */
[----:B------:R-:W-:Y:S01]  /*4eb0*/  @!P3 IMAD.MOV R10, RZ, RZ, -R10 ;  /* 0x000000ffff0ab224 */ /* 0x000fe200078e0a0a */
[C---:B------:R-:W-:Y:S01]  /*4ec0*/  ISETP.GT.U32.AND P3, PT, R0.reuse, R15, PT ;  /* 0x0000000f0000720c */ /* 0x040fe20003f64070 */
[----:B------:R-:W-:-:S02]  /*4ed0*/  IMAD R7, R0, R12, R7 ;  /* 0x0000000c00077224 */ /* 0x000fc400078e0207 */
[----:B------:R-:W-:Y:S01]  /*4ee0*/  @!P4 IMAD.MOV R6, RZ, RZ, -R6 ;  /* 0x000000ffff06c224 */ /* 0x000fe200078e0a06 */
[----:B------:R-:W-:Y:S01]  /*4ef0*/  ISETP.GT.U32.AND P4, PT, R0, R11, PT ;  /* 0x0000000b0000720c */ /* 0x000fe20003f84070 */
[--C-:B------:R-:W-:Y:S01]  /*4f00*/  @!P5 IMAD.IADD R2, R2, 0x1, -R0.reuse ;  /* 0x000000010202d824 */ /* 0x100fe200078e0a00 */
[----:B------:R-:W-:Y:S01]  /*4f10*/  ISETP.GE.AND P5, PT, R4, RZ, PT ;  /* 0x000000ff0400720c */ /* 0x000fe20003fa6270 */
[--C-:B------:R-:W-:Y:S01]  /*4f20*/  @!P6 IMAD.IADD R14, R14, 0x1, -R0.reuse ;  /* 0x000000010e0ee824 */ /* 0x100fe200078e0a00 */
[----:B------:R-:W-:Y:S01]  /*4f30*/  ISETP.GT.U32.AND P6, PT, R0, R7, PT ;  /* 0x000000070000720c */ /* 0x000fe20003fc4070 */
[C---:B------:R-:W-:Y:S01]  /*4f40*/  VIADD R16, R9.reuse, 0xaa ;  /* 0x000000aa09107836 */ /* 0x040fe20000000000 */
[----:B------:R0:W-:Y:S01]  /*4f50*/  STL [R1+0x2b8], R10 ;  /* 0x0002b80a01007387 */ /* 0x0001e20000100800 */
[----:B------:R-:W-:Y:S02]  /*4f60*/  VIADD R4, R9, 0xa9 ;  /* 0x000000a909047836 */ /* 0x000fe40000000000 */
[----:B------:R-:W-:Y:S01]  /*4f70*/  @!P3 IMAD.IADD R15, R15, 0x1, -R0 ;  /* 0x000000010f0fb824 */ /* 0x000fe200078e0a00 */
[----:B------:R1:W-:Y:S01]  /*4f80*/  STL [R1+0x2c0], R6 ;  /* 0x0002c00601007387 */ /* 0x0003e20000100800 */
[----:B------:R-:W-:Y:S01]  /*4f90*/  ISETP.GE.AND P3, PT, R3, RZ, PT ;  /* 0x000000ff0300720c */ /* 0x000fe20003f66270 */
[----:B------:R-:W-:-:S02]  /*4fa0*/  IMAD.MOV.U32 R17, RZ, RZ, R2 ;  /* 0x000000ffff117224 */ /* 0x000fc400078e0002 */
[--C-:B------:R-:W-:Y:S01]  /*4fb0*/  @!P4 IMAD.IADD R11, R11, 0x1, -R0.reuse ;  /* 0x000000010b0bc824 */ /* 0x100fe200078e0a00 */
[C---:B------:R-:W-:Y:S01]  /*4fc0*/  ISETP.GT.U32.AND P4, PT, R0.reuse, R15, PT ;  /* 0x0000000f0000720c */ /* 0x040fe20003f84070 */
[----:B------:R-:W-:Y:S01]  /*4fd0*/  VIADD R12, R9, 0xa8 ;  /* 0x000000a8090c7836 */ /* 0x000fe20000000000 */
[----:B0-----:R-:W-:Y:S01]  /*4fe0*/  IABS R10, R4 ;  /* 0x00000004000a7213 */ /* 0x001fe20000000000 */
[----:B------:R-:W-:Y:S01]  /*4ff0*/  @!P6 IMAD.IADD R7, R7, 0x1, -R0 ;  /* 0x000000010707e824 */ /* 0x000fe200078e0a00 */
[C---:B------:R-:W-:Y:S01]  /*5000*/  ISETP.GT.U32.AND P6, PT, R0.reuse, R11, PT ;  /* 0x0000000b0000720c */ /* 0x040fe20003fc4070 */
[----:B------:R-:W-:Y:S01]  /*5010*/  @!P0 IMAD.MOV R17, RZ, RZ, -R17 ;  /* 0x000000ffff118224 */ /* 0x000fe200078e0a11 */
[----:B-1----:R-:W-:Y:S01]  /*5020*/  IABS R6, R16 ;  /* 0x0000001000067213 */ /* 0x002fe20000000000 */
[----:B------:R-:W-:Y:S01]  /*5030*/  IMAD.MOV.U32 R3, RZ, RZ, R10 ;  /* 0x000000ffff037224 */ /* 0x000fe200078e000a */
[----:B------:R-:W-:Y:S01]  /*5040*/  ISETP.GT.U32.AND P0, PT, R0, R7, PT ;  /* 0x000000070000720c */ /* 0x000fe20003f04070 */
[----:B------:R-:W-:Y:S01]  /*5050*/  @!P2 IMAD.MOV R14, RZ, RZ, -R14 ;  /* 0x000000ffff0ea224 */ /* 0x000fe200078e0a0e */
[----:B------:R-:W-:Y:S01]  /*5060*/  IABS R18, R12 ;  /* 0x0000000c00127213 */ /* 0x000fe20000000000 */
[C---:B------:R-:W-:Y:S01]  /*5070*/  IMAD.HI.U32 R13, R5.reuse, R6, RZ ;  /* 0x00000006050d7227 */ /* 0x040fe200078e00ff */
[----:B------:R0:W-:Y:S03]  /*5080*/  STL [R1+0x2bc], R17 ;  /* 0x0002bc1101007387 */ /* 0x0001e60000100800 */
[----:B------:R-:W-:Y:S01]  /*5090*/  IMAD.MOV R13, RZ, RZ, -R13 ;  /* 0x000000ffff0d7224 */ /* 0x000fe200078e0a0d */
[----:B------:R1:W-:Y:S01]  /*50a0*/  STL [R1+0x2dc], R14 ;  /* 0x0002dc0e01007387 */ /* 0x0003e20000100800 */
[----:B------:R-:W-:-:S04]  /*50b0*/  IMAD.HI.U32 R10, R5, R3, RZ ;  /* 0x00000003050a7227 */ /* 0x000fc800078e00ff */
[C---:B------:R-:W-:Y:S02]  /*50c0*/  IMAD R2, R0.reuse, R13, R6 ;  /* 0x0000000d00027224 */ /* 0x040fe400078e0206 */
[----:B------:R-:W-:Y:S02]  /*50d0*/  IMAD.MOV R6, RZ, RZ, -R10 ;  /* 0x000000ffff067224 */ /* 0x000fe400078e0a0a */
[--C-:B------:R-:W-:Y:S01]  /*50e0*/  @!P4 IMAD.IADD R15, R15, 0x1, -R0.reuse ;  /* 0x000000010f0fc824 */ /* 0x100fe200078e0a00 */
[C---:B------:R-:W-:Y:S01]  /*50f0*/  ISETP.GT.U32.AND P4, PT, R0.reuse, R2, PT ;  /* 0x000000020000720c */ /* 0x040fe20003f84070 */
[C---:B------:R-:W-:Y:S02]  /*5100*/  IMAD R3, R0.reuse, R6, R3 ;  /* 0x0000000600037224 */ /* 0x040fe400078e0203 */
[----:B------:R-:W-:Y:S02]  /*5110*/  @!P6 IMAD.IADD R11, R11, 0x1, -R0 ;  /* 0x000000010b0be824 */ /* 0x000fe400078e0a00 */
[----:B------:R-:W-:Y:S01]  /*5120*/  VIADD R10, R9, 0xa7 ;  /* 0x000000a7090a7836 */ /* 0x000fe20000000000 */
[----:B------:R-:W-:Y:S01]  /*5130*/  ISETP.GT.U32.AND P6, PT, R0, R3, PT ;  /* 0x000000030000720c */ /* 0x000fe20003fc4070 */
[----:B------:R-:W-:-:S03]  /*5140*/  IMAD.HI.U32 R19, R5, R18, RZ ;  /* 0x0000001205137227 */ /* 0x000fc600078e00ff */
[----:B------:R-:W-:Y:S01]  /*5150*/  IABS R6, R10 ;  /* 0x0000000a00067213 */ /* 0x000fe20000000000 */
[----:B------:R-:W-:Y:S02]  /*5160*/  IMAD.MOV R19, RZ, RZ, -R19 ;  /* 0x000000ffff137224 */ /* 0x000fe400078e0a13 */
[----:B------:R-:W-:Y:S01]  /*5170*/  @!P4 IMAD.IADD R2, R2, 0x1, -R0 ;  /* 0x000000010202c824 */ /* 0x000fe200078e0a00 */
[----:B------:R-:W-:Y:S01]  /*5180*/  ISETP.GE.AND P4, PT, R4, RZ, PT ;  /* 0x000000ff0400720c */ /* 0x000fe20003f86270 */
[----:B0-----:R-:W-:-:S04]  /*5190*/  IMAD.HI.U32 R17, R5, R6, RZ ;  /* 0x0000000605117227 */ /* 0x001fc800078e00ff */
[--C-:B------:R-:W-:Y:S01]  /*51a0*/  @!P6 IMAD.IADD R3, R3, 0x1, -R0.reuse ;  /* 0x000000010303e824 */ /* 0x100fe200078e0a00 */
[----:B------:R-:W-:Y:S01]  /*51b0*/  ISETP.GT.U32.AND P6, PT, R0, R2, PT ;  /* 0x000000020000720c */ /* 0x000fe20003fc4070 */
[----:B------:R-:W-:Y:S01]  /*51c0*/  @!P0 IMAD.IADD R7, R7, 0x1, -R0 ;  /* 0x0000000107078824 */ /* 0x000fe200078e0a00 */
[----:B------:R-:W-:Y:S01]  /*51d0*/  ISETP.GE.AND P0, PT, R16, RZ, PT ;  /* 0x000000ff1000720c */ /* 0x000fe20003f06270 */
[C---:B------:R-:W-:Y:S02]  /*51e0*/  IMAD R4, R0.reuse, R19, R18 ;  /* 0x0000001300047224 */ /* 0x040fe400078e0212 */
[----:B------:R-:W-:Y:S02]  /*51f0*/  IMAD.MOV R17, RZ, RZ, -R17 ;  /* 0x000000ffff117224 */ /* 0x000fe400078e0a11 */
[----:B------:R-:W-:Y:S01]  /*5200*/  IMAD.MOV.U32 R20, RZ, RZ, R15 ;  /* 0x000000ffff147224 */ /* 0x000fe200078e000f */
[----:B------:R-:W-:Y:S01]  /*5210*/  ISETP.GT.U32.AND P2, PT, R0, R4, PT ;  /* 0x000000040000720c */ /* 0x000fe20003f44070 */
[----:B-1----:R-:W-:-:S02]  /*5220*/  IMAD.MOV.U32 R14, RZ, RZ, R7 ;  /* 0x000000ffff0e7224 */ /* 0x002fc400078e0007 */
[C---:B------:R-:W-:Y:S02]  /*5230*/  VIADD R13, R9.reuse, 0xa6 ;  /* 0x000000a6090d7836 */ /* 0x040fe40000000000 */
[----:B------:R-:W-:Y:S01]  /*5240*/  @!P1 IMAD.MOV R20, RZ, RZ, -R20 ;  /* 0x000000ffff149224 */ /* 0x000fe200078e0a14 */
[C---:B------:R-:W-:Y:S01]  /*5250*/  ISETP.GT.U32.AND P1, PT, R0.reuse, R3, PT ;  /* 0x000000030000720c */ /* 0x040fe20003f24070 */
[----:B------:R-:W-:Y:S01]  /*5260*/  IMAD R7, R0, R17, R6 ;  /* 0x0000001100077224 */ /* 0x000fe200078e0206 */
[----:B------:R-:W-:Y:S01]  /*5270*/  IABS R16, R13 ;  /* 0x0000000d00107213 */ /* 0x000fe20000000000 */
[----:B------:R-:W-:Y:S01]  /*5280*/  @!P5 IMAD.MOV R11, RZ, RZ, -R11 ;  /* 0x000000ffff0bd224 */ /* 0x000fe200078e0a0b */
[----:B------:R-:W-:Y:S01]  /*5290*/  STL [R1+0x2d8], R20 ;  /* 0x0002d81401007387 */ /* 0x000fe20000100800 */
[----:B------:R-:W-:Y:S01]  /*52a0*/  @!P6 IMAD.IADD R2, R2, 0x1, -R0 ;  /* 0x000000010202e824 */ /* 0x000fe200078e0a00 */
[----:B------:R-:W-:Y:S01]  /*52b0*/  ISETP.GT.U32.AND P6, PT, R0, R7, PT ;  /* 0x000000070000720c */ /* 0x000fe20003fc4070 */
[----:B------:R-:W-:Y:S01]  /*52c0*/  VIADD R6, R9, 0xa5 ;  /* 0x000000a509067836 */ /* 0x000fe20000000000 */
[----:B------:R0:W-:Y:S01]  /*52d0*/  STL [R1+0x2d4], R11 ;  /* 0x0002d40b01007387 */ /* 0x0001e20000100800 */
[----:B------:R-:W-:Y:S01]  /*52e0*/  @!P3 IMAD.MOV R14, RZ, RZ, -R14 ;  /* 0x000000ffff0eb224 */ /* 0x000fe200078e0a0e */
[----:B------:R-:W-:Y:S01]  /*52f0*/  ISETP.GE.AND P3, PT, R10, RZ, PT ;  /* 0x000000ff0a00720c */ /* 0x000fe20003f66270 */
[--C-:B------:R-:W-:Y:S01]  /*5300*/  @!P2 IMAD.IADD R4, R4, 0x1, -R0.reuse ;  /* 0x000000010404a824 */ /* 0x100fe200078e0a00 */
[----:B------:R-:W-:Y:S01]  /*5310*/  IABS R10, R6 ;  /* 0x00000006000a7213 */ /* 0x000fe20000000000 */
[----:B------:R-:W-:Y:S01]  /*5320*/  @!P1 IMAD.IADD R3, R3, 0x1, -R0 ;  /* 0x0000000103039824 */ /* 0x000fe200078e0a00 */
[----:B------:R1:W-:Y:S01]  /*5330*/  STL [R1+0x344], R14 ;  /* 0x0003440e01007387 */ /* 0x0003e20000100800 */
[----:B------:R-:W-:Y:S01]  /*5340*/  ISETP.GE.AND P2, PT, R6, RZ, PT ;  /* 0x000000ff0600720c */ /* 0x000fe20003f46270 */
[----:B------:R-:W-:Y:S01]  /*5350*/  VIADD R17, R9, 0xa2 ;  /* 0x000000a209117836 */ /* 0x000fe20000000000 */
[----:B------:R-:W-:Y:S01]  /*5360*/  ISETP.GE.AND P1, PT, R13, RZ, PT ;  /* 0x000000ff0d00720c */ /* 0x000fe20003f26270 */
[----:B0-----:R-:W-:Y:S01]  /*5370*/  IMAD.HI.U32 R11, R5, R16, RZ ;  /* 0x00000010050b7227 */ /* 0x001fe200078e00ff */
[----:B------:R-:W-:-:S03]  /*5380*/  ISETP.GE.AND P5, PT, R12, RZ, PT ;  /* 0x000000ff0c00720c */ /* 0x000fc60003fa6270 */
[----:B------:R-:W-:Y:S02]  /*5390*/  IMAD.MOV R11, RZ, RZ, -R11 ;  /* 0x000000ffff0b7224 */ /* 0x000fe400078e0a0b */
[----:B------:R-:W-:Y:S02]  /*53a0*/  IMAD.MOV.U32 R6, RZ, RZ, R10 ;  /* 0x000000ffff067224 */ /* 0x000fe400078e000a */
[C---:B-1----:R-:W-:Y:S02]  /*53b0*/  IMAD R14, R0.reuse, R11, R16 ;  /* 0x0000000b000e7224 */ /* 0x042fe400078e0210 */
[----:B------:R-:W-:Y:S01]  /*53c0*/  @!P6 IMAD.IADD R7, R7, 0x1, -R0 ;  /* 0x000000010707e824 */ /* 0x000fe200078e0a00 */
[----:B------:R-:W-:Y:S01]  /*53d0*/  ISETP.GT.U32.AND P6, PT, R0, R4, PT ;  /* 0x000000040000720c */ /* 0x000fe20003fc4070 */
[----:B------:R-:W-:Y:S02]  /*53e0*/  IMAD.MOV.U32 R15, RZ, RZ, R3 ;  /* 0x000000ffff0f7224 */ /* 0x000fe400078e0003 */
[----:B------:R-:W-:-:S04]  /*53f0*/  IMAD.HI.U32 R13, R5, R6, RZ ;  /* 0x00000006050d7227 */ /* 0x000fc800078e00ff */
[----:B------:R-:W-:Y:S01]  /*5400*/  @!P4 IMAD.MOV R15, RZ, RZ, -R15 ;  /* 0x000000ffff0fc224 */ /* 0x000fe200078e0a0f */
[C---:B------:R-:W-:Y:S01]  /*5410*/  ISETP.GT.U32.AND P4, PT, R0.reuse, R14, PT ;  /* 0x0000000e0000720c */ /* 0x040fe20003f84070 */
[----:B------:R-:W-:Y:S01]  /*5420*/  IMAD.MOV R3, RZ, RZ, -R13 ;  /* 0x000000ffff037224 */ /* 0x000fe200078e0a0d */
[----:B------:R-:W-:Y:S01]  /*5430*/  IABS R13, R17 ;  /* 0x00000011000d7213 */ /* 0x000fe20000000000 */
[----:B------:R-:W-:Y:S02]  /*5440*/  IMAD.MOV.U32 R12, RZ, RZ, R2 ;  /* 0x000000ffff0c7224 */ /* 0x000fe400078e0002 */
[C---:B------:R-:W-:Y:S02]  /*5450*/  VIADD R11, R9.reuse, 0xa4 ;  /* 0x000000a4090b7836 */ /* 0x040fe40000000000 */
[C---:B------:R-:W-:Y:S02]  /*5460*/  IMAD R3, R0.reuse, R3, R6 ;  /* 0x0000000300037224 */ /* 0x040fe400078e0206 */
[----:B------:R-:W-:Y:S01]  /*5470*/  @!P0 IMAD.MOV R12, RZ, RZ, -R12 ;  /* 0x000000ffff0c8224 */ /* 0x000fe200078e0a0c */
[----:B------:R-:W-:Y:S01]  /*5480*/  IABS R2, R11 ;  /* 0x0000000b00027213 */ /* 0x000fe20000000000 */
[----:B------:R-:W-:Y:S01]  /*5490*/  VIADD R10, R9, 0xa3 ;  /* 0x000000a3090a7836 */ /* 0x000fe20000000000 */
[----:B------:R-:W-:Y:S01]  /*54a0*/  ISETP.GT.U32.AND P0, PT, R0, R7, PT ;  /* 0x000000070000720c */ /* 0x000fe20003f04070 */
[--C-:B------:R-:W-:Y:S01]  /*54b0*/  @!P6 IMAD.IADD R4, R4, 0x1, -R0.reuse ;  /* 0x000000010404e824 */ /* 0x100fe200078e0a00 */
[----:B------:R-:W-:Y:S01]  /*54c0*/  ISETP.GT.U32.AND P6, PT, R0, R3, PT ;  /* 0x000000030000720c */ /* 0x000fe20003fc4070 */
[----:B------:R0:W-:Y:S01]  /*54d0*/  STL [R1+0x36c], R12 ;  /* 0x00036c0c01007387 */ /* 0x0001e20000100800 */
[----:B------:R-:W-:Y:S01]  /*54e0*/  @!P4 IMAD.IADD R14, R14, 0x1, -R0 ;  /* 0x000000010e0ec824 */ /* 0x000fe200078e0a00 */
[----:B------:R-:W-:Y:S01]  /*54f0*/  ISETP.GE.AND P4, PT, R10, RZ, PT ;  /* 0x000000ff0a00720c */ /* 0x000fe20003f86270 */
[----:B------:R-:W-:Y:S01]  /*5500*/  IMAD.MOV.U32 R16, RZ, RZ, R4 ;  /* 0x000000ffff107224 */ /* 0x000fe200078e0004 */
[----:B------:R1:W-:Y:S01]  /*5510*/  STL [R1+0x368], R15 ;  /* 0x0003680f01007387 */ /* 0x0003e20000100800 */
[----:B------:R-:W-:-:S02]  /*5520*/  IMAD.MOV.U32 R6, RZ, RZ, R13 ;  /* 0x000000ffff067224 */ /* 0x000fc400078e000d */
[----:B------:R-:W-:Y:S01]  /*5530*/  @!P5 IMAD.MOV R16, RZ, RZ, -R16 ;  /* 0x000000ffff10d224 */ /* 0x000fe200078e0a10 */
[C---:B------:R-:W-:Y:S01]  /*5540*/  ISETP.GT.U32.AND P5, PT, R0.reuse, R14, PT ;  /* 0x0000000e0000720c */ /* 0x040fe20003fa4070 */
[----:B------:R-:W-:Y:S01]  /*5550*/  VIADD R4, R9, 0x9f ;  /* 0x0000009f09047836 */ /* 0x000fe20000000000 */
[----:B0-----:R-:W-:Y:S01]  /*5560*/  IABS R12, R10 ;  /* 0x0000000a000c7213 */ /* 0x001fe20000000000 */
[--C-:B------:R-:W-:Y:S01]  /*5570*/  @!P0 IMAD.IADD R7, R7, 0x1, -R0.reuse ;  /* 0x0000000107078824 */ /* 0x100fe200078e0a00 */
[----:B------:R-:W-:Y:S01]  /*5580*/  ISETP.GE.AND P0, PT, R11, RZ, PT ;  /* 0x000000ff0b00720c */ /* 0x000fe20003f06270 */
[----:B------:R-:W-:Y:S01]  /*5590*/  @!P6 IMAD.IADD R3, R3, 0x1, -R0 ;  /* 0x000000010303e824 */ /* 0x000fe200078e0a00 */
[----:B------:R-:W-:Y:S01]  /*55a0*/  STL [R1+0x364], R16 ;  /* 0x0003641001007387 */ /* 0x000fe20000100800 */
[C---:B-1----:R-:W-:Y:S01]  /*55b0*/  IMAD.HI.U32 R15, R5.reuse, R2, RZ ;  /* 0x00000002050f7227 */ /* 0x042fe200078e00ff */
[----:B------:R-:W-:Y:S02]  /*55c0*/  IABS R18, R4 ;  /* 0x0000000400127213 */ /* 0x000fe40000000000 */
[----:B------:R-:W-:Y:S01]  /*55d0*/  ISETP.GT.U32.AND P6, PT, R0, R3, PT ;  /* 0x000000030000720c */ /* 0x000fe20003fc4070 */
[----:B------:R-:W-:-:S04]  /*55e0*/  IMAD.HI.U32 R13, R5, R12, RZ ;  /* 0x0000000c050d7227 */ /* 0x000fc800078e00ff */
[----:B------:R-:W-:Y:S02]  /*55f0*/  IMAD.MOV R15, RZ, RZ, -R15 ;  /* 0x000000ffff0f7224 */ /* 0x000fe400078e0a0f */
[----:B------:R-:W-:Y:S02]  /*5600*/  IMAD.MOV R13, RZ, RZ, -R13 ;  /* 0x000000ffff0d7224 */ /* 0x000fe400078e0a0d */
[C---:B------:R-:W-:Y:S02]  /*5610*/  IMAD R2, R0.reuse, R15, R2 ;  /* 0x0000000f00027224 */ /* 0x040fe400078e0202 */
[C---:B------:R-:W-:Y:S02]  /*5620*/  IMAD R10, R0.reuse, R13, R12 ;  /* 0x0000000d000a7224 */ /* 0x040fe400078e020c */
[----:B------:R-:W-:Y:S01]  /*5630*/  @!P3 IMAD.MOV R7, RZ, RZ, -R7 ;  /* 0x000000ffff07b224 */ /* 0x000fe200078e0a07 */
[----:B------:R-:W-:Y:S01]  /*5640*/  ISETP.GT.U32.AND P3, PT, R0, R2, PT ;  /* 0x000000020000720c */ /* 0x000fe20003f64070 */
[----:B------:R-:W-:-:S03]  /*5650*/  IMAD.HI.U32 R11, R5, R6, RZ ;  /* 0x00000006050b7227 */ /* 0x000fc600078e00ff */
[----:B------:R0:W-:Y:S01]  /*5660*/  STL [R1+0x360], R7 ;  /* 0x0003600701007387 */ /* 0x0001e20000100800 */
[--C-:B------:R-:W-:Y:S01]  /*5670*/  @!P5 IMAD.IADD R14, R14, 0x1, -R0.reuse ;  /* 0x000000010e0ed824 */ /* 0x100fe200078e0a00 */
[C---:B------:R-:W-:Y:S01]  /*5680*/  ISETP.GT.U32.AND P5, PT, R0.reuse, R10, PT ;  /* 0x0000000a0000720c */ /* 0x040fe20003fa4070 */
[----:B------:R-:W-:Y:S02]  /*5690*/  IMAD.MOV R11, RZ, RZ, -R11 ;  /* 0x000000ffff0b7224 */ /* 0x000fe400078e0a0b */
[----:B------:R-:W-:Y:S02]  /*56a0*/  @!P6 IMAD.IADD R3, R3, 0x1, -R0 ;  /* 0x000000010303e824 */ /* 0x000fe400078e0a00 */
[----:B------:R-:W-:Y:S02]  /*56b0*/  IMAD R6, R0, R11, R6 ;  /* 0x0000000b00067224 */ /* 0x000fe400078e0206 */
[C---:B------:R-:W-:Y:S02]  /*56c0*/  VIADD R11, R9.reuse, 0xa1 ;  /* 0x000000a1090b7836 */ /* 0x040fe40000000000 */
[--C-:B------:R-:W-:Y:S01]  /*56d0*/  @!P3 IMAD.IADD R2, R2, 0x1, -R0.reuse ;  /* 0x000000010202b824 */ /* 0x100fe200078e0a00 */
[----:B------:R-:W-:Y:S01]  /*56e0*/  ISETP.GT.U32.AND P6, PT, R0, R6, PT ;  /* 0x000000060000720c */ /* 0x000fe20003fc4070 */
[C---:B------:R-:W-:Y:S01]  /*56f0*/  VIADD R13, R9.reuse, 0xa0 ;  /* 0x000000a0090d7836 */ /* 0x040fe20000000000 */
[----:B0-----:R-:W-:Y:S01]  /*5700*/  IABS R7, R11 ;  /* 0x0000000b00077213 */ /* 0x001fe20000000000 */
[----:B------:R-:W-:Y:S01]  /*5710*/  @!P5 IMAD.IADD R10, R10, 0x1, -R0 ;  /* 0x000000010a0ad824 */ /* 0x000fe200078e0a00 */
[----:B------:R-:W-:Y:S01]  /*5720*/  ISETP.GT.U32.AND P5, PT, R0, R2, PT ;  /* 0x000000020000720c */ /* 0x000fe20003fa4070 */
[----:B------:R-:W-:Y:S01]  /*5730*/  VIADD R12, R9, 0x9e ;  /* 0x0000009e090c7836 */ /* 0x000fe20000000000 */
[----:B------:R-:W-:Y:S01]  /*5740*/  IABS R15, R13 ;  /* 0x0000000d000f7213 */ /* 0x000fe20000000000 */
[----:B------:R-:W-:Y:S01]  /*5750*/  IMAD.HI.U32 R16, R5, R7, RZ ;  /* 0x0000000705107227 */ /* 0x000fe200078e00ff */
[----:B------:R-:W-:-:S02]  /*5760*/  ISETP.GE.AND P3, PT, R17, RZ, PT ;  /* 0x000000ff1100720c */ /* 0x000fc40003f66270 */
[----:B------:R-:W-:Y:S01]  /*5770*/  IABS R19, R12 ;  /* 0x0000000c00137213 */ /* 0x000fe20000000000 */
[----:B------:R-:W-:Y:S02]  /*5780*/  IMAD.MOV R16, RZ, RZ, -R16 ;  /* 0x000000ffff107224 */ /* 0x000fe400078e0a10 */
[----:B------:R-:W-:Y:S01]  /*5790*/  @!P6 IMAD.IADD R6, R6, 0x1, -R0 ;  /* 0x000000010606e824 */ /* 0x000fe200078e0a00 */
[C---:B------:R-:W-:Y:S01]  /*57a0*/  ISETP.GT.U32.AND P6, PT, R0.reuse, R10, PT ;  /* 0x0000000a0000720c */ /* 0x040fe20003fc4070 */
[----:B------:R-:W-:Y:S02]  /*57b0*/  IMAD R7, R0, R16, R7 ;  /* 0x0000001000077224 */ /* 0x000fe400078e0207 */
[----:B------:R-:W-:Y:S02]  /*57c0*/  IMAD.MOV.U32 R17, RZ, RZ, R18 ;  /* 0x000000ffff117224 */ /* 0x000fe400078e0012 */
[----:B------:R-:W-:-:S04]  /*57d0*/  IMAD.HI.U32 R18, R5, R15, RZ ;  /* 0x0000000f05127227 */ /* 0x000fc800078e00ff */
[----:B------:R-:W-:Y:S01]  /*57e0*/  @!P5 IMAD.IADD R2, R2, 0x1, -R0 ;  /* 0x000000010202d824 */ /* 0x000fe200078e0a00 */
[C---:B------:R-:W-:Y:S01]  /*57f0*/  ISETP.GT.U32.AND P5, PT, R0.reuse, R7, PT ;  /* 0x000000070000720c */ /* 0x040fe20003fa4070 */
[----:B------:R-:W-:Y:S02]  /*5800*/  IMAD.MOV.U32 R21, RZ, RZ, R14 ;  /* 0x000000ffff157224 */ /* 0x000fe400078e000e */
[----:B------:R-:W-:Y:S02]  /*5810*/  IMAD.MOV R18, RZ, RZ, -R18 ;  /* 0x000000ffff127224 */ /* 0x000fe400078e0a12 */
[----:B------:R-:W-:Y:S02]  /*5820*/  IMAD.MOV.U32 R20, RZ, RZ, R3 ;  /* 0x000000ffff147224 */ /* 0x000fe400078e0003 */
[----:B------:R-:W-:Y:S01]  /*5830*/  @!P1 IMAD.MOV R21, RZ, RZ, -R21 ;  /* 0x000000ffff159224 */ /* 0x000fe200078e0a15 */
[C---:B------:R-:W-:Y:S01]  /*5840*/  ISETP.GT.U32.AND P1, PT, R0.reuse, R6, PT ;  /* 0x000000060000720c */ /* 0x040fe20003f24070 */
[----:B------:R-:W-:Y:S01]  /*5850*/  @!P2 IMAD.MOV R20, RZ, RZ, -R20 ;  /* 0x000000ffff14a224 */ /* 0x000fe200078e0a14 */
[----:B------:R-:W-:Y:S01]  /*5860*/  ISETP.GE.AND P2, PT, R11, RZ, PT ;  /* 0x000000ff0b00720c */ /* 0x000fe20003f46270 */
[----:B------:R-:W-:Y:S01]  /*5870*/  IMAD R15, R0, R18, R15 ;  /* 0x00000012000f7224 */ /* 0x000fe200078e020f */
[----:B------:R-:W-:Y:S01]  /*5880*/  STL [R1+0x38c], R21 ;  /* 0x00038c1501007387 */ /* 0x000fe20000100800 */
[----:B------:R-:W-:-:S03]  /*5890*/  IMAD.HI.U32 R14, R5, R19, RZ ;  /* 0x00000013050e7227 */ /* 0x000fc600078e00ff */
[----:B------:R0:W-:Y:S01]  /*58a0*/  STL [R1+0x390], R20 ;  /* 0x0003901401007387 */ /* 0x0001e20000100800 */
[----:B------:R-:W-:Y:S01]  /*58b0*/  @!P6 IMAD.IADD R10, R10, 0x1, -R0 ;  /* 0x000000010a0ae824 */ /* 0x000fe200078e0a00 */
[C---:B------:R-:W-:Y:S01]  /*58c0*/  ISETP.GT.U32.AND P6, PT, R0.reuse, R15, PT ;  /* 0x0000000f0000720c */ /* 0x040fe20003fc4070 */
[----:B------:R-:W-:Y:S02]  /*58d0*/  IMAD.MOV R14, RZ, RZ, -R14 ;  /* 0x000000ffff0e7224 */ /* 0x000fe400078e0a0e */
[----:B------:R-:W-:Y:S02]  /*58e0*/  @!P5 IMAD.IADD R7, R7, 0x1, -R0 ;  /* 0x000000010707d824 */ /* 0x000fe400078e0a00 */
[----:B------:R-:W-:Y:S02]  /*58f0*/  IMAD R14, R0, R14, R19 ;  /* 0x0000000e000e7224 */ /* 0x000fe400078e0213 */
[----:B------:R-:W-:Y:S02]  /*5900*/  VIADD R3, R9, 0x9d ;  /* 0x0000009d09037836 */ /* 0x000fe40000000000 */
[----:B0-----:R-:W-:-:S02]  /*5910*/  IMAD.MOV.U32 R20, RZ, RZ, R2 ;  /* 0x000000ffff147224 */ /* 0x001fc400078e0002 */
[----:B------:R-:W-:Y:S01]  /*5920*/  @!P4 IMAD.MOV R10, RZ, RZ, -R10 ;  /* 0x000000ffff0ac224 */ /* 0x000fe200078e0a0a */
[C---:B------:R-:W-:Y:S01]  /*5930*/  ISETP.GT.U32.AND P4, PT, R0.reuse, R14, PT ;  /* 0x0000000e0000720c */ /* 0x040fe20003f84070 */
[----:B------:R-:W-:Y:S01]  /*5940*/  @!P0 IMAD.MOV R20, RZ, RZ, -R20 ;  /* 0x000000ffff148224 */ /* 0x000fe200078e0a14 */
[----:B------:R-:W-:Y:S01]  /*5950*/  ISETP.GT.U32.AND P0, PT, R0, R7, PT ;  /* 0x000000070000720c */ /* 0x000fe20003f04070 */
[----:B------:R-:W-:-:S03]  /*5960*/  IMAD.HI.U32 R11, R5, R17, RZ ;  /* 0x00000011050b7227 */ /* 0x000fc600078e00ff */
[----:B------:R-:W-:Y:S01]  /*5970*/  STL [R1+0x384], R20 ;  /* 0x0003841401007387 */ /* 0x000fe20000100800 */
[--C-:B------:R-:W-:Y:S01]  /*5980*/  @!P1 IMAD.IADD R6, R6, 0x1, -R0.reuse ;  /* 0x0000000106069824 */ /* 0x100fe200078e0a00 */
[----:B------:R-:W-:Y:S01]  /*5990*/  ISETP.GE.AND P1, PT, R13, RZ, PT ;  /* 0x000000ff0d00720c */ /* 0x000fe20003f26270 */
[----:B------:R-:W-:Y:S01]  /*59a0*/  @!P6 IMAD.IADD R15, R15, 0x1, -R0 ;  /* 0x000000010f0fe824 */ /* 0x000fe200078e0a00 */
[----:B------:R-:W-:Y:S01]  /*59b0*/  IABS R13, R3 ;  /* 0x00000003000d7213 */ /* 0x000fe20000000000 */
[----:B------:R-:W-:Y:S01]  /*59c0*/  IMAD.MOV R11, RZ, RZ, -R11 ;  /* 0x000000ffff0b7224 */ /* 0x000fe200078e0a0b */
[----:B------:R-:W-:Y:S01]  /*59d0*/  STL [R1+0x380], R10 ;  /* 0x0003800a01007387 */ /* 0x000fe20000100800 */
[----:B------:R-:W-:Y:S01]  /*59e0*/  @!P3 IMAD.MOV R6, RZ, RZ, -R6 ;  /* 0x000000ffff06b224 */ /* 0x000fe200078e0a06 */
[C---:B------:R-:W-:Y:S01]  /*59f0*/  ISETP.GT.U32.AND P6, PT, R0.reuse, R15, PT ;  /* 0x0000000f0000720c */ /* 0x040fe20003fc4070 */
[----:B------:R-:W-:Y:S01]  /*5a00*/  IMAD R11, R0, R11, R17 ;  /* 0x0000000b000b7224 */ /* 0x000fe200078e0211 */
[----:B------:R-:W-:Y:S01]  /*5a10*/  ISETP.GE.AND P3, PT, R4, RZ, PT ;  /* 0x000000ff0400720c */ /* 0x000fe20003f66270 */
[----:B------:R-:W-:Y:S01]  /*5a20*/  VIADD R16, R9, 0x9c ;  /* 0x0000009c09107836 */ /* 0x000fe20000000000 */
[----:B------:R0:W-:Y:S01]  /*5a30*/  STL [R1+0x37c], R6 ;  /* 0x00037c0601007387 */ /* 0x0001e20000100800 */
[----:B------:R-:W-:Y:S01]  /*5a40*/  IMAD.HI.U32 R17, R5, R13, RZ ;  /* 0x0000000d05117227 */ /* 0x000fe200078e00ff */
[----:B------:R-:W-:-:S02]  /*5a50*/  ISETP.GT.U32.AND P5, PT, R0, R11, PT ;  /* 0x0000000b0000720c */ /* 0x000fc40003fa4070 */
[----:B------:R-:W-:Y:S01]  /*5a60*/  IABS R2, R16 ;  /* 0x0000001000027213 */ /* 0x000fe20000000000 */
[--C-:B------:R-:W-:Y:S01]  /*5a70*/  @!P0 IMAD.IADD R7, R7, 0x1, -R0.reuse ;  /* 0x0000000107078824 */ /* 0x100fe200078e0a00 */
[----:B------:R-:W-:Y:S01]  /*5a80*/  ISETP.GE.AND P0, PT, R12, RZ, PT ;  /* 0x000000ff0c00720c */ /* 0x000fe20003f06270 */
[----:B------:R-:W-:Y:S02]  /*5a90*/  IMAD.MOV R17, RZ, RZ, -R17 ;  /* 0x000000ffff117224 */ /* 0x000fe400078e0a11 */
[----:B------:R-:W-:Y:S01]  /*5aa0*/  @!P4 IMAD.IADD R14, R14, 0x1, -R0 ;  /* 0x000000010e0ec824 */ /* 0x000fe200078e0a00 */
[----:B------:R-:W-:Y:S01]  /*5ab0*/  ISETP.GE.AND P4, PT, R3, RZ, PT ;  /* 0x000000ff0300720c */ /* 0x000fe20003f86270 */
[----:B0-----:R-:W-:Y:S02]  /*5ac0*/  IMAD.MOV.U32 R6, RZ, RZ, R7 ;  /* 0x000000ffff067224 */ /* 0x001fe400078e0007 */
[C---:B------:R-:W-:Y:S02]  /*5ad0*/  IMAD R13, R0.reuse, R17, R13 ;  /* 0x00000011000d7224 */ /* 0x040fe400078e020d */
[----:B------:R-:W-:Y:S01]  /*5ae0*/  @!P2 IMAD.MOV R6, RZ, RZ, -R6 ;  /* 0x000000ffff06a224 */ /* 0x000fe200078e0a06 */
[----:B------:R-:W-:Y:S01]  /*5af0*/  ISETP.GT.U32.AND P2, PT, R0, R14, PT ;  /* 0x0000000e0000720c */ /* 0x000fe20003f44070 */
[----:B------:R-:W-:-:S03]  /*5b00*/  IMAD.HI.U32 R4, R5, R2, RZ ;  /* 0x0000000205047227 */ /* 0x000fc600078e00ff */
[----:B------:R0:W-:Y:S01]  /*5b10*/  STL [R1+0x378], R6 ;  /* 0x0003780601007387 */ /* 0x0001e20000100800 */
[----:B------:R-:W-:Y:S01]  /*5b20*/  @!P6 IMAD.IADD R15, R15, 0x1, -R0 ;  /* 0x000000010f0fe824 */ /* 0x000fe200078e0a00 */
[C---:B------:R-:W-:Y:S01]  /*5b30*/  ISETP.GT.U32.AND P6, PT, R0.reuse, R13, PT ;  /* 0x0000000d0000720c */ /* 0x040fe20003fc4070 */
[----:B------:R-:W-:Y:S02]  /*5b40*/  IMAD.MOV R4, RZ, RZ, -R4 ;  /* 0x000000ffff047224 */ /* 0x000fe400078e0a04 */
[----:B------:R-:W-:Y:S02]  /*5b50*/  @!P5 IMAD.IADD R11, R11, 0x1, -R0 ;  /* 0x000000010b0bd824 */ /* 0x000fe400078e0a00 */
[----:B------:R-:W-:Y:S02]  /*5b60*/  IMAD R2, R0, R4, R2 ;  /* 0x0000000400027224 */ /* 0x000fe400078e0202 */
[----:B------:R-:W-:Y:S01]  /*5b70*/  @!P2 IMAD.IADD R14, R14, 0x1, -R0 ;  /* 0x000000010e0ea824 */ /* 0x000fe200078e0a00 */
[C---:B------:R-:W-:Y:S01]  /*5b80*/  ISETP.GT.U32.AND P5, PT, R0.reuse, R11, PT ;  /* 0x0000000b0000720c */ /* 0x040fe20003fa4070 */
[----:B------:R-:W-:Y:S01]  /*5b90*/  IMAD.MOV.U32 R10, RZ, RZ, R15 ;  /* 0x000000ffff0a7224 */ /* 0x000fe200078e000f */
[----:B------:R-:W-:Y:S01]  /*5ba0*/  ISETP.GT.U32.AND P2, PT, R0, R2, PT ;  /* 0x000000020000720c */ /* 0x000fe20003f44070 */
[----:B------:R-:W-:-:S02]  /*5bb0*/  VIADD R4, R9, 0x9b ;  /* 0x0000009b09047836 */ /* 0x000fc40000000000 */
[----:B------:R-:W-:Y:S02]  /*5bc0*/  @!P6 IMAD.IADD R13, R13, 0x1, -R0 ;  /* 0x000000010d0de824 */ /* 0x000fe400078e0a00 */
[----:B------:R-:W-:Y:S01]  /*5bd0*/  @!P1 IMAD.MOV R10, RZ, RZ, -R10 ;  /* 0x000000ffff0a9224 */ /* 0x000fe200078e0a0a */
[----:B------:R-:W-:Y:S01]  /*5be0*/  IABS R18, R4 ;  /* 0x0000000400127213 */ /* 0x000fe20000000000 */
[C---:B0-----:R-:W-:Y:S01]  /*5bf0*/  VIADD R6, R9.reuse, 0x9a ;  /* 0x0000009a09067836 */ /* 0x041fe20000000000 */
[----:B------:R-:W-:Y:S01]  /*5c00*/  ISETP.GT.U32.AND P6, PT, R0, R13, PT ;  /* 0x0000000d0000720c */ /* 0x000fe20003fc4070 */
[----:B------:R-:W-:Y:S01]  /*5c10*/  VIADD R7, R9, 0x99 ;  /* 0x0000009909077836 */ /* 0x000fe20000000000 */
[----:B------:R0:W-:Y:S01]  /*5c20*/  STL [R1+0x374], R10 ;  /* 0x0003740a01007387 */ /* 0x0001e20000100800 */
[--C-:B------:R-:W-:Y:S01]  /*5c30*/  @!P5 IMAD.IADD R11, R11, 0x1, -R0.reuse ;  /* 0x000000010b0bd824 */ /* 0x100fe200078e0a00 */
[----:B------:R-:W-:Y:S01]  /*5c40*/  ISETP.GE.AND P1, PT, R4, RZ, PT ;  /* 0x000000ff0400720c */ /* 0x000fe20003f26270 */
[----:B------:R-:W-:Y:S01]  /*5c50*/  @!P2 IMAD.IADD R2, R2, 0x1, -R0 ;  /* 0x000000010202a824 */ /* 0x000fe200078e0a00 */
[----:B------:R-:W-:Y:S01]  /*5c60*/  IABS R4, R6 ;  /* 0x0000000600047213 */ /* 0x000fe20000000000 */
[----:B------:R-:W-:Y:S01]  /*5c70*/  @!P3 IMAD.MOV R11, RZ, RZ, -R11 ;  /* 0x000000ffff0bb224 */ /* 0x000fe200078e0a0b */
[----:B------:R-:W-:Y:S01]  /*5c80*/  ISETP.GE.AND P3, PT, R6, RZ, PT ;  /* 0x000000ff0600720c */ /* 0x000fe20003f66270 */
[----:B------:R-:W-:Y:S01]  /*5c90*/  IMAD.HI.U32 R6, R5, R18, RZ ;  /* 0x0000001205067227 */ /* 0x000fe200078e00ff */
[----:B------:R-:W-:-:S02]  /*5ca0*/  ISETP.GT.U32.AND P2, PT, R0, R2, PT ;  /* 0x000000020000720c */ /* 0x000fc40003f44070 */
[----:B------:R1:W-:Y:S01]  /*5cb0*/  STL [R1+0x370], R11 ;  /* 0x0003700b01007387 */ /* 0x0003e20000100800 */
[----:B0-----:R-:W-:Y:S01]  /*5cc0*/  IMAD.MOV.U32 R10, RZ, RZ, R14 ;  /* 0x000000ffff0a7224 */ /* 0x001fe200078e000e */
[----:B------:R-:W-:Y:S01]  /*5cd0*/  ISETP.GE.AND P5, PT, R16, RZ, PT ;  /* 0x000000ff1000720c */ /* 0x000fe20003fa6270 */
[----:B------:R-:W-:Y:S02]  /*5ce0*/  @!P6 IMAD.IADD R13, R13, 0x1, -R0 ;  /* 0x000000010d0de824 */ /* 0x000fe400078e0a00 */
[----:B------:R-:W-:Y:S01]  /*5cf0*/  @!P0 IMAD.MOV R10, RZ, RZ, -R10 ;  /* 0x000000ffff0a8224 */ /* 0x000fe200078e0a0a */
[----:B------:R-:W-:Y:S01]  /*5d00*/  ISETP.GE.AND P0, PT, R7, RZ, PT ;  /* 0x000000ff0700720c */ /* 0x000fe20003f06270 */
[----:B------:R-:W-:Y:S02]  /*5d10*/  IMAD.MOV R6, RZ, RZ, -R6 ;  /* 0x000000ffff067224 */ /* 0x000fe400078e0a06 */
[----:B------:R-:W-:Y:S01]  /*5d20*/  VIADD R3, R9, 0x98 ;  /* 0x0000009809037836 */ /* 0x000fe20000000000 */
[----:B-1----:R-:W-:Y:S01]  /*5d30*/  IABS R11, R7 ;  /* 0x00000007000b7213 */ /* 0x002fe20000000000 */
[----:B------:R0:W-:Y:S01]  /*5d40*/  STL [R1+0x35c], R10 ;  /* 0x00035c0a01007387 */ /* 0x0001e20000100800 */
[----:B------:R-:W-:-:S02]  /*5d50*/  IMAD.MOV.U32 R7, RZ, RZ, R4 ;  /* 0x000000ffff077224 */ /* 0x000fc400078e0004 */
[----:B------:R-:W-:Y:S01]  /*5d60*/  IMAD R18, R0, R6, R18 ;  /* 0x0000000600127224 */ /* 0x000fe200078e0212 */
[----:B------:R-:W-:Y:S01]  /*5d70*/  ISETP.GE.AND P6, PT, R3, RZ, PT ;  /* 0x000000ff0300720c */ /* 0x000fe20003fc6270 */
[----:B------:R-:W-:Y:S01]  /*5d80*/  IMAD.HI.U32 R4, R5, R11, RZ ;  /* 0x0000000b05047227 */ /* 0x000fe200078e00ff */
[----:B------:R-:W-:-:S03]  /*5d90*/  IABS R14, R3 ;  /* 0x00000003000e7213 */ /* 0x000fc60000000000 */
[----:B------:R-:W-:Y:S02]  /*5da0*/  IMAD.MOV R4, RZ, RZ, -R4 ;  /* 0x000000ffff047224 */ /* 0x000fe400078e0a04 */
[----:B0-----:R-:W-:Y:S02]  /*5db0*/  IMAD.MOV.U32 R10, RZ, RZ, R13 ;  /* 0x000000ffff0a7224 */ /* 0x001fe400078e000d */
[----:B------:R-:W-:Y:S02]  /*5dc0*/  @!P2 IMAD.IADD R2, R2, 0x1, -R0 ;  /* 0x000000010202a824 */ /* 0x000fe400078e0a00 */
[----:B------:R-:W-:Y:S01]  /*5dd0*/  @!P4 IMAD.MOV R10, RZ, RZ, -R10 ;  /* 0x000000ffff0ac224 */ /* 0x000fe200078e0a0a */
[----:B------:R-:W-:Y:S01]  /*5de0*/  ISETP.GT.U32.AND P4, PT, R0, R18, PT ;  /* 0x000000120000720c */ /* 0x000fe20003f84070 */
[----:B------:R-:W-:-:S03]  /*5df0*/  IMAD.HI.U32 R3, R5, R7, RZ ;  /* 0x0000000705037227 */ /* 0x000fc600078e00ff */
[----:B------:R0:W-:Y:S01]  /*5e00*/  STL [R1+0x358], R10 ;  /* 0x0003580a01007387 */ /* 0x0001e20000100800 */
[C---:B------:R-:W-:Y:S02]  /*5e10*/  IMAD R11, R0.reuse, R4, R11 ;  /* 0x00000004000b7224 */ /* 0x040fe400078e020b */
[----:B------:R-:W-:Y:S02]  /*5e20*/  IMAD.MOV R6, RZ, RZ, -R3 ;  /* 0x000000ffff067224 */ /* 0x000fe400078e0a03 */
[----:B------:R-:W-:Y:S02]  /*5e30*/  VIADD R15, R9, 0x96 ;  /* 0x00000096090f7836 */ /* 0x000fe40000000000 */
[----:B------:R-:W-:Y:S02]  /*5e40*/  IMAD R7, R0, R6, R7 ;  /* 0x0000000600077224 */ /* 0x000fe400078e0207 */
[----:B------:R-:W-:Y:S02]  /*5e50*/  @!P4 IMAD.IADD R18, R18, 0x1, -R0 ;  /* 0x000000011212c824 */ /* 0x000fe400078e0a00 */
[----:B0-----:R-:W-:Y:S01]  /*5e60*/  IMAD.MOV.U32 R10, RZ, RZ, R2 ;  /* 0x000000ffff0a7224 */ /* 0x001fe200078e0002 */
[C---:B------:R-:W-:Y:S01]  /*5e70*/  ISETP.GT.U32.AND P2, PT, R0.reuse, R7, PT ;  /* 0x000000070000720c */ /* 0x040fe20003f44070 */
[----:B------:R-:W-:Y:S01]  /*5e80*/  IMAD.HI.U32 R3, R5, R14, RZ ;  /* 0x0000000e05037227 */ /* 0x000fe200078e00ff */
[----:B------:R-:W-:-:S02]  /*5e90*/  ISETP.GT.U32.AND P4, PT, R0, R18, PT ;  /* 0x000000120000720c */ /* 0x000fc40003f84070 */
[----:B------:R-:W-:Y:S01]  /*5ea0*/  IABS R2, R15 ;  /* 0x0000000f00027213 */ /* 0x000fe20000000000 */
[----:B------:R-:W-:Y:S01]  /*5eb0*/  @!P5 IMAD.MOV R10, RZ, RZ, -R10 ;  /* 0x000000ffff0ad224 */ /* 0x000fe200078e0a0a */
[C---:B------:R-:W-:Y:S01]  /*5ec0*/  ISETP.GT.U32.AND P5, PT, R0.reuse, R11, PT ;  /* 0x0000000b0000720c */ /* 0x040fe20003fa4070 */
[----:B------:R-:W-:Y:S02]  /*5ed0*/  IMAD.MOV R3, RZ, RZ, -R3 ;  /* 0x000000ffff037224 */ /* 0x000fe400078e0a03 */
[----:B------:R-:W-:Y:S01]  /*5ee0*/  VIADD R19, R9, 0x97 ;  /* 0x0000009709137836 */ /* 0x000fe20000000000 */
[----:B------:R0:W-:Y:S01]  /*5ef0*/  STL [R1+0x354], R10 ;  /* 0x0003540a01007387 */ /* 0x0001e20000100800 */
[----:B------:R-:W-:Y:S02]  /*5f00*/  IMAD R14, R0, R3, R14 ;  /* 0x00000003000e7224 */ /* 0x000fe400078e020e */
[----:B------:R-:W-:Y:S01]  /*5f10*/  @!P2 IMAD.IADD R7, R7, 0x1, -R0 ;  /* 0x000000010707a824 */ /* 0x000fe200078e0a00 */
[----:B------:R-:W-:Y:S01]  /*5f20*/  IABS R3, R19 ;  /* 0x0000001300037213 */ /* 0x000fe20000000000 */
[----:B------:R-:W-:-:S03]  /*5f30*/  IMAD.HI.U32 R12, R5, R2, RZ ;  /* 0x00000002050c7227 */ /* 0x000fc600078e00ff */
[----:B------:R-:W-:Y:S01]  /*5f40*/  ISETP.GT.U32.AND P2, PT, R0, R7, PT ;  /* 0x000000070000720c */ /* 0x000fe20003f44070 */
[----:B------:R-:W-:Y:S02]  /*5f50*/  @!P5 IMAD.IADD R11, R11, 0x1, -R0 ;  /* 0x000000010b0bd824 */ /* 0x000fe400078e0a00 */
[----:B------:R-:W-:Y:S02]  /*5f60*/  IMAD.MOV R12, RZ, RZ, -R12 ;  /* 0x000000ffff0c7224 */ /* 0x000fe400078e0a0c */
[----:B------:R-:W-:Y:S01]  /*5f70*/  @!P4 IMAD.IADD R18, R18, 0x1, -R0 ;  /* 0x000000011212c824 */ /* 0x000fe200078e0a00 */
[C---:B------:R-:W-:Y:S01]  /*5f80*/  ISETP.GT.U32.AND P5, PT, R0.reuse, R11, PT ;  /* 0x0000000b0000720c */ /* 0x040fe20003fa4070 */
[----:B------:R-:W-:Y:S01]  /*5f90*/  IMAD.HI.U32 R16, R5, R3, RZ ;  /* 0x0000000305107227 */ /* 0x000fe200078e00ff */
[----:B------:R-:W-:-:S03]  /*5fa0*/  ISETP.GT.U32.AND P4, PT, R0, R14, PT ;  /* 0x0000000e0000720c */ /* 0x000fc60003f84070 */
[C---:B------:R-:W-:Y:S02]  /*5fb0*/  IMAD R2, R0.reuse, R12, R2 ;  /* 0x0000000c00027224 */ /* 0x040fe400078e0202 */
[----:B------:R-:W-:Y:S02]  /*5fc0*/  IMAD.MOV R16, RZ, RZ, -R16 ;  /* 0x000000ffff107224 */ /* 0x000fe400078e0a10 */
[----:B------:R-:W-:Y:S02]  /*5fd0*/  VIADD R4, R9, 0x95 ;  /* 0x0000009509047836 */ /* 0x000fe40000000000 */
[C---:B------:R-:W-:Y:S02]  /*5fe0*/  IMAD R3, R0.reuse, R16, R3 ;  /* 0x0000001000037224 */ /* 0x040fe400078e0203 */
[--C-:B------:R-:W-:Y:S01]  /*5ff0*/  @!P5 IMAD.IADD R11, R11, 0x1, -R0.reuse ;  /* 0x000000010b0bd824 */ /* 0x100fe200078e0a00 */
[C---:B------:R-:W-:Y:S01]  /*6000*/  ISETP.GT.U32.AND P5, PT, R0.reuse, R2, PT ;  /* 0x000000020000720c */ /* 0x040fe20003fa4070 */
[----:B------:R-:W-:Y:S01]  /*6010*/  @!P2 IMAD.IADD R7, R7, 0x1, -R0 ;  /* 0x000000010707a824 */ /* 0x000fe200078e0a00 */
[----:B------:R-:W-:Y:S01]  /*6020*/  ISETP.GT.U32.AND P2, PT, R0, R3, PT ;  /* 0x000000030000720c */ /* 0x000fe20003f44070 */
[----:B------:R-:W-:Y:S01]  /*6030*/  IMAD.MOV.U32 R20, RZ, RZ, R18 ;  /* 0x000000ffff147224 */ /* 0x000fe200078e0012 */
[----:B------:R-:W-:Y:S01]  /*6040*/  IABS R6, R4 ;  /* 0x0000000400067213 */ /* 0x000fe20000000000 */
[----:B------:R-:W-:Y:S01]  /*6050*/  @!P4 IMAD.IADD R14, R14, 0x1, -R0 ;  /* 0x000000010e0ec824 */ /* 0x000fe200078e0a00 */
[----:B------:R-:W-:Y:S01]  /*6060*/  ISETP.GE.AND P4, PT, R19, RZ, PT ;  /* 0x000000ff1300720c */ /* 0x000fe20003f86270 */
[----:B0-----:R-:W-:-:S02]  /*6070*/  VIADD R10, R9, 0x94 ;  /* 0x00000094090a7836 */ /* 0x001fc40000000000 */
[----:B------:R-:W-:Y:S02]  /*6080*/  VIADD R12, R9, 0x93 ;  /* 0x00000093090c7836 */ /* 0x000fe40000000000 */
[----:B------:R-:W-:Y:S01]  /*6090*/  @!P1 IMAD.MOV R20, RZ, RZ, -R20 ;  /* 0x000000ffff149224 */ /* 0x000fe200078e0a14 */
[----:B------:R-:W-:Y:S01]  /*60a0*/  ISETP.GT.U32.AND P1, PT, R0, R14, PT ;  /* 0x0000000e0000720c */ /* 0x000fe20003f24070 */
[----:B------:R-:W-:Y:S01]  /*60b0*/  @!P5 IMAD.IADD R2, R2, 0x1, -R0 ;  /* 0x000000010202d824 */ /* 0x000fe200078e0a00 */
[----:B------:R-:W-:Y:S01]  /*60c0*/  IABS R13, R10 ;  /* 0x0000000a000d7213 */ /* 0x000fe20000000000 */
[C---:B------:R-:W-:Y:S01]  /*60d0*/  IMAD.HI.U32 R17, R5.reuse, R6, RZ ;  /* 0x0000000605117227 */ /* 0x040fe200078e00ff */
[----:B------:R-:W-:Y:S01]  /*60e0*/  IABS R18, R12 ;  /* 0x0000000c00127213 */ /* 0x000fe20000000000 */
[----:B------:R0:W-:Y:S01]  /*60f0*/  STL [R1+0x3a8], R20 ;  /* 0x0003a81401007387 */ /* 0x0001e20000100800 */
[----:B------:R-:W-:Y:S01]  /*6100*/  ISETP.GT.U32.AND P5, PT, R0, R2, PT ;  /* 0x000000020000720c */ /* 0x000fe20003fa4070 */
[----:B------:R-:W-:-:S04]  /*6110*/  IMAD.HI.U32 R16, R5, R13, RZ ;  /* 0x0000000d05107227 */ /* 0x000fc800078e00ff */
[----:B------:R-:W-:Y:S02]  /*6120*/  IMAD.MOV R17, RZ, RZ, -R17 ;  /* 0x000000ffff117224 */ /* 0x000fe400078e0a11 */
[----:B------:R-:W-:Y:S01]  /*6130*/  @!P2 IMAD.IADD R3, R3, 0x1, -R0 ;  /* 0x000000010303a824 */ /* 0x000fe200078e0a00 */
[----:B------:R-:W-:Y:S01]  /*6140*/  ISETP.GE.AND P2, PT, R15, RZ, PT ;  /* 0x000000ff0f00720c */ /* 0x000fe20003f46270 */
[----:B0-----:R-:W-:Y:S02]  /*6150*/  IMAD.MOV.U32 R20, RZ, RZ, R7 ;  /* 0x000000ffff147224 */ /* 0x001fe400078e0007 */
[----:B------:R-:W-:-:S04]  /*6160*/  IMAD.HI.U32 R7, R5, R18, RZ ;  /* 0x0000001205077227 */ /* 0x000fc800078e00ff */
[----:B------:R-:W-:Y:S02]  /*6170*/  IMAD.MOV R16, RZ, RZ, -R16 ;  /* 0x000000ffff107224 */ /* 0x000fe400078e0a10 */
[C---:B------:R-:W-:Y:S02]  /*6180*/  IMAD R6, R0.reuse, R17, R6 ;  /* 0x0000001100067224 */ /* 0x040fe400078e0206 */
[----:B------:R-:W-:Y:S01]  /*6190*/  @!P3 IMAD.MOV R20, RZ, RZ, -R20 ;  /* 0x000000ffff14b224 */ /* 0x000fe200078e0a14 */
[----:B------:R-:W-:Y:S01]  /*61a0*/  ISETP.GT.U32.AND P3, PT, R0, R3, PT ;  /* 0x000000030000720c */ /* 0x000fe20003f64070 */
[----:B------:R-:W-:Y:S01]  /*61b0*/  @!P1 IMAD.IADD R14, R14, 0x1, -R0 ;  /* 0x000000010e0e9824 */ /* 0x000fe200078e0a00 */
[C---:B------:R-:W-:Y:S01]  /*61c0*/  ISETP.GT.U32.AND P1, PT, R0.reuse, R6, PT ;  /* 0x000000060000720c */ /* 0x040fe20003f24070 */
[----:B------:R-:W-:Y:S01]  /*61d0*/  IMAD.MOV R7, RZ, RZ, -R7 ;  /* 0x000000ffff077224 */ /* 0x000fe200078e0a07 */
[----:B------:R-:W-:Y:S01]  /*61e0*/  STL [R1+0x3ac], R20 ;  /* 0x0003ac1401007387 */ /* 0x000fe20000100800 */
[----:B------:R-:W-:-:S02]  /*61f0*/  IMAD R13, R0, R16, R13 ;  /* 0x00000010000d7224 */ /* 0x000fc400078e020d */
[----:B------:R-:W-:Y:S02]  /*6200*/  IMAD.MOV.U32 R15, RZ, RZ, R14 ;  /* 0x000000ffff0f7224 */ /* 0x000fe400078e000e */
[C---:B------:R-:W-:Y:S02]  /*6210*/  IMAD R18, R0.reuse, R7, R18 ;  /* 0x0000000700127224 */ /* 0x040fe400078e0212 */
[----:B------:R-:W-:Y:S01]  /*6220*/  @!P6 IMAD.MOV R15, RZ, RZ, -R15 ;  /* 0x000000ffff0fe224 */ /* 0x000fe200078e0a0f */
[----:B------:R-:W-:Y:S01]  /*6230*/  ISETP.GT.U32.AND P6, PT, R0, R13, PT ;  /* 0x0000000d0000720c */ /* 0x000fe20003fc4070 */
[----:B------:R-:W-:Y:S01]  /*6240*/  @!P5 IMAD.IADD R2, R2, 0x1, -R0 ;  /* 0x000000010202d824 */ /* 0x000fe200078e0a00 */
[----:B------:R-:W-:Y:S01]  /*6250*/  ISETP.GT.U32.AND P5, PT, R0, R18, PT ;  /* 0x000000120000720c */ /* 0x000fe20003fa4070 */
[----:B------:R-:W-:Y:S01]  /*6260*/  @!P0 IMAD.MOV R11, RZ, RZ, -R11 ;  /* 0x000000ffff0b8224 */ /* 0x000fe200078e0a0b */
[----:B------:R-:W-:Y:S01]  /*6270*/  ISETP.GE.AND P0, PT, R4, RZ, PT ;  /* 0x000000ff0400720c */ /* 0x000fe20003f06270 */
[----:B------:R-:W-:-:S02]  /*6280*/  VIADD R14, R9, 0x92 ;  /* 0x00000092090e7836 */ /* 0x000fc40000000000 */
[--C-:B------:R-:W-:Y:S01]  /*6290*/  @!P3 IMAD.IADD R3, R3, 0x1, -R0.reuse ;  /* 0x000000010303b824 */ /* 0x100fe200078e0a00 */
[----:B------:R0:W-:Y:S01]  /*62a0*/  STL [R1+0x3b0], R11 ;  /* 0x0003b00b01007387 */ /* 0x0001e20000100800 */
[--C-:B------:R-:W-:Y:S01]  /*62b0*/  @!P1 IMAD.IADD R6, R6, 0x1, -R0.reuse ;  /* 0x0000000106069824 */ /* 0x100fe200078e0a00 */
[----:B------:R-:W-:Y:S01]  /*62c0*/  IABS R4, R14 ;  /* 0x0000000e00047213 */ /* 0x000fe20000000000 */
[----:B------:R-:W-:Y:S01]  /*62d0*/  VIADD R7, R9, 0x90 ;  /* 0x0000009009077836 */ /* 0x000fe20000000000 */
[----:B------:R1:W-:Y:S01]  /*62e0*/  STL [R1+0x3a4], R15 ;  /* 0x0003a40f01007387 */ /* 0x0003e20000100800 */
[----:B------:R-:W-:Y:S01]  /*62f0*/  ISETP.GE.AND P3, PT, R10, RZ, PT ;  /* 0x000000ff0a00720c */ /* 0x000fe20003f66270 */
[--C-:B------:R-:W-:Y:S01]  /*6300*/  @!P6 IMAD.IADD R13, R13, 0x1, -R0.reuse ;  /* 0x000000010d0de824 */ /* 0x100fe200078e0a00 */
[----:B------:R-:W-:Y:S01]  /*6310*/  ISETP.GE.AND P1, PT, R12, RZ, PT ;  /* 0x000000ff0c00720c */ /* 0x000fe20003f26270 */
[----:B------:R-:W-:Y:S01]  /*6320*/  @!P5 IMAD.IADD R18, R18, 0x1, -R0 ;  /* 0x000000011212d824 */ /* 0x000fe200078e0a00 */
[----:B------:R-:W-:Y:S01]  /*6330*/  ISETP.GT.U32.AND P6, PT, R0, R6, PT ;  /* 0x000000060000720c */ /* 0x000fe20003fc4070 */
[----:B0-----:R-:W-:-:S02]  /*6340*/  VIADD R11, R9, 0x91 ;  /* 0x00000091090b7836 */ /* 0x001fc40000000000 */
[----:B------:R-:W-:Y:S01]  /*6350*/  IMAD.HI.U32 R12, R5, R4, RZ ;  /* 0x00000004050c7227 */ /* 0x000fe200078e00ff */
[C---:B------:R-:W-:Y:S02]  /*6360*/  ISETP.GT.U32.AND P5, PT, R0.reuse, R18, PT ;  /* 0x000000120000720c */ /* 0x040fe40003fa4070 */
[----:B------:R-:W-:Y:S01]  /*6370*/  IABS R10, R11 ;  /* 0x0000000b000a7213 */ /* 0x000fe20000000000 */
[----:B-1----:R-:W-:Y:S02]  /*6380*/  IMAD.MOV.U32 R15, RZ, RZ, R3 ;  /* 0x000000ffff0f7224 */ /* 0x002fe400078e0003 */
[----:B------:R-:W-:Y:S02]  /*6390*/  IMAD.MOV R3, RZ, RZ, -R12 ;  /* 0x000000ffff037224 */ /* 0x000fe400078e0a0c */
[----:B------:R-:W-:Y:S01]  /*63a0*/  @!P4 IMAD.MOV R15, RZ, RZ, -R15 ;  /* 0x000000ffff0fc224 */ /* 0x000fe200078e0a0f */
[C---:B------:R-:W-:Y:S01]  /*63b0*/  ISETP.GT.U32.AND P4, PT, R0.reuse, R13, PT ;  /* 0x0000000d0000720c */ /* 0x040fe20003f84070 */
[----:B------:R-:W-:Y:S01]  /*63c0*/  IMAD R4, R0, R3, R4 ;  /* 0x0000000300047224 */ /* 0x000fe200078e0204 */
[----:B------:R-:W-:Y:S01]  /*63d0*/  IABS R3, R7 ;  /* 0x0000000700037213 */ /* 0x000fe20000000000 */
[--C-:B------:R-:W-:Y:S01]  /*63e0*/  @!P6 IMAD.IADD R6, R6, 0x1, -R0.reuse ;  /* 0x000000010606e824 */ /* 0x100fe200078e0a00 */
[----:B------:R0:W-:Y:S01]  /*63f0*/  STL [R1+0x3a0], R15 ;  /* 0x0003a00f01007387 */ /* 0x0001e20000100800 */
[----:B------:R-:W-:Y:S01]  /*6400*/  @!P5 IMAD.IADD R18, R18, 0x1, -R0 ;  /* 0x000000011212d824 */ /* 0x000fe200078e0a00 */
[----:B------:R-:W-:Y:S01]  /*6410*/  ISETP.GT.U32.AND P6, PT, R0, R4, PT ;  /* 0x000000040000720c */ /* 0x000fe20003fc4070 */
[----:B------:R-:W-:-:S02]  /*6420*/  VIADD R12, R9, 0x8f ;  /* 0x0000008f090c7836 */ /* 0x000fc40000000000 */
[----:B------:R-:W-:-:S03]  /*6430*/  IMAD.HI.U32 R16, R5, R3, RZ ;  /* 0x0000000305107227 */ /* 0x000fc600078e00ff */
[----:B------:R-:W-:Y:S01]  /*6440*/  IABS R19, R12 ;  /* 0x0000000c00137213 */ /* 0x000fe20000000000 */
[----:B------:R-:W-:Y:S01]  /*6450*/  @!P4 IMAD.IADD R13, R13, 0x1, -R0 ;  /* 0x000000010d0dc824 */ /* 0x000fe200078e0a00 */
[----:B------:R-:W-:Y:S01]  /*6460*/  ISETP.GE.AND P4, PT, R14, RZ, PT ;  /* 0x000000ff0e00720c */ /* 0x000fe20003f86270 */
[----:B0-----:R-:W-:-:S04]  /*6470*/  IMAD.HI.U32 R15, R5, R10, RZ ;  /* 0x0000000a050f7227 */ /* 0x001fc800078e00ff */
[----:B------:R-:W-:Y:S02]  /*6480*/  IMAD.MOV R15, RZ, RZ, -R15 ;  /* 0x000000ffff0f7224 */ /* 0x000fe400078e0a0f */
[----:B------:R-:W-:Y:S01]  /*6490*/  @!P6 IMAD.IADD R4, R4, 0x1, -R0 ;  /* 0x000000010404e824 */ /* 0x000fe200078e0a00 */
[----:B------:R-:W-:Y:S01]  /*64a0*/  ISETP.GE.AND P6, PT, R11, RZ, PT ;  /* 0x000000ff0b00720c */ /* 0x000fe20003fc6270 */
[----:B------:R-:W-:Y:S02]  /*64b0*/  IMAD R10, R0, R15, R10 ;  /* 0x0000000f000a7224 */ /* 0x000fe400078e020a */
[----:B------:R-:W-:-:S03]  /*64c0*/  IMAD.HI.U32 R15, R5, R19, RZ ;  /* 0x00000013050f7227 */ /* 0x000fc600078e00ff */
[C---:B------:R-:W-:Y:S01]  /*64d0*/  ISETP.GT.U32.AND P5, PT, R0.reuse, R10, PT ;  /* 0x0000000a0000720c */ /* 0x040fe20003fa4070 */
[C---:B------:R-:W-:Y:S02]  /*64e0*/  VIADD R14, R9.reuse, 0x8e ;  /* 0x0000008e090e7836 */ /* 0x040fe40000000000 */
[----:B------:R-:W-:Y:S02]  /*64f0*/  IMAD.MOV R16, RZ, RZ, -R16 ;  /* 0x000000ffff107224 */ /* 0x000fe400078e0a10 */
[----:B------:R-:W-:Y:S02]  /*6500*/  IMAD.MOV.U32 R17, RZ, RZ, R6 ;  /* 0x000000ffff117224 */ /* 0x000fe400078e0006 */
[----:B------:R-:W-:Y:S02]  /*6510*/  IMAD.MOV R15, RZ, RZ, -R15 ;  /* 0x000000ffff0f7224 */ /* 0x000fe400078e0a0f */
[----:B------:R-:W-:Y:S02]  /*6520*/  VIADD R11, R9, 0x8d ;  /* 0x0000008d090b7836 */ /* 0x000fe40000000000 */
[----:B------:R-:W-:Y:S01]  /*6530*/  IMAD R3, R0, R16, R3 ;  /* 0x0000001000037224 */ /* 0x000fe200078e0203 */
[----:B------:R-:W-:Y:S01]  /*6540*/  IABS R16, R14 ;  /* 0x0000000e00107213 */ /* 0x000fe20000000000 */
[----:B------:R-:W-:Y:S01]  /*6550*/  @!P5 IMAD.IADD R10, R10, 0x1, -R0 ;  /* 0x000000010a0ad824 */ /* 0x000fe200078e0a00 */
[C---:B------:R-:W-:Y:S01]  /*6560*/  ISETP.GT.U32.AND P5, PT, R0.reuse, R4, PT ;  /* 0x000000040000720c */ /* 0x040fe20003fa4070 */
[----:B------:R-:W-:Y:S01]  /*6570*/  @!P2 IMAD.MOV R2, RZ, RZ, -R2 ;  /* 0x000000ffff02a224 */ /* 0x000fe200078e0a02 */
[C---:B------:R-:W-:Y:S01]  /*6580*/  ISETP.GT.U32.AND P2, PT, R0.reuse, R3, PT ;  /* 0x000000030000720c */ /* 0x040fe20003f44070 */
[----:B------:R-:W-:Y:S01]  /*6590*/  @!P0 IMAD.MOV R17, RZ, RZ, -R17 ;  /* 0x000000ffff118224 */ /* 0x000fe200078e0a11 */
[C---:B------:R-:W-:Y:S01]  /*65a0*/  ISETP.GT.U32.AND P0, PT, R0.reuse, R10, PT ;  /* 0x0000000a0000720c */ /* 0x040fe20003f04070 */
[----:B------:R-:W-:Y:S01]  /*65b0*/  IMAD R19, R0, R15, R19 ;  /* 0x0000000f00137224 */ /* 0x000fe200078e0213 */
[----:B------:R-:W-:Y:S01]  /*65c0*/  IABS R15, R11 ;  /* 0x0000000b000f7213 */ /* 0x000fe20000000000 */
[----:B------:R0:W-:Y:S01]  /*65d0*/  STL [R1+0x39c], R2 ;  /* 0x00039c0201007387 */ /* 0x0001e20000100800 */
[----:B------:R-:W-:-:S02]  /*65e0*/  @!P3 IMAD.MOV R13, RZ, RZ, -R13 ;  /* 0x000000ffff0db224 */ /* 0x000fc400078e0a0d */
[----:B------:R-:W-:Y:S01]  /*65f0*/  ISETP.GT.U32.AND P3, PT, R0, R19, PT ;  /* 0x000000130000720c */ /* 0x000fe20003f64070 */
[----:B------:R1:W-:Y:S01]  /*6600*/  STL [R1+0x398], R17 ;  /* 0x0003981101007387 */ /* 0x0003e20000100800 */
[----:B------:R-:W-:-:S03]  /*6610*/  IMAD.HI.U32 R6, R5, R15, RZ ;  /* 0x0000000f05067227 */ /* 0x000fc600078e00ff */
[----:B------:R-:W-:Y:S01]  /*6620*/  STL [R1+0x394], R13 ;  /* 0x0003940d01007387 */ /* 0x000fe20000100800 */
[----:B------:R-:W-:Y:S01]  /*6630*/  @!P5 IMAD.IADD R4, R4, 0x1, -R0 ;  /* 0x000000010404d824 */ /* 0x000fe200078e0a00 */
[----:B------:R-:W-:Y:S01]  /*6640*/  ISETP.GE.AND P5, PT, R12, RZ, PT ;  /* 0x000000ff0c00720c */ /* 0x000fe20003fa6270 */
[----:B0-----:R-:W-:-:S04]  /*6650*/  IMAD.HI.U32 R2, R5, R16, RZ ;  /* 0x0000001005027227 */ /* 0x001fc800078e00ff */
[----:B-1----:R-:W-:Y:S02]  /*6660*/  IMAD.MOV.U32 R17, RZ, RZ, R18 ;  /* 0x000000ffff117224 */ /* 0x002fe400078e0012 */
[----:B------:R-:W-:Y:S02]  /*6670*/  IMAD.MOV R2, RZ, RZ, -R2 ;  /* 0x000000ffff027224 */ /* 0x000fe400078e0a02 */
[----:B------:R-:W-:Y:S01]  /*6680*/  @!P1 IMAD.MOV R17, RZ, RZ, -R17 ;  /* 0x000000ffff119224 */ /* 0x000fe200078e0a11 */
[----:B------:R-:W-:Y:S01]  /*6690*/  ISETP.GE.AND P1, PT, R7, RZ, PT ;  /* 0x000000ff0700720c */ /* 0x000fe20003f26270 */
[----:B------:R-:W-:Y:S02]  /*66a0*/  IMAD.MOV R6, RZ, RZ, -R6 ;  /* 0x000000ffff067224 */ /* 0x000fe400078e0a06 */
[----:B------:R-:W-:Y:S01]  /*66b0*/  @!P0 IMAD.IADD R10, R10, 0x1, -R0 ;  /* 0x000000010a0a8824 */ /* 0x000fe200078e0a00 */
[----:B------:R0:W-:Y:S01]  /*66c0*/  STL [R1+0x388], R17 ;  /* 0x0003881101007387 */ /* 0x0001e20000100800 */
[----:B------:R-:W-:Y:S01]  /*66d0*/  IMAD R7, R0, R2, R16 ;  /* 0x0000000200077224 */ /* 0x000fe200078e0210 */
[----:B------:R-:W-:Y:S01]  /*66e0*/  ISETP.GE.AND P0, PT, R14, RZ, PT ;  /* 0x000000ff0e00720c */ /* 0x000fe20003f06270 */
[----:B------:R-:W-:-:S02]  /*66f0*/  IMAD.MOV.U32 R18, RZ, RZ, R4 ;  /* 0x000000ffff127224 */ /* 0x000fc400078e0004 */
[----:B------:R-:W-:Y:S02]  /*6700*/  @!P2 IMAD.IADD R3, R3, 0x1, -R0 ;  /* 0x000000010303a824 */ /* 0x000fe400078e0a00 */
[C---:B------:R-:W-:Y:S02]  /*6710*/  IMAD R12, R0.reuse, R6, R15 ;  /* 0x00000006000c7224 */ /* 0x040fe400078e020f */
[----:B------:R-:W-:Y:S01]  /*6720*/  @!P4 IMAD.MOV R18, RZ, RZ, -R18 ;  /* 0x000000ffff12c224 */ /* 0x000fe200078e0a12 */
[C---:B------:R-:W-:Y:S01]  /*6730*/  ISETP.GT.U32.AND P4, PT, R0.reuse, R7, PT ;  /* 0x000000070000720c */ /* 0x040fe20003f84070 */
[----:B0-----:R-:W-:Y:S01]  /*6740*/  IMAD.MOV.U32 R17, RZ, RZ, R10 ;  /* 0x000000ffff117224 */ /* 0x001fe200078e000a */
[C---:B------:R-:W-:Y:S01]  /*6750*/  ISETP.GT.U32.AND P2, PT, R0.reuse, R3, PT ;  /* 0x000000030000720c */ /* 0x040fe20003f44070 */
[--C-:B------:R-:W-:Y:S01]  /*6760*/  @!P3 IMAD.IADD R19, R19, 0x1, -R0.reuse ;  /* 0x000000011313b824 */ /* 0x100fe200078e0a00 */
[----:B------:R-:W-:Y:S01]  /*6770*/  STL [R1+0x350], R18 ;  /* 0x0003501201007387 */ /* 0x000fe20000100800 */
[----:B------:R-:W-:Y:S01]  /*6780*/  @!P6 IMAD.MOV R17, RZ, RZ, -R17 ;  /* 0x000000ffff11e224 */ /* 0x000fe200078e0a11 */
[C---:B------:R-:W-:Y:S01]  /*6790*/  ISETP.GT.U32.AND P6, PT, R0.reuse, R12, PT ;  /* 0x0000000c0000720c */ /* 0x040fe20003fc4070 */
[C---:B------:R-:W-:Y:S01]  /*67a0*/  VIADD R6, R9.reuse, 0x8c ;  /* 0x0000008c09067836 */ /* 0x040fe20000000000 */
[C---:B------:R-:W-:Y:S01]  /*67b0*/  ISETP.GT.U32.AND P3, PT, R0.reuse, R19, PT ;  /* 0x000000130000720c */ /* 0x040fe20003f64070 */
[C---:B------:R-:W-:Y:S01]  /*67c0*/  VIADD R2, R9.reuse, 0x8b ;  /* 0x0000008b09027836 */ /* 0x040fe20000000000 */
[----:B------:R0:W-:Y:S01]  /*67d0*/  STL [R1+0x34c], R17 ;  /* 0x00034c1101007387 */ /* 0x0001e20000100800 */
[----:B------:R-:W-:Y:S01]  /*67e0*/  VIADD R10, R9, 0x8a ;  /* 0x0000008a090a7836 */ /* 0x000fe20000000000 */
[----:B------:R-:W-:Y:S01]  /*67f0*/  IABS R13, R6 ;  /* 0x00000006000d7213 */ /* 0x000fe20000000000 */
[--C-:B------:R-:W-:Y:S01]  /*6800*/  @!P4 IMAD.IADD R7, R7, 0x1, -R0.reuse ;  /* 0x000000010707c824 */ /* 0x100fe200078e0a00 */
[----:B------:R-:W-:Y:S01]  /*6810*/  IABS R4, R2 ;  /* 0x0000000200047213 */ /* 0x000fe20000000000 */
[----:B------:R-:W-:Y:S01]  /*6820*/  @!P2 IMAD.IADD R3, R3, 0x1, -R0 ;  /* 0x000000010303a824 */ /* 0x000fe200078e0a00 */
[----:B------:R-:W-:Y:S01]  /*6830*/  ISETP.GE.AND P2, PT, R11, RZ, PT ;  /* 0x000000ff0b00720c */ /* 0x000fe20003f46270 */
[----:B------:R-:W-:Y:S01]  /*6840*/  IMAD.HI.U32 R11, R5, R13, RZ ;  /* 0x0000000d050b7227 */ /* 0x000fe200078e00ff */
[----:B------:R-:W-:-:S03]  /*6850*/  ISETP.GT.U32.AND P4, PT, R0, R7, PT ;  /* 0x000000070000720c */ /* 0x000fc60003f84070 */
[--C-:B------:R-:W-:Y:S02]  /*6860*/  @!P6 IMAD.IADD R12, R12, 0x1, -R0.reuse ;  /* 0x000000010c0ce824 */ /* 0x100fe400078e0a00 */
[----:B------:R-:W-:Y:S01]  /*6870*/  @!P3 IMAD.IADD R19, R19, 0x1, -R0 ;  /* 0x000000011313b824 */ /* 0x000fe200078e0a00 */
[----:B------:R-:W-:Y:S01]  /*6880*/  ISETP.GE.AND P3, PT, R6, RZ, PT ;  /* 0x000000ff0600720c */ /* 0x000fe20003f66270 */
[----:B------:R-:W-:Y:S01]  /*6890*/  IMAD.HI.U32 R14, R5, R4, RZ ;  /* 0x00000004050e7227 */ /* 0x000fe200078e00ff */
[----:B------:R-:W-:Y:S02]  /*68a0*/  ISETP.GT.U32.AND P6, PT, R0, R12, PT ;  /* 0x0000000c0000720c */ /* 0x000fe40003fc4070 */
[----:B------:R-:W-:Y:S01]  /*68b0*/  IABS R6, R10 ;  /* 0x0000000a00067213 */ /* 0x000fe20000000000 */
[----:B------:R-:W-:Y:S02]  /*68c0*/  IMAD.MOV R11, RZ, RZ, -R11 ;  /* 0x000000ffff0b7224 */ /* 0x000fe400078e0a0b */
[----:B------:R-:W-:-:S02]  /*68d0*/  IMAD.MOV R14, RZ, RZ, -R14 ;  /* 0x000000ffff0e7224 */ /* 0x000fc400078e0a0e */
[C---:B------:R-:W-:Y:S02]  /*68e0*/  IMAD R13, R0.reuse, R11, R13 ;  /* 0x0000000b000d7224 */ /* 0x040fe400078e020d */
[----:B------:R-:W-:Y:S02]  /*68f0*/  IMAD.MOV.U32 R15, RZ, RZ, R3 ;  /* 0x000000ffff0f7224 */ /* 0x000fe400078e0003 */
[----:B------:R-:W-:Y:S02]  /*6900*/  IMAD.MOV.U32 R3, RZ, RZ, R6 ;  /* 0x000000ffff037224 */ /* 0x000fe400078e0006 */
[C---:B------:R-:W-:Y:S02]  /*6910*/  IMAD R6, R0.reuse, R14, R4 ;  /* 0x0000000e00067224 */ /* 0x040fe400078e0204 */
[--C-:B------:R-:W-:Y:S01]  /*6920*/  @!P4 IMAD.IADD R7, R7, 0x1, -R0.reuse ;  /* 0x000000010707c824 */ /* 0x100fe200078e0a00 */
[----:B------:R-:W-:Y:S01]  /*6930*/  ISETP.GT.U32.AND P4, PT, R0, R13, PT ;  /* 0x0000000d0000720c */ /* 0x000fe20003f84070 */
[----:B------:R-:W-:Y:S01]  /*6940*/  @!P6 IMAD.IADD R12, R12, 0x1, -R0 ;  /* 0x000000010c0ce824 */ /* 0x000fe200078e0a00 */
[----:B------:R-:W-:Y:S01]  /*6950*/  ISETP.GT.U32.AND P6, PT, R0, R6, PT ;  /* 0x000000060000720c */ /* 0x000fe20003fc4070 */
[----:B------:R-:W-:-:S02]  /*6960*/  VIADD R14, R9, 0x89 ;  /* 0x00000089090e7836 */ /* 0x000fc40000000000 */
[----:B------:R-:W-:Y:S01]  /*6970*/  @!P1 IMAD.MOV R15, RZ, RZ, -R15 ;  /* 0x000000ffff0f9224 */ /* 0x000fe200078e0a0f */
[----:B------:R-:W-:Y:S01]  /*6980*/  ISETP.GE.AND P1, PT, R2, RZ, PT ;  /* 0x000000ff0200720c */ /* 0x000fe20003f26270 */
[----:B------:R-:W-:Y:S01]  /*6990*/  IMAD.HI.U32 R4, R5, R3, RZ ;  /* 0x0000000305047227 */ /* 0x000fe200078e00ff */
[----:B0-----:R-:W-:Y:S02]  /*69a0*/  IABS R17, R14 ;  /* 0x0000000e00117213 */ /* 0x001fe40000000000 */
[----:B------:R0:W-:Y:S01]  /*69b0*/  STL [R1+0x348], R15 ;  /* 0x0003480f01007387 */ /* 0x0001e20000100800 */
[----:B------:R-:W-:Y:S02]  /*69c0*/  IMAD.MOV R4, RZ, RZ, -R4 ;  /* 0x000000ffff047224 */ /* 0x000fe400078e0a04 */
[--C-:B------:R-:W-:Y:S02]  /*69d0*/  @!P4 IMAD.IADD R13, R13, 0x1, -R0.reuse ;  /* 0x000000010d0dc824 */ /* 0x100fe400078e0a00 */
[----:B------:R-:W-:-:S02]  /*69e0*/  @!P6 IMAD.IADD R6, R6, 0x1, -R0 ;  /* 0x000000010606e824 */ /* 0x000fc400078e0a00 */
[----:B------:R-:W-:Y:S01]  /*69f0*/  VIADD R2, R9, 0x87 ;  /* 0x0000008709027836 */ /* 0x000fe20000000000 */
[----:B------:R-:W-:Y:S01]  /*6a00*/  ISETP.GT.U32.AND P6, PT, R0, R13, PT ;  /* 0x0000000d0000720c */ /* 0x000fe20003fc4070 */
[----:B------:R-:W-:-:S04]  /*6a10*/  IMAD.HI.U32 R20, R5, R17, RZ ;  /* 0x0000001105147227 */ /* 0x000fc800078e00ff */
[----:B0-----:R-:W-:Y:S02]  /*6a20*/  VIADD R15, R9, 0x88 ;  /* 0x00000088090f7836 */ /* 0x001fe40000000000 */
[C---:B------:R-:W-:Y:S01]  /*6a30*/  IMAD R3, R0.reuse, R4, R3 ;  /* 0x0000000400037224 */ /* 0x040fe200078e0203 */
[----:B------:R-:W-:Y:S01]  /*6a40*/  IABS R4, R2 ;  /* 0x0000000200047213 */ /* 0x000fe20000000000 */
[----:B------:R-:W-:Y:S01]  /*6a50*/  IMAD.MOV R20, RZ, RZ, -R20 ;  /* 0x000000ffff147224 */ /* 0x000fe200078e0a14 */
[----:B------:R-:W-:Y:S01]  /*6a60*/  IABS R16, R15 ;  /* 0x0000000f00107213 */ /* 0x000fe20000000000 */
[----:B------:R-:W-:Y:S01]  /*6a70*/  @!P5 IMAD.MOV R19, RZ, RZ, -R19 ;  /* 0x000000ffff13d224 */ /* 0x000fe200078e0a13 */
[----:B------:R-:W-:Y:S01]  /*6a80*/  ISETP.GT.U32.AND P4, PT, R0, R3, PT ;  /* 0x000000030000720c */ /* 0x000fe20003f84070 */
[----:B------:R-:W-:Y:S01]  /*6a90*/  IMAD.MOV.U32 R21, RZ, RZ, R7 ;  /* 0x000000ffff157224 */ /* 0x000fe200078e0007 */
[----:B------:R-:W-:Y:S01]  /*6aa0*/  ISETP.GE.AND P5, PT, R10, RZ, PT ;  /* 0x000000ff0a00720c */ /* 0x000fe20003fa6270 */
[----:B------:R-:W-:Y:S01]  /*6ab0*/  IMAD.HI.U32 R18, R5, R16, RZ ;  /* 0x0000001005127227 */ /* 0x000fe200078e00ff */
[----:B------:R0:W-:Y:S03]  /*6ac0*/  STL [R1+0x340], R19 ;  /* 0x0003401301007387 */ /* 0x0001e60000100800 */
[----:B------:R-:W-:-:S02]  /*6ad0*/  IMAD R10, R0, R20, R17 ;  /* 0x00000014000a7224 */ /* 0x000fc400078e0211 */
[----:B------:R-:W-:Y:S02]  /*6ae0*/  IMAD.MOV R18, RZ, RZ, -R18 ;  /* 0x000000ffff127224 */ /* 0x000fe400078e0a12 */
[----:B------:R-:W-:Y:S01]  /*6af0*/  @!P6 IMAD.IADD R13, R13, 0x1, -R0 ;  /* 0x000000010d0de824 */ /* 0x000fe200078e0a00 */
[C---:B------:R-:W-:Y:S01]  /*6b00*/  ISETP.GT.U32.AND P6, PT, R0.reuse, R10, PT ;  /* 0x0000000a0000720c */ /* 0x040fe20003fc4070 */
[----:B------:R-:W-:Y:S01]  /*6b10*/  @!P0 IMAD.MOV R21, RZ, RZ, -R21 ;  /* 0x000000ffff158224 */ /* 0x000fe200078e0a15 */
[C---:B------:R-:W-:Y:S01]  /*6b20*/  ISETP.GT.U32.AND P0, PT, R0.reuse, R6, PT ;  /* 0x000000060000720c */ /* 0x040fe20003f04070 */
[----:B0-----:R-:W-:Y:S02]  /*6b30*/  IMAD.MOV.U32 R19, RZ, RZ, R4 ;  /* 0x000000ffff137224 */ /* 0x001fe400078e0004 */
[----:B------:R-:W-:Y:S01]  /*6b40*/  IMAD R4, R0, R18, R16 ;  /* 0x0000001200047224 */ /* 0x000fe200078e0210 */
[----:B------:R-:W-:Y:S01]  /*6b50*/  STL [R1+0x33c], R21 ;  /* 0x00033c1501007387 */ /* 0x000fe20000100800 */
[----:B------:R-:W-:-:S04]  /*6b60*/  IMAD.HI.U32 R7, R5, R19, RZ ;  /* 0x0000001305077227 */ /* 0x000fc800078e00ff */
[----:B------:R-:W-:Y:S02]  /*6b70*/  IMAD.MOV.U32 R18, RZ, RZ, R12 ;  /* 0x000000ffff127224 */ /* 0x000fe400078e000c */
[----:B------:R-:W-:Y:S02]  /*6b80*/  IMAD.MOV.U32 R16, RZ, RZ, R13 ;  /* 0x000000ffff107224 */ /* 0x000fe400078e000d */
[----:B------:R-:W-:Y:S02]  /*6b90*/  IMAD.MOV R7, RZ, RZ, -R7 ;  /* 0x000000ffff077224 */ /* 0x000fe400078e0a07 */
[----:B------:R-:W-:Y:S02]  /*6ba0*/  @!P4 IMAD.IADD R3, R3, 0x1, -R0 ;  /* 0x000000010303c824 */ /* 0x000fe400078e0a00 */
[----:B------:R-:W-:Y:S01]  /*6bb0*/  @!P2 IMAD.MOV R18, RZ, RZ, -R18 ;  /* 0x000000ffff12a224 */ /* 0x000fe200078e0a12 */
[----:B------:R-:W-:Y:S01]  /*6bc0*/  ISETP.GE.AND P2, PT, R14, RZ, PT ;  /* 0x000000ff0e00720c */ /* 0x000fe20003f46270 */
[----:B------:R-:W-:Y:S01]  /*6bd0*/  @!P3 IMAD.MOV R16, RZ, RZ, -R16 ;  /* 0x000000ffff10b224 */ /* 0x000fe200078e0a10 */
[C---:B------:R-:W-:Y:S01]  /*6be0*/  ISETP.GT.U32.AND P3, PT, R0.reuse, R4, PT ;  /* 0x000000040000720c */ /* 0x040fe20003f64070 */
[C---:B------:R-:W-:Y:S01]  /*6bf0*/  VIADD R11, R9.reuse, 0x86 ;  /* 0x00000086090b7836 */ /* 0x040fe20000000000 */
[C---:B------:R-:W-:Y:S01]  /*6c00*/  ISETP.GT.U32.AND P4, PT, R0.reuse, R3, PT ;  /* 0x000000030000720c */ /* 0x040fe20003f84070 */
[----:B------:R-:W-:Y:S01]  /*6c10*/  IMAD R14, R0, R7, R19 ;  /* 0x00000007000e7224 */ /* 0x000fe200078e0213 */
[----:B------:R-:W-:Y:S01]  /*6c20*/  STL [R1+0x338], R18 ;  /* 0x0003381201007387 */ /* 0x000fe20000100800 */
[--C-:B------:R-:W-:Y:S01]  /*6c30*/  @!P6 IMAD.IADD R10, R10, 0x1, -R0.reuse ;  /* 0x000000010a0ae824 */ /* 0x100fe200078e0a00 */
[----:B------:R-:W-:Y:S01]  /*6c40*/  IABS R17, R11 ;  /* 0x0000000b00117213 */ /* 0x000fe20000000000 */
[----:B------:R-:W-:Y:S01]  /*6c50*/  @!P0 IMAD.IADD R6, R6, 0x1, -R0 ;  /* 0x0000000106068824 */ /* 0x000fe200078e0a00 */
[----:B------:R-:W-:Y:S01]  /*6c60*/  ISETP.GT.U32.AND P6, PT, R0, R14, PT ;  /* 0x0000000e0000720c */ /* 0x000fe20003fc4070 */
[----:B------:R0:W-:Y:S01]  /*6c70*/  STL [R1+0x334], R16 ;  /* 0x0003341001007387 */ /* 0x0001e20000100800 */
[----:B------:R-:W-:Y:S01]  /*6c80*/  VIADD R7, R9, 0x85 ;  /* 0x0000008509077836 */ /* 0x000fe20000000000 */
[----:B------:R-:W-:Y:S01]  /*6c90*/  ISETP.GE.AND P0, PT, R15, RZ, PT ;  /* 0x000000ff0f00720c */ /* 0x000fe20003f06270 */
[----:B------:R-:W-:-:S04]  /*6ca0*/  IMAD.HI.U32 R12, R5, R17, RZ ;  /* 0x00000011050c7227 */ /* 0x000fc800078e00ff */
[----:B------:R-:W-:Y:S01]  /*6cb0*/  @!P3 IMAD.IADD R4, R4, 0x1, -R0 ;  /* 0x000000010404b824 */ /* 0x000fe200078e0a00 */
[----:B------:R-:W-:Y:S01]  /*6cc0*/  ISETP.GT.U32.AND P3, PT, R0, R10, PT ;  /* 0x0000000a0000720c */ /* 0x000fe20003f64070 */
[----:B------:R-:W-:Y:S02]  /*6cd0*/  IMAD.MOV R12, RZ, RZ, -R12 ;  /* 0x000000ffff0c7224 */ /* 0x000fe400078e0a0c */
[----:B0-----:R-:W-:Y:S02]  /*6ce0*/  IMAD.MOV.U32 R16, RZ, RZ, R6 ;  /* 0x000000ffff107224 */ /* 0x001fe400078e0006 */
[----:B------:R-:W-:Y:S01]  /*6cf0*/  @!P4 IMAD.IADD R3, R3, 0x1, -R0 ;  /* 0x000000010303c824 */ /* 0x000fe200078e0a00 */
[----:B------:R-:W-:Y:S01]  /*6d00*/  ISETP.GE.AND P4, PT, R2, RZ, PT ;  /* 0x000000ff0200720c */ /* 0x000fe20003f86270 */
[----:B------:R-:W-:Y:S01]  /*6d10*/  @!P1 IMAD.MOV R16, RZ, RZ, -R16 ;  /* 0x000000ffff109224 */ /* 0x000fe200078e0a10 */
[C---:B------:R-:W-:Y:S01]  /*6d20*/  ISETP.GT.U32.AND P1, PT, R0.reuse, R4, PT ;  /* 0x000000040000720c */ /* 0x040fe20003f24070 */
[----:B------:R-:W-:Y:S01]  /*6d30*/  IMAD R2, R0, R12, R17 ;  /* 0x0000000c00027224 */ /* 0x000fe200078e0211 */
[----:B------:R-:W-:Y:S01]  /*6d40*/  IABS R17, R7 ;  /* 0x0000000700117213 */ /* 0x000fe20000000000 */
[--C-:B------:R-:W-:Y:S01]  /*6d50*/  @!P6 IMAD.IADD R14, R14, 0x1, -R0.reuse ;  /* 0x000000010e0ee824 */ /* 0x100fe200078e0a00 */
[----:B------:R0:W-:Y:S01]  /*6d60*/  STL [R1+0x330], R16 ;  /* 0x0003301001007387 */ /* 0x0001e20000100800 */
[----:B------:R-:W-:Y:S01]  /*6d70*/  @!P3 IMAD.IADD R10, R10, 0x1, -R0 ;  /* 0x000000010a0ab824 */ /* 0x000fe200078e0a00 */
[C---:B------:R-:W-:Y:S01]  /*6d80*/  ISETP.GT.U32.AND P3, PT, R0.reuse, R2, PT ;  /* 0x000000020000720c */ /* 0x040fe20003f64070 */
[----:B------:R-:W-:Y:S01]  /*6d90*/  IMAD.HI.U32 R19, R5, R17, RZ ;  /* 0x0000001105137227 */ /* 0x000fe200078e00ff */
[----:B------:R-:W-:-:S03]  /*6da0*/  ISETP.GT.U32.AND P6, PT, R0, R14, PT ;  /* 0x0000000e0000720c */ /* 0x000fc60003fc4070 */
[----:B------:R-:W-:Y:S02]  /*6db0*/  IMAD.MOV R19, RZ, RZ, -R19 ;  /* 0x000000ffff137224 */ /* 0x000fe400078e0a13 */
[--C-:B------:R-:W-:Y:S01]  /*6dc0*/  @!P1 IMAD.IADD R4, R4, 0x1, -R0.reuse ;  /* 0x0000000104049824 */ /* 0x100fe200078e0a00 */
[----:B------:R-:W-:Y:S01]  /*6dd0*/  ISETP.GE.AND P1, PT, R11, RZ, PT ;  /* 0x000000ff0b00720c */ /* 0x000fe20003f26270 */
[----:B------:R-:W-:Y:S02]  /*6de0*/  IMAD R11, R0, R19, R17 ;  /* 0x00000013000b7224 */ /* 0x000fe400078e0211 */
[C---:B------:R-:W-:Y:S02]  /*6df0*/  VIADD R13, R9.reuse, 0x84 ;  /* 0x00000084090d7836 */ /* 0x040fe40000000000 */
[C---:B------:R-:W-:Y:S02]  /*6e00*/  VIADD R15, R9.reuse, 0x83 ;  /* 0x00000083090f7836 */ /* 0x040fe40000000000 */
[--C-:B------:R-:W-:Y:S01]  /*6e10*/  @!P6 IMAD.IADD R14, R14, 0x1, -R0.reuse ;  /* 0x000000010e0ee824 */ /* 0x100fe200078e0a00 */
[----:B------:R-:W-:Y:S01]  /*6e20*/  ISETP.GT.U32.AND P6, PT, R0, R11, PT ;  /* 0x0000000b0000720c */ /* 0x000fe20003fc4070 */
[----:B0-----:R-:W-:Y:S01]  /*6e30*/  VIADD R16, R9, 0x82 ;  /* 0x0000008209107836 */ /* 0x001fe20000000000 */
[----:B------:R-:W-:Y:S01]  /*6e40*/  IABS R18, R13 ;  /* 0x0000000d00127213 */ /* 0x000fe20000000000 */
[----:B------:R-:W-:Y:S01]  /*6e50*/  @!P3 IMAD.IADD R2, R2, 0x1, -R0 ;  /* 0x000000010202b824 */ /* 0x000fe200078e0a00 */
[----:B------:R-:W-:Y:S01]  /*6e60*/  IABS R6, R15 ;  /* 0x0000000f00067213 */ /* 0x000fe20000000000 */
[----:B------:R-:W-:Y:S01]  /*6e70*/  IMAD.MOV.U32 R22, RZ, RZ, R3 ;  /* 0x000000ffff167224 */ /* 0x000fe200078e0003 */
[----:B------:R-:W-:Y:S01]  /*6e80*/  IABS R12, R16 ;  /* 0x00000010000c7213 */ /* 0x000fe20000000000 */
[----:B------:R-:W-:Y:S01]  /*6e90*/  IMAD.HI.U32 R17, R5, R18, RZ ;  /* 0x0000001205117227 */ /* 0x000fe200078e00ff */
[----:B------:R-:W-:-:S03]  /*6ea0*/  ISETP.GE.AND P3, PT, R7, RZ, PT ;  /* 0x000000ff0700720c */ /* 0x000fc60003f66270 */
[----:B------:R-:W-:-:S04]  /*6eb0*/  IMAD.HI.U32 R20, R5, R6, RZ ;  /* 0x0000000605147227 */ /* 0x000fc800078e00ff */
[----:B------:R-:W-:Y:S01]  /*6ec0*/  @!P6 IMAD.IADD R11, R11, 0x1, -R0 ;  /* 0x000000010b0be824 */ /* 0x000fe200078e0a00 */
[----:B------:R-:W-:Y:S01]  /*6ed0*/  ISETP.GT.U32.AND P6, PT, R0, R2, PT ;  /* 0x000000020000720c */ /* 0x000fe20003fc4070 */
[----:B------:R-:W-:Y:S02]  /*6ee0*/  IMAD.MOV R17, RZ, RZ, -R17 ;  /* 0x000000ffff117224 */ /* 0x000fe400078e0a11 */
[----:B------:R-:W-:-:S04]  /*6ef0*/  IMAD.HI.U32 R19, R5, R12, RZ ;  /* 0x0000000c05137227 */ /* 0x000fc800078e00ff */
[----:B------:R-:W-:Y:S02]  /*6f00*/  IMAD.MOV R20, RZ, RZ, -R20 ;  /* 0x000000ffff147224 */ /* 0x000fe400078e0a14 */
[C---:B------:R-:W-:Y:S02]  /*6f10*/  IMAD R17, R0.reuse, R17, R18 ;  /* 0x0000001100117224 */ /* 0x040fe400078e0212 */
[----:B------:R-:W-:Y:S02]  /*6f20*/  IMAD.MOV R19, RZ, RZ, -R19 ;  /* 0x000000ffff137224 */ /* 0x000fe400078e0a13 */
[C---:B------:R-:W-:Y:S02]  /*6f30*/  IMAD R6, R0.reuse, R20, R6 ;  /* 0x0000001400067224 */ /* 0x040fe400078e0206 */
[----:B------:R-:W-:Y:S02]  /*6f40*/  IMAD.MOV.U32 R18, RZ, RZ, R4 ;  /* 0x000000ffff127224 */ /* 0x000fe400078e0004 */
[----:B------:R-:W-:-:S02]  /*6f50*/  IMAD R19, R0, R19, R12 ;  /* 0x0000001300137224 */ /* 0x000fc400078e020c */
[----:B------:R-:W-:Y:S01]  /*6f60*/  @!P0 IMAD.MOV R18, RZ, RZ, -R18 ;  /* 0x000000ffff128224 */ /* 0x000fe200078e0a12 */
[----:B------:R-:W-:Y:S01]  /*6f70*/  ISETP.GT.U32.AND P0, PT, R0, R6, PT ;  /* 0x000000060000720c */ /* 0x000fe20003f04070 */
[----:B------:R-:W-:Y:S02]  /*6f80*/  IMAD.MOV.U32 R21, RZ, RZ, R10 ;  /* 0x000000ffff157224 */ /* 0x000fe400078e000a */
[----:B------:R-:W-:Y:S01]  /*6f90*/  @!P6 IMAD.IADD R2, R2, 0x1, -R0 ;  /* 0x000000010202e824 */ /* 0x000fe200078e0a00 */
[C---:B------:R-:W-:Y:S01]  /*6fa0*/  ISETP.GT.U32.AND P6, PT, R0.reuse, R19, PT ;  /* 0x000000130000720c */ /* 0x040fe20003fc4070 */
[----:B------:R-:W-:Y:S01]  /*6fb0*/  @!P5 IMAD.MOV R22, RZ, RZ, -R22 ;  /* 0x000000ffff16d224 */ /* 0x000fe200078e0a16 */
[C---:B------:R-:W-:Y:S01]  /*6fc0*/  ISETP.GT.U32.AND P5, PT, R0.reuse, R11, PT ;  /* 0x0000000b0000720c */ /* 0x040fe20003fa4070 */
[C---:B------:R-:W-:Y:S02]  /*6fd0*/  VIADD R7, R9.reuse, 0x81 ;  /* 0x0000008109077836 */ /* 0x040fe40000000000 */
[----:B------:R-:W-:Y:S01]  /*6fe0*/  @!P2 IMAD.MOV R21, RZ, RZ, -R21 ;  /* 0x000000ffff15a224 */ /* 0x000fe200078e0a15 */
[----:B------:R-:W-:Y:S01]  /*6ff0*/  ISETP.GT.U32.AND P2, PT, R0, R17, PT ;  /* 0x000000110000720c */ /* 0x000fe20003f44070 */
[----:B------:R-:W-:Y:S01]  /*7000*/  @!P4 IMAD.MOV R14, RZ, RZ, -R14 ;  /* 0x000000ffff0ec224 */ /* 0x000fe200078e0a0e */
[----:B------:R-:W-:Y:S01]  /*7010*/  STL [R1+0x32c], R22 ;  /* 0x00032c1601007387 */ /* 0x000fe20000100800 */
[----:B------:R-:W-:Y:S01]  /*7020*/  VIADD R12, R9, 0x80 ;  /* 0x00000080090c7836 */ /* 0x000fe20000000000 */
[----:B------:R-:W-:Y:S01]  /*7030*/  IABS R3, R7 ;  /* 0x0000000700037213 */ /* 0x000fe20000000000 */
[--C-:B------:R-:W-:Y:S01]  /*7040*/  @!P0 IMAD.IADD R6, R6, 0x1, -R0.reuse ;  /* 0x0000000106068824 */ /* 0x100fe200078e0a00 */
[----:B------:R-:W-:Y:S01]  /*7050*/  STL [R1+0x328], R21 ;  /* 0x0003281501007387 */ /* 0x000fe20000100800 */
[----:B------:R-:W-:Y:S01]  /*7060*/  @!P6 IMAD.IADD R19, R19, 0x1, -R0 ;  /* 0x000000011313e824 */ /* 0x000fe200078e0a00 */
[----:B------:R-:W-:Y:S01]  /*7070*/  IABS R10, R12 ;  /* 0x0000000c000a7213 */ /* 0x000fe20000000000 */
[----:B------:R-:W-:Y:S01]  /*7080*/  IMAD.HI.U32 R4, R5, R3, RZ ;  /* 0x0000000305047227 */ /* 0x000fe200078e00ff */
[----:B------:R-:W-:Y:S01]  /*7090*/  STL [R1+0x324], R18 ;  /* 0x0003241201007387 */ /* 0x000fe20000100800 */
[----:B------:R-:W-:-:S02]  /*70a0*/  ISETP.GE.AND P4, PT, R13, RZ, PT ;  /* 0x000000ff0d00720c */ /* 0x000fc40003f86270 */
[----:B------:R-:W-:Y:S01]  /*70b0*/  ISETP.GT.U32.AND P6, PT, R0, R6, PT ;  /* 0x000000060000720c */ /* 0x000fe20003fc4070 */
[----:B------:R0:W-:Y:S01]  /*70c0*/  STL [R1+0x320], R14 ;  /* 0x0003200e01007387 */ /* 0x0001e20000100800 */
[----:B------:R-:W-:Y:S02]  /*70d0*/  IMAD.MOV R4, RZ, RZ, -R4 ;  /* 0x000000ffff047224 */ /* 0x000fe400078e0a04 */
[----:B------:R-:W-:Y:S01]  /*70e0*/  @!P5 IMAD.IADD R11, R11, 0x1, -R0 ;  /* 0x000000010b0bd824 */ /* 0x000fe200078e0a00 */
[----:B------:R-:W-:Y:S01]  /*70f0*/  ISETP.GE.AND P5, PT, R15, RZ, PT ;  /* 0x000000ff0f00720c */ /* 0x000fe20003fa6270 */
[----:B------:R-:W-:-:S04]  /*7100*/  IMAD.HI.U32 R13, R5, R10, RZ ;  /* 0x0000000a050d7227 */ /* 0x000fc800078e00ff */
[----:B------:R-:W-:Y:S01]  /*7110*/  @!P2 IMAD.IADD R17, R17, 0x1, -R0 ;  /* 0x000000011111a824 */ /* 0x000fe200078e0a00 */
[----:B------:R-:W-:Y:S01]  /*7120*/  ISETP.GE.AND P2, PT, R16, RZ, PT ;  /* 0x000000ff1000720c */ /* 0x000fe20003f46270 */
[----:B0-----:R-:W-:Y:S02]  /*7130*/  IMAD.MOV.U32 R14, RZ, RZ, R2 ;  /* 0x000000ffff0e7224 */ /* 0x001fe400078e0002 */
[C---:B------:R-:W-:Y:S01]  /*7140*/  IMAD R3, R0.reuse, R4, R3 ;  /* 0x0000000400037224 */ /* 0x040fe200078e0203 */
[C---:B------:R-:W-:Y:S01]  /*7150*/  ISETP.GT.U32.AND P0, PT, R0.reuse, R17, PT ;  /* 0x000000110000720c */ /* 0x040fe20003f04070 */
[----:B------:R-:W-:Y:S01]  /*7160*/  @!P1 IMAD.MOV R14, RZ, RZ, -R14 ;  /* 0x000000ffff0e9224 */ /* 0x000fe200078e0a0e */
[----:B------:R-:W-:Y:S01]  /*7170*/  ISETP.GT.U32.AND P1, PT, R0, R19, PT ;  /* 0x000000130000720c */ /* 0x000fe20003f24070 */
[----:B------:R-:W-:Y:S02]  /*7180*/  IMAD.MOV R13, RZ, RZ, -R13 ;  /* 0x000000ffff0d7224 */ /* 0x000fe400078e0a0d */
[----:B------:R-:W-:Y:S01]  /*7190*/  @!P6 IMAD.IADD R6, R6, 0x1, -R0 ;  /* 0x000000010606e824 */ /* 0x000fe200078e0a00 */
[----:B------:R0:W-:Y:S01]  /*71a0*/  STL [R1+0x31c], R14 ;  /* 0x00031c0e01007387 */ /* 0x0001e20000100800 */
[----:B------:R-:W-:-:S02]  /*71b0*/  IMAD R4, R0, R13, R10 ;  /* 0x0000000d00047224 */ /* 0x000fc400078e020a */
[C---:B------:R-:W-:Y:S02]  /*71c0*/  VIADD R2, R9.reuse, 0x7f ;  /* 0x0000007f09027836 */ /* 0x040fe40000000000 */
[----:B------:R-:W-:Y:S01]  /*71d0*/  VIADD R10, R9, 0x7e ;  /* 0x0000007e090a7836 */ /* 0x000fe20000000000 */
[----:B------:R-:W-:Y:S01]  /*71e0*/  ISETP.GT.U32.AND P6, PT, R0, R4, PT ;  /* 0x000000040000720c */ /* 0x000fe20003fc4070 */
[--C-:B------:R-:W-:Y:S01]  /*71f0*/  @!P0 IMAD.IADD R17, R17, 0x1, -R0.reuse ;  /* 0x0000000111118824 */ /* 0x100fe200078e0a00 */
[----:B------:R-:W-:Y:S01]  /*7200*/  ISETP.GE.AND P0, PT, R7, RZ, PT ;  /* 0x000000ff0700720c */ /* 0x000fe20003f06270 */
[----:B------:R-:W-:Y:S01]  /*7210*/  @!P1 IMAD.IADD R19, R19, 0x1, -R0 ;  /* 0x0000000113139824 */ /* 0x000fe200078e0a00 */
[----:B------:R-:W-:Y:S01]  /*7220*/  ISETP.GE.AND P1, PT, R12, RZ, PT ;  /* 0x000000ff0c00720c */ /* 0x000fe20003f26270 */
[----:B0-----:R-:W-:Y:S01]  /*7230*/  IMAD.MOV.U32 R14, RZ, RZ, R11 ;  /* 0x000000ffff0e7224 */ /* 0x001fe200078e000b */
[----:B------:R-:W-:Y:S01]  /*7240*/  IABS R11, R2 ;  /* 0x00000002000b7213 */ /* 0x000fe20000000000 */
[----:B------:R-:W-:Y:S01]  /*7250*/  IMAD.MOV.U32 R15, RZ, RZ, R17 ;  /* 0x000000ffff0f7224 */ /* 0x000fe200078e0011 */
[----:B------:R-:W-:Y:S01]  /*7260*/  IABS R13, R10 ;  /* 0x0000000a000d7213 */ /* 0x000fe20000000000 */
[----:B------:R-:W-:Y:S01]  /*7270*/  @!P3 IMAD.MOV R14, RZ, RZ, -R14 ;  /* 0x000000ffff0eb224 */ /* 0x000fe200078e0a0e */
[----:B------:R-:W-:Y:S01]  /*7280*/  ISETP.GT.U32.AND P3, PT, R0, R3, PT ;  /* 0x000000030000720c */ /* 0x000fe20003f64070 */
[----:B------:R-:W-:-:S02]  /*7290*/  VIADD R12, R9, 0x7d ;  /* 0x0000007d090c7836 */ /* 0x000fc40000000000 */
[----:B------:R-:W-:Y:S01]  /*72a0*/  @!P6 IMAD.IADD R4, R4, 0x1, -R0 ;  /* 0x000000010404e824 */ /* 0x000fe200078e0a00 */
[----:B------:R0:W-:Y:S01]  /*72b0*/  STL [R1+0x318], R14 ;  /* 0x0003180e01007387 */ /* 0x0001e20000100800 */
[----:B------:R-:W-:Y:S02]  /*72c0*/  @!P4 IMAD.MOV R15, RZ, RZ, -R15 ;  /* 0x000000ffff0fc224 */ /* 0x000fe400078e0a0f */
[----:B------:R-:W-:Y:S01]  /*72d0*/  IMAD.MOV.U32 R16, RZ, RZ, R6 ;  /* 0x000000ffff107224 */ /* 0x000fe200078e0006 */
[----:B------:R-:W-:Y:S01]  /*72e0*/  ISETP.GT.U32.AND P4, PT, R0, R4, PT ;  /* 0x000000040000720c */ /* 0x000fe20003f84070 */
[----:B------:R-:W-:Y:S01]  /*72f0*/  IMAD.MOV.U32 R7, RZ, RZ, R11 ;  /* 0x000000ffff077224 */ /* 0x000fe200078e000b */
[----:B------:R1:W-:Y:S01]  /*7300*/  STL [R1+0x314], R15 ;  /* 0x0003140f01007387 */ /* 0x0003e20000100800 */
[----:B------:R-:W-:Y:S02]  /*7310*/  IMAD.MOV.U32 R11, RZ, RZ, R13 ;  /* 0x000000ffff0b7224 */ /* 0x000fe400078e000d */
[----:B------:R-:W-:Y:S01]  /*7320*/  @!P3 IMAD.IADD R3, R3, 0x1, -R0 ;  /* 0x000000010303b824 */ /* 0x000fe200078e0a00 */
[----:B------:R-:W-:Y:S01]  /*7330*/  ISETP.GE.AND P3, PT, R2, RZ, PT ;  /* 0x000000ff0200720c */ /* 0x000fe20003f66270 */
[----:B------:R-:W-:Y:S01]  /*7340*/  @!P5 IMAD.MOV R16, RZ, RZ, -R16 ;  /* 0x000000ffff10d224 */ /* 0x000fe200078e0a10 */
[----:B------:R-:W-:Y:S01]  /*7350*/  IABS R2, R12 ;  /* 0x0000000c00027213 */ /* 0x000fe20000000000 */
[----:B0-----:R-:W-:Y:S01]  /*7360*/  IMAD.HI.U32 R14, R5, R7, RZ ;  /* 0x00000007050e7227 */ /* 0x001fe200078e00ff */
[----:B------:R-:W-:-:S02]  /*7370*/  ISETP.GT.U32.AND P6, PT, R0, R3, PT ;  /* 0x000000030000720c */ /* 0x000fc40003fc4070 */
[----:B------:R-:W-:Y:S01]  /*7380*/  STL [R1+0x310], R16 ;  /* 0x0003101001007387 */ /* 0x000fe20000100800 */
[----:B-1----:R-:W-:Y:S02]  /*7390*/  IMAD.MOV.U32 R15, RZ, RZ, R19 ;  /* 0x000000ffff0f7224 */ /* 0x002fe400078e0013 */
[----:B------:R-:W-:-:S04]  /*73a0*/  IMAD.HI.U32 R6, R5, R2, RZ ;  /* 0x0000000205067227 */ /* 0x000fc800078e00ff */
[----:B------:R-:W-:Y:S01]  /*73b0*/  @!P2 IMAD.MOV R15, RZ, RZ, -R15 ;  /* 0x000000ffff0fa224 */ /* 0x000fe200078e0a0f */
[----:B------:R-:W-:Y:S01]  /*73c0*/  ISETP.GE.AND P2, PT, R10, RZ, PT ;  /* 0x000000ff0a00720c */ /* 0x000fe20003f46270 */
[----:B------:R-:W-:Y:S02]  /*73d0*/  IMAD.MOV R10, RZ, RZ, -R6 ;  /* 0x000000ffff0a7224 */ /* 0x000fe400078e0a06 */
[----:B------:R-:W-:Y:S01]  /*73e0*/  @!P6 IMAD.IADD R3, R3, 0x1, -R0 ;  /* 0x000000010303e824 */ /* 0x000fe200078e0a00 */
[----:B------:R0:W-:Y:S01]  /*73f0*/  STL [R1+0x30c], R15 ;  /* 0x00030c0f01007387 */ /* 0x0001e20000100800 */
[----:B------:R-:W-:-:S04]  /*7400*/  IMAD.HI.U32 R13, R5, R11, RZ ;  /* 0x0000000b050d7227 */ /* 0x000fc800078e00ff */
[----:B------:R-:W-:Y:S02]  /*7410*/  IMAD.MOV R14, RZ, RZ, -R14 ;  /* 0x000000ffff0e7224 */ /* 0x000fe400078e0a0e */
[C---:B------:R-:W-:Y:S02]  /*7420*/  IMAD R10, R0.reuse, R10, R2 ;  /* 0x0000000a000a7224 */ /* 0x040fe400078e0202 */
[----:B------:R-:W-:Y:S02]  /*7430*/  IMAD.MOV R13, RZ, RZ, -R13 ;  /* 0x000000ffff0d7224 */ /* 0x000fe400078e0a0d */
[----:B0-----:R-:W-:Y:S02]  /*7440*/  IMAD.MOV.U32 R15, RZ, RZ, R3 ;  /* 0x000000ffff0f7224 */ /* 0x001fe400078e0003 */
[C---:B------:R-:W-:Y:S02]  /*7450*/  IMAD R7, R0.reuse, R14, R7 ;  /* 0x0000000e00077224 */ /* 0x040fe400078e0207 */
[----:B------:R-:W-:Y:S01]  /*7460*/  @!P0 IMAD.MOV R15, RZ, RZ, -R15 ;  /* 0x000000ffff0f8224 */ /* 0x000fe200078e0a0f */
[C---:B------:R-:W-:Y:S01]  /*7470*/  ISETP.GT.U32.AND P0, PT, R0.reuse, R10, PT ;  /* 0x0000000a0000720c */ /* 0x040fe20003f04070 */
[C---:B------:R-:W-:Y:S01]  /*7480*/  IMAD R11, R0.reuse, R13, R11 ;  /* 0x0000000d000b7224 */ /* 0x040fe200078e020b */
[----:B------:R-:W-:Y:S01]  /*7490*/  ISETP.GT.U32.AND P5, PT, R0, R7, PT ;  /* 0x000000070000720c */ /* 0x000fe20003fa4070 */
[----:B------:R-:W-:Y:S01]  /*74a0*/  @!P4 IMAD.IADD R4, R4, 0x1, -R0 ;  /* 0x000000010404c824 */ /* 0x000fe200078e0a00 */
[----:B------:R-:W-:Y:S01]  /*74b0*/  ISETP.GE.AND P4, PT, R12, RZ, PT ;  /* 0x000000ff0c00720c */ /* 0x000fe20003f86270 */
[C---:B------:R-:W-:Y:S01]  /*74c0*/  VIADD R12, R9.reuse, 0x7b ;  /* 0x0000007b090c7836 */ /* 0x040fe20000000000 */
[----:B------:R-:W-:Y:S01]  /*74d0*/  ISETP.GT.U32.AND P6, PT, R0, R11, PT ;  /* 0x0000000b0000720c */ /* 0x000fe20003fc4070 */
[----:B------:R-:W-:Y:S01]  /*74e0*/  IMAD.MOV.U32 R14, RZ, RZ, R4 ;  /* 0x000000ffff0e7224 */ /* 0x000fe200078e0004 */
[----:B------:R0:W-:Y:S01]  /*74f0*/  STL [R1+0x308], R15 ;  /* 0x0003080f01007387 */ /* 0x0001e20000100800 */
[C---:B------:R-:W-:Y:S01]  /*7500*/  VIADD R6, R9.reuse, 0x7c ;  /* 0x0000007c09067836 */ /* 0x040fe20000000000 */
[----:B------:R-:W-:Y:S01]  /*7510*/  IABS R21, R12 ;  /* 0x0000000c00157213 */ /* 0x000fe20000000000 */
[----:B------:R-:W-:-:S02]  /*7520*/  VIADD R13, R9, 0x7a ;  /* 0x0000007a090d7836 */ /* 0x000fc40000000000 */
[--C-:B------:R-:W-:Y:S01]  /*7530*/  @!P0 IMAD.IADD R10, R10, 0x1, -R0.reuse ;  /* 0x000000010a0a8824 */ /* 0x100fe200078e0a00 */
[----:B------:R-:W-:Y:S01]  /*7540*/  IABS R20, R6 ;  /* 0x0000000600147213 */ /* 0x000fe20000000000 */
[--C-:B------:R-:W-:Y:S01]  /*7550*/  @!P5 IMAD.IADD R7, R7, 0x1, -R0.reuse ;  /* 0x000000010707d824 */ /* 0x100fe200078e0a00 */
[----:B------:R-:W-:Y:S01]  /*7560*/  IABS R2, R13 ;  /* 0x0000000d00027213 */ /* 0x000fe20000000000 */
[----:B------:R-:W-:Y:S01]  /*7570*/  IMAD.HI.U32 R4, R5, R21, RZ ;  /* 0x0000001505047227 */ /* 0x000fe200078e00ff */
[C---:B------:R-:W-:Y:S02]  /*7580*/  ISETP.GT.U32.AND P0, PT, R0.reuse, R10, PT ;  /* 0x0000000a0000720c */ /* 0x040fe40003f04070 */
[----:B------:R-:W-:Y:S01]  /*7590*/  ISETP.GT.U32.AND P5, PT, R0, R7, PT ;  /* 0x000000070000720c */ /* 0x000fe20003fa4070 */
[----:B------:R-:W-:Y:S02]  /*75a0*/  @!P6 IMAD.IADD R11, R11, 0x1, -R0 ;  /* 0x000000010b0be824 */ /* 0x000fe400078e0a00 */
[----:B------:R-:W-:-:S02]  /*75b0*/  IMAD.MOV R4, RZ, RZ, -R4 ;  /* 0x000000ffff047224 */ /* 0x000fc400078e0a04 */
[----:B------:R-:W-:Y:S01]  /*75c0*/  @!P1 IMAD.MOV R14, RZ, RZ, -R14 ;  /* 0x000000ffff0e9224 */ /* 0x000fe200078e0a0e */
[C---:B------:R-:W-:Y:S01]  /*75d0*/  ISETP.GT.U32.AND P6, PT, R0.reuse, R11, PT ;  /* 0x0000000b0000720c */ /* 0x040fe20003fc4070 */
[----:B------:R-:W-:Y:S01]  /*75e0*/  IMAD R21, R0, R4, R21 ;  /* 0x0000000400157224 */ /* 0x000fe200078e0215 */
[----:B------:R-:W-:Y:S01]  /*75f0*/  ISETP.GE.AND P1, PT, R6, RZ, PT ;  /* 0x000000ff0600720c */ /* 0x000fe20003f26270 */
[----:B------:R-:W-:Y:S01]  /*7600*/  IMAD.HI.U32 R6, R5, R20, RZ ;  /* 0x0000001405067227 */ /* 0x000fe200078e00ff */
[----:B------:R1:W-:Y:S03]  /*7610*/  STL [R1+0x304], R14 ;  /* 0x0003040e01007387 */ /* 0x0003e60000100800 */
[--C-:B------:R-:W-:Y:S01]  /*7620*/  @!P0 IMAD.IADD R10, R10, 0x1, -R0.reuse ;  /* 0x000000010a0a8824 */ /* 0x100fe200078e0a00 */
[----:B------:R-:W-:Y:S01]  /*7630*/  ISETP.GT.U32.AND P0, PT, R0, R21, PT ;  /* 0x000000150000720c */ /* 0x000fe20003f04070 */
[----:B------:R-:W-:Y:S01]  /*7640*/  @!P5 IMAD.IADD R7, R7, 0x1, -R0 ;  /* 0x000000010707d824 */ /* 0x000fe200078e0a00 */
[----:B------:R-:W-:Y:S01]  /*7650*/  ISETP.GE.AND P5, PT, R12, RZ, PT ;  /* 0x000000ff0c00720c */ /* 0x000fe20003fa6270 */
[----:B------:R-:W-:-:S02]  /*7660*/  IMAD.MOV R6, RZ, RZ, -R6 ;  /* 0x000000ffff067224 */ /* 0x000fc400078e0a06 */
[----:B------:R-:W-:Y:S01]  /*7670*/  @!P6 IMAD.IADD R11, R11, 0x1, -R0 ;  /* 0x000000010b0be824 */ /* 0x000fe200078e0a00 */
[----:B------:R-:W-:Y:S01]  /*7680*/  ISETP.GE.AND P6, PT, R13, RZ, PT ;  /* 0x000000ff0d00720c */ /* 0x000fe20003fc6270 */
[----:B------:R-:W-:-:S04]  /*7690*/  IMAD.HI.U32 R3, R5, R2, RZ ;  /* 0x0000000205037227 */ /* 0x000fc800078e00ff */
[----:B------:R-:W-:Y:S02]  /*76a0*/  IMAD R20, R0, R6, R20 ;  /* 0x0000000600147224 */ /* 0x000fe400078e0214 */
[----:B------:R-:W-:Y:S02]  /*76b0*/  IMAD.MOV.U32 R16, RZ, RZ, R7 ;  /* 0x000000ffff107224 */ /* 0x000fe400078e0007 */
[C---:B0-----:R-:W-:Y:S02]  /*76c0*/  VIADD R15, R9.reuse, 0x79 ;  /* 0x00000079090f7836 */ /* 0x041fe40000000000 */
[----:B-1----:R-:W-:Y:S02]  /*76d0*/  IMAD.MOV.U32 R14, RZ, RZ, R11 ;  /* 0x000000ffff0e7224 */ /* 0x002fe400078e000b */
[----:B------:R-:W-:Y:S02]  /*76e0*/  IMAD.MOV R3, RZ, RZ, -R3 ;  /* 0x000000ffff037224 */ /* 0x000fe400078e0a03 */
[----:B------:R-:W-:-:S02]  /*76f0*/  VIADD R12, R9, 0x78 ;  /* 0x00000078090c7836 */ /* 0x000fc40000000000 */
[----:B------:R-:W-:Y:S01]  /*7700*/  @!P3 IMAD.MOV R16, RZ, RZ, -R16 ;  /* 0x000000ffff10b224 */ /* 0x000fe200078e0a10 */
[C---:B------:R-:W-:Y:S01]  /*7710*/  ISETP.GT.U32.AND P3, PT, R0.reuse, R20, PT ;  /* 0x000000140000720c */ /* 0x040fe20003f64070 */
[----:B------:R-:W-:Y:S01]  /*7720*/  @!P2 IMAD.MOV R14, RZ, RZ, -R14 ;  /* 0x000000ffff0ea224 */ /* 0x000fe200078e0a0e */
[----:B------:R-:W-:Y:S01]  /*7730*/  ISETP.GE.AND P2, PT, R15, RZ, PT ;  /* 0x000000ff0f00720c */ /* 0x000fe20003f46270 */
[C---:B------:R-:W-:Y:S01]  /*7740*/  IMAD R2, R0.reuse, R3, R2 ;  /* 0x0000000300027224 */ /* 0x040fe200078e0202 */
[----:B------:R-:W-:Y:S01]  /*7750*/  IABS R15, R15 ;  /* 0x0000000f000f7213 */ /* 0x000fe20000000000 */
[----:B------:R-:W-:Y:S01]  /*7760*/  @!P0 IMAD.IADD R21, R21, 0x1, -R0 ;  /* 0x0000000115158824 */ /* 0x000fe200078e0a00 */
[----:B------:R-:W-:Y:S01]  /*7770*/  IABS R7, R12 ;  /* 0x0000000c00077213 */ /* 0x000fe20000000000 */
[----:B------:R-:W-:Y:S01]  /*7780*/  IMAD.MOV.U32 R18, RZ, RZ, R10 ;  /* 0x000000ffff127224 */ /* 0x000fe200078e000a */
[----:B------:R0:W-:Y:S01]  /*7790*/  STL [R1+0x300], R16 ;  /* 0x0003001001007387 */ /* 0x0001e20000100800 */
[----:B------:R-:W-:Y:S01]  /*77a0*/  IMAD.HI.U32 R13, R5, R15, RZ ;  /* 0x0000000f050d7227 */ /* 0x000fe200078e00ff */
[----:B------:R-:W-:-:S02]  /*77b0*/  ISETP.GT.U32.AND P0, PT, R0, R21, PT ;  /* 0x000000150000720c */ /* 0x000fc40003f04070 */
[----:B------:R1:W-:Y:S01]  /*77c0*/  STL [R1+0x2fc], R14 ;  /* 0x0002fc0e01007387 */ /* 0x0003e20000100800 */
[----:B------:R-:W-:Y:S01]  /*77d0*/  @!P4 IMAD.MOV R18, RZ, RZ, -R18 ;  /* 0x000000ffff12c224 */ /* 0x000fe200078e0a12 */
[----:B------:R-:W-:Y:S01]  /*77e0*/  ISETP.GT.U32.AND P4, PT, R0, R2, PT ;  /* 0x000000020000720c */ /* 0x000fe20003f84070 */
[----:B------:R-:W-:-:S03]  /*77f0*/  IMAD.HI.U32 R11, R5, R7, RZ ;  /* 0x00000007050b7227 */ /* 0x000fc600078e00ff */
[----:B------:R3:W-:Y:S01]  /*7800*/  STL [R1+0x2f8], R18 ;  /* 0x0002f81201007387 */ /* 0x0007e20000100800 */
[--C-:B------:R-:W-:Y:S02]  /*7810*/  @!P3 IMAD.IADD R20, R20, 0x1, -R0.reuse ;  /* 0x000000011414b824 */ /* 0x100fe400078e0a00 */
[----:B------:R-:W-:Y:S02]  /*7820*/  IMAD.MOV R13, RZ, RZ, -R13 ;  /* 0x000000ffff0d7224 */ /* 0x000fe400078e0a0d */
[----:B------:R-:W-:Y:S01]  /*7830*/  IMAD.MOV R11, RZ, RZ, -R11 ;  /* 0x000000ffff0b7224 */ /* 0x000fe200078e0a0b */
[C---:B------:R-:W-:Y:S01]  /*7840*/  ISETP.GT.U32.AND P3, PT, R0.reuse, R20, PT ;  /* 0x000000140000720c */ /* 0x040fe20003f64070 */
[C---:B------:R-:W-:Y:S02]  /*7850*/  VIADD R17, R9.reuse, 0x77 ;  /* 0x0000007709117836 */ /* 0x040fe40000000000 */
[----:B------:R-:W-:Y:S02]  /*7860*/  VIADD R6, R9, 0x76 ;  /* 0x0000007609067836 */ /* 0x000fe40000000000 */
[C---:B------:R-:W-:Y:S01]  /*7870*/  IMAD R15, R0.reuse, R13, R15 ;  /* 0x0000000d000f7224 */ /* 0x040fe200078e020f */
[----:B------:R-:W-:Y:S01]  /*7880*/  IABS R3, R17 ;  /* 0x0000001100037213 */ /* 0x000fe20000000000 */
[C---:B------:R-:W-:Y:S01]  /*7890*/  IMAD R7, R0.reuse, R11, R7 ;  /* 0x0000000b00077224 */ /* 0x040fe200078e0207 */
[----:B0-----:R-:W-:Y:S01]  /*78a0*/  IABS R16, R6 ;  /* 0x0000000600107213 */ /* 0x001fe20000000000 */
[--C-:B------:R-:W-:Y:S01]  /*78b0*/  @!P0 IMAD.IADD R21, R21, 0x1, -R0.reuse ;  /* 0x0000000115158824 */ /* 0x100fe200078e0a00 */
[----:B------:R-:W-:Y:S01]  /*78c0*/  ISETP.GT.U32.AND P0, PT, R0, R15, PT ;  /* 0x0000000f0000720c */ /* 0x000fe20003f04070 */
[----:B------:R-:W-:Y:S01]  /*78d0*/  @!P4 IMAD.IADD R2, R2, 0x1, -R0 ;  /* 0x000000010202c824 */ /* 0x000fe200078e0a00 */
[----:B------:R-:W-:Y:S01]  /*78e0*/  ISETP.GT.U32.AND P4, PT, R0, R7, PT ;  /* 0x000000070000720c */ /* 0x000fe20003f84070 */
[----:B-1----:R-:W-:-:S04]  /*78f0*/  IMAD.HI.U32 R14, R5, R3, RZ ;  /* 0x00000003050e7227 */ /* 0x002fc800078e00ff */
[----:B------:R-:W-:-:S04]  /*7900*/  IMAD.HI.U32 R4, R5, R16, RZ ;  /* 0x0000001005047227 */ /* 0x000fc800078e00ff */
[----:B------:R-:W-:Y:S02]  /*7910*/  IMAD.MOV R10, RZ, RZ, -R14 ;  /* 0x000000ffff0a7224 */ /* 0x000fe400078e0a0e */
[----:B------:R-:W-:Y:S02]  /*7920*/  IMAD.MOV R4, RZ, RZ, -R4 ;  /* 0x000000ffff047224 */ /* 0x000fe400078e0a04 */
[----:B------:R-:W-:Y:S01]  /*7930*/  @!P3 IMAD.IADD R20, R20, 0x1, -R0 ;  /* 0x000000011414b824 */ /* 0x000fe200078e0a00 */
[----:B------:R-:W-:Y:S01]  /*7940*/  ISETP.GE.AND P3, PT, R12, RZ, PT ;  /* 0x000000ff0c00720c */ /* 0x000fe20003f66270 */
[C---:B------:R-:W-:Y:S02]  /*7950*/  VIADD R11, R9.reuse, 0x75 ;  /* 0x00000075090b7836 */ /* 0x040fe40000000000 */
[----:B------:R-:W-:Y:S02]  /*7960*/  VIADD R14, R9, 0x74 ;  /* 0x00000074090e7836 */ /* 0x000fe40000000000 */
[C---:B------:R-:W-:Y:S01]  /*7970*/  IMAD R16, R0.reuse, R4, R16 ;  /* 0x0000000400107224 */ /* 0x040fe200078e0210 */
[----:B------:R-:W-:Y:S01]  /*7980*/  IABS R4, R11 ;  /* 0x0000000b00047213 */ /* 0x000fe20000000000 */
[----:B------:R-:W-:Y:S01]  /*7990*/  @!P0 IMAD.IADD R15, R15, 0x1, -R0 ;  /* 0x000000010f0f8824 */ /* 0x000fe200078e0a00 */
[----:B---3--:R-:W-:Y:S01]  /*79a0*/  IABS R18, R14 ;  /* 0x0000000e00127213 */ /* 0x008fe20000000000 */
[----:B------:R-:W-:Y:S01]  /*79b0*/  IMAD.MOV.U32 R23, RZ, RZ, R20 ;  /* 0x000000ffff177224 */ /* 0x000fe200078e0014 */
[C---:B------:R-:W-:Y:S01]  /*79c0*/  ISETP.GT.U32.AND P0, PT, R0.reuse, R2, PT ;  /* 0x000000020000720c */ /* 0x040fe20003f04070 */
[----:B------:R-:W-:Y:S01]  /*79d0*/  @!P4 IMAD.IADD R7, R7, 0x1, -R0 ;  /* 0x000000010707c824 */ /* 0x000fe200078e0a00 */
[----:B------:R-:W-:Y:S01]  /*79e0*/  ISETP.GT.U32.AND P4, PT, R0, R15, PT ;  /* 0x0000000f0000720c */ /* 0x000fe20003f84070 */
[----:B------:R-:W-:-:S02]  /*79f0*/  @!P1 IMAD.MOV R23, RZ, RZ, -R23 ;  /* 0x000000ffff179224 */ /* 0x000fc400078e0a17 */
[C---:B------:R-:W-:Y:S01]  /*7a00*/  IMAD.HI.U32 R22, R5.reuse, R4, RZ ;  /* 0x0000000405167227 */ /* 0x040fe200078e00ff */
[----:B------:R-:W-:Y:S02]  /*7a10*/  ISETP.GT.U32.AND P1, PT, R0, R7, PT ;  /* 0x000000070000720c */ /* 0x000fe40003f24070 */
[----:B------:R-:W-:Y:S01]  /*7a20*/  STL [R1+0x2f4], R23 ;  /* 0x0002f41701007387 */ /* 0x000fe20000100800 */
[----:B------:R-:W-:-:S04]  /*7a30*/  IMAD.HI.U32 R20, R5, R18, RZ ;  /* 0x0000001205147227 */ /* 0x000fc800078e00ff */
[C---:B------:R-:W-:Y:S02]  /*7a40*/  IMAD R3, R0.reuse, R10, R3 ;  /* 0x0000000a00037224 */ /* 0x040fe400078e0203 */
[----:B------:R-:W-:Y:S02]  /*7a50*/  IMAD.MOV R22, RZ, RZ, -R22 ;  /* 0x000000ffff167224 */ /* 0x000fe400078e0a16 */
[----:B------:R-:W-:Y:S02]  /*7a60*/  IMAD.MOV R20, RZ, RZ, -R20 ;  /* 0x000000ffff147224 */ /* 0x000fe400078e0a14 */
[----:B------:R-:W-:Y:S01]  /*7a70*/  @!P5 IMAD.MOV R21, RZ, RZ, -R21 ;  /* 0x000000ffff15d224 */ /* 0x000fe200078e0a15 */
[----:B------:R-:W-:Y:S01]  /*7a80*/  ISETP.GT.U32.AND P5, PT, R0, R3, PT ;  /* 0x000000030000720c */ /* 0x000fe20003fa4070 */
[----:B------:R-:W-:Y:S01]  /*7a90*/  @!P0 IMAD.IADD R2, R2, 0x1, -R0 ;  /* 0x0000000102028824 */ /* 0x000fe200078e0a00 */
[C---:B------:R-:W-:Y:S01]  /*7aa0*/  ISETP.GT.U32.AND P0, PT, R0.reuse, R16, PT ;  /* 0x000000100000720c */ /* 0x040fe20003f04070 */
[C---:B------:R-:W-:Y:S01]  /*7ab0*/  IMAD R4, R0.reuse, R22, R4 ;  /* 0x0000001600047224 */ /* 0x040fe200078e0204 */
[----:B------:R0:W-:Y:S01]  /*7ac0*/  STL [R1+0x2f0], R21 ;  /* 0x0002f01501007387 */ /* 0x0001e20000100800 */
[----:B------:R-:W-:-:S02]  /*7ad0*/  IMAD R18, R0, R20, R18 ;  /* 0x0000001400127224 */ /* 0x000fc400078e0212 */
[--C-:B------:R-:W-:Y:S01]  /*7ae0*/  @!P4 IMAD.IADD R15, R15, 0x1, -R0.reuse ;  /* 0x000000010f0fc824 */ /* 0x100fe200078e0a00 */
[C---:B------:R-:W-:Y:S01]  /*7af0*/  ISETP.GT.U32.AND P4, PT, R0.reuse, R4, PT ;  /* 0x000000040000720c */ /* 0x040fe20003f84070 */
[--C-:B------:R-:W-:Y:S01]  /*7b00*/  @!P1 IMAD.IADD R7, R7, 0x1, -R0.reuse ;  /* 0x0000000107079824 */ /* 0x100fe200078e0a00 */
[----:B------:R-:W-:Y:S01]  /*7b10*/  ISETP.GT.U32.AND P1, PT, R0, R18, PT ;  /* 0x000000120000720c */ /* 0x000fe20003f24070 */
[C---:B------:R-:W-:Y:S02]  /*7b20*/  VIADD R10, R9.reuse, 0x73 ;  /* 0x00000073090a7836 */ /* 0x040fe40000000000 */
[----:B------:R-:W-:Y:S02]  /*7b30*/  VIADD R13, R9, 0x72 ;  /* 0x00000072090d7836 */ /* 0x000fe40000000000 */
[--C-:B------:R-:W-:Y:S01]  /*7b40*/  @!P5 IMAD.IADD R3, R3, 0x1, -R0.reuse ;  /* 0x000000010303d824 */ /* 0x100fe200078e0a00 */
[----:B------:R-:W-:Y:S01]  /*7b50*/  IABS R19, R10 ;  /* 0x0000000a00137213 */ /* 0x000fe20000000000 */
[----:B------:R-:W-:Y:S01]  /*7b60*/  @!P0 IMAD.IADD R16, R16, 0x1, -R0 ;  /* 0x0000000110108824 */ /* 0x000fe200078e0a00 */
[----:B------:R-:W-:Y:S01]  /*7b70*/  IABS R12, R13 ;  /* 0x0000000d000c7213 */ /* 0x000fe20000000000 */
[----:B------:R-:W-:Y:S01]  /*7b80*/  IMAD.MOV.U32 R24, RZ, RZ, R2 ;  /* 0x000000ffff187224 */ /* 0x000fe200078e0002 */
[----:B------:R-:W-:Y:S01]  /*7b90*/  ISETP.GE.AND P0, PT, R6, RZ, PT ;  /* 0x000000ff0600720c */ /* 0x000fe20003f06270 */
[----:B0-----:R-:W-:Y:S01]  /*7ba0*/  IMAD.HI.U32 R21, R5, R19, RZ ;  /* 0x0000001305157227 */ /* 0x001fe200078e00ff */
[----:B------:R-:W-:-:S03]  /*7bb0*/  ISETP.GE.AND P5, PT, R17, RZ, PT ;  /* 0x000000ff1100720c */ /* 0x000fc60003fa6270 */
[--C-:B------:R-:W-:Y:S01]  /*7bc0*/  @!P4 IMAD.IADD R4, R4, 0x1, -R0.reuse ;  /* 0x000000010404c824 */ /* 0x100fe200078e0a00 */
[----:B------:R-:W-:Y:S01]  /*7bd0*/  ISETP.GT.U32.AND P4, PT, R0, R3, PT ;  /* 0x000000030000720c */ /* 0x000fe20003f84070 */
[----:B------:R-:W-:Y:S02]  /*7be0*/  IMAD.MOV.U32 R23, RZ, RZ, R15 ;  /* 0x000000ffff177224 */ /* 0x000fe400078e000f */
[----:B------:R-:W-:Y:S01]  /*7bf0*/  @!P1 IMAD.IADD R18, R18, 0x1, -R0 ;  /* 0x0000000112129824 */ /* 0x000fe200078e0a00 */
[----:B------:R-:W-:Y:S01]  /*7c00*/  ISETP.GT.U32.AND P1, PT, R0, R16, PT ;  /* 0x000000100000720c */ /* 0x000fe20003f24070 */
[----:B------:R-:W-:-:S04]  /*7c10*/  IMAD.HI.U32 R22, R5, R12, RZ ;  /* 0x0000000c05167227 */ /* 0x000fc800078e00ff */
[----:B------:R-:W-:Y:S02]  /*7c20*/  IMAD.MOV R21, RZ, RZ, -R21 ;  /* 0x000000ffff157224 */ /* 0x000fe400078e0a15 */
[----:B------:R-:W-:Y:S01]  /*7c30*/  @!P6 IMAD.MOV R24, RZ, RZ, -R24 ;  /* 0x000000ffff18e224 */ /* 0x000fe200078e0a18 */
[C---:B------:R-:W-:Y:S01]  /*7c40*/  ISETP.GT.U32.AND P6, PT, R0.reuse, R4, PT ;  /* 0x000000040000720c */ /* 0x040fe20003fc4070 */
[----:B------:R-:W-:Y:S01]  /*7c50*/  @!P2 IMAD.MOV R23, RZ, RZ, -R23 ;  /* 0x000000ffff17a224 */ /* 0x000fe200078e0a17 */
[C---:B------:R-:W-:Y:S01]  /*7c60*/  ISETP.GT.U32.AND P2, PT, R0.reuse, R18, PT ;  /* 0x000000120000720c */ /* 0x040fe20003f44070 */
[----:B------:R-:W-:Y:S01]  /*7c70*/  IMAD.MOV R22, RZ, RZ, -R22 ;  /* 0x000000ffff167224 */ /* 0x000fe200078e0a16 */
[----:B------:R-:W-:Y:S01]  /*7c80*/  STL [R1+0x2ec], R24 ;  /* 0x0002ec1801007387 */ /* 0x000fe20000100800 */
[----:B------:R-:W-:Y:S02]  /*7c90*/  VIADD R6, R9, 0x71 ;  /* 0x0000007109067836 */ /* 0x000fe40000000000 */
[C---:B------:R-:W-:Y:S01]  /*7ca0*/  IMAD R19, R0.reuse, R21, R19 ;  /* 0x0000001500137224 */ /* 0x040fe200078e0213 */
[----:B------:R-:W-:Y:S01]  /*7cb0*/  STL [R1+0x2e8], R23 ;  /* 0x0002e81701007387 */ /* 0x000fe20000100800 */
[----:B------:R-:W-:Y:S01]  /*7cc0*/  IMAD.MOV.U32 R15, RZ, RZ, R7 ;  /* 0x000000ffff0f7224 */ /* 0x000fe200078e0007 */
[----:B------:R-:W-:Y:S01]  /*7cd0*/  IABS R2, R6 ;  /* 0x0000000600027213 */ /* 0x000fe20000000000 */
[----:B------:R-:W-:-:S02]  /*7ce0*/  IMAD R12, R0, R22, R12 ;  /* 0x00000016000c7224 */ /* 0x000fc400078e020c */
[----:B------:R-:W-:Y:S02]  /*7cf0*/  VIADD R17, R9, 0x70 ;  /* 0x0000007009117836 */ /* 0x000fe40000000000 */
[----:B------:R-:W-:Y:S01]  /*7d00*/  @!P3 IMAD.MOV R15, RZ, RZ, -R15 ;  /* 0x000000ffff0fb224 */ /* 0x000fe200078e0a0f */
[----:B------:R-:W-:Y:S01]  /*7d10*/  ISETP.GT.U32.AND P3, PT, R0, R19, PT ;  /* 0x000000130000720c */ /* 0x000fe20003f64070 */
[--C-:B------:R-:W-:Y:S01]  /*7d20*/  @!P4 IMAD.IADD R3, R3, 0x1, -R0.reuse ;  /* 0x000000010303c824 */ /* 0x100fe200078e0a00 */
[----:B------:R-:W-:Y:S01]  /*7d30*/  IABS R7, R17 ;  /* 0x0000001100077213 */ /* 0x000fe20000000000 */
[--C-:B------:R-:W-:Y:S01]  /*7d40*/  @!P1 IMAD.IADD R16, R16, 0x1, -R0.reuse ;  /* 0x0000000110109824 */ /* 0x100fe200078e0a00 */
[----:B------:R-:W-:Y:S01]  /*7d50*/  ISETP.GE.AND P4, PT, R11, RZ, PT ;  /* 0x000000ff0b00720c */ /* 0x000fe20003f86270 */
[C---:B------:R-:W-:Y:S01]  /*7d60*/  IMAD.HI.U32 R11, R5.reuse, R2, RZ ;  /* 0x00000002050b7227 */ /* 0x040fe200078e00ff */
[----:B------:R-:W-:Y:S01]  /*7d70*/  ISETP.GT.U32.AND P1, PT, R0, R12, PT ;  /* 0x0000000c0000720c */ /* 0x000fe20003f24070 */
[----:B------:R0:W-:Y:S02]  /*7d80*/  STL [R1+0x2e4], R15 ;  /* 0x0002e40f01007387 */ /* 0x0001e40000100800 */
[--C-:B------:R-:W-:Y:S01]  /*7d90*/  @!P6 IMAD.IADD R4, R4, 0x1, -R0.reuse ;  /* 0x000000010404e824 */ /* 0x100fe200078e0a00 */
[----:B------:R-:W-:Y:S01]  /*7da0*/  ISETP.GE.AND P6, PT, R14, RZ, PT ;  /* 0x000000ff0e00720c */ /* 0x000fe20003fc6270 */
[----:B------:R-:W-:Y:S01]  /*7db0*/  @!P2 IMAD.IADD R18, R18, 0x1, -R0 ;  /* 0x000000011212a824 */ /* 0x000fe200078e0a00 */
[----:B------:R-:W-:Y:S01]  /*7dc0*/  ISETP.GE.AND P2, PT, R10, RZ, PT ;  /* 0x000000ff0a00720c */ /* 0x000fe20003f46270 */
[----:B------:R-:W-:-:S04]  /*7dd0*/  IMAD.HI.U32 R10, R5, R7, RZ ;  /* 0x00000007050a7227 */ /* 0x000fc800078e00ff */
[----:B------:R-:W-:Y:S02]  /*7de0*/  IMAD.MOV R11, RZ, RZ, -R11 ;  /* 0x000000ffff0b7224 */ /* 0x000fe400078e0a0b */
[----:B------:R-:W-:Y:S02]  /*7df0*/  IMAD.MOV.U32 R20, RZ, RZ, R3 ;  /* 0x000000ffff147224 */ /* 0x000fe400078e0003 */
[----:B------:R-:W-:Y:S02]  /*7e00*/  IMAD.MOV R10, RZ, RZ, -R10 ;  /* 0x000000ffff0a7224 */ /* 0x000fe400078e0a0a */
[----:B------:R-:W-:Y:S02]  /*7e10*/  IMAD R2, R0, R11, R2 ;  /* 0x0000000b00027224 */ /* 0x000fe400078e0202 */
[----:B------:R-:W-:Y:S02]  /*7e20*/  IMAD.MOV.U32 R3, RZ, RZ, R4 ;  /* 0x000000ffff037224 */ /* 0x000fe400078e0004 */
[--C-:B------:R-:W-:Y:S01]  /*7e30*/  @!P3 IMAD.IADD R19, R19, 0x1, -R0.reuse ;  /* 0x000000011313b824 */ /* 0x100fe200078e0a00 */
[----:B------:R-:W-:Y:S01]  /*7e40*/  ISETP.GE.AND P3, PT, R13, RZ, PT ;  /* 0x000000ff0d00720c */ /* 0x000fe20003f66270 */
[----:B------:R-:W-:-:S02]  /*7e50*/  @!P1 IMAD.IADD R12, R12, 0x1, -R0 ;  /* 0x000000010c0c9824 */ /* 0x000fc400078e0a00 */
[C---:B------:R-:W-:Y:S01]  /*7e60*/  IMAD R7, R0.reuse, R10, R7 ;  /* 0x0000000a00077224 */ /* 0x040fe200078e0207 */
[C---:B------:R-:W-:Y:S01]  /*7e70*/  ISETP.GT.U32.AND P1, PT, R0.reuse, R19, PT ;  /* 0x000000130000720c */ /* 0x040fe20003f24070 */
[----:B------:R-:W-:Y:S02]  /*7e80*/  IMAD.MOV.U32 R13, RZ, RZ, R18 ;  /* 0x000000ffff0d7224 */ /* 0x000fe400078e0012 */
[----:B------:R-:W-:Y:S01]  /*7e90*/  @!P4 IMAD.MOV R3, RZ, RZ, -R3 ;  /* 0x000000ffff03c224 */ /* 0x000fe200078e0a03 */
[C---:B------:R-:W-:Y:S01]  /*7ea0*/  ISETP.GT.U32.AND P4, PT, R0.reuse, R2, PT ;  /* 0x000000020000720c */ /* 0x040fe20003f84070 */
[----:B------:R-:W-:Y:S01]  /*7eb0*/  @!P5 IMAD.MOV R20, RZ, RZ, -R20 ;  /* 0x000000ffff14d224 */ /* 0x000fe200078e0a14 */
[C---:B------:R-:W-:Y:S01]  /*7ec0*/  ISETP.GT.U32.AND P5, PT, R0.reuse, R12, PT ;  /* 0x0000000c0000720c */ /* 0x040fe20003fa4070 */
[----:B------:R-:W-:Y:S01]  /*7ed0*/  @!P6 IMAD.MOV R13, RZ, RZ, -R13 ;  /* 0x000000ffff0de224 */ /* 0x000fe200078e0a0d */
[----:B------:R-:W-:Y:S01]  /*7ee0*/  ISETP.GT.U32.AND P6, PT, R0, R7, PT ;  /* 0x000000070000720c */ /* 0x000fe20003fc4070 */
[----:B0-----:R-:W-:Y:S01]  /*7ef0*/  IMAD.MOV.U32 R15, RZ, RZ, R16 ;  /* 0x000000ffff0f7224 */ /* 0x001fe200078e0010 */
[----:B------:R-:W-:Y:S01]  /*7f00*/  STL [R1+0x2e0], R20 ;  /* 0x0002e01401007387 */ /* 0x000fe20000100800 */
[----:B------:R-:W-:-:S02]  /*7f10*/  VIADD R4, R9, 0x6f ;  /* 0x0000006f09047836 */ /* 0x000fc40000000000 */
[----:B------:R-:W-:Y:S01]  /*7f20*/  @!P0 IMAD.MOV R15, RZ, RZ, -R15 ;  /* 0x000000ffff0f8224 */ /* 0x000fe200078e0a0f */
[----:B------:R-:W-:Y:S01]  /*7f30*/  ISETP.GE.AND P0, PT, R6, RZ, PT ;  /* 0x000000ff0600720c */ /* 0x000fe20003f06270 */
[--C-:B------:R-:W-:Y:S01]  /*7f40*/  @!P1 IMAD.IADD R19, R19, 0x1, -R0.reuse ;  /* 0x0000000113139824 */ /* 0x100fe200078e0a00 */
[----:B------:R-:W-:Y:S01]  /*7f50*/  IABS R14, R4 ;  /* 0x00000004000e7213 */ /* 0x000fe20000000000 */
[--C-:B------:R-:W-:Y:S01]  /*7f60*/  @!P4 IMAD.IADD R2, R2, 0x1, -R0.reuse ;  /* 0x000000010202c824 */ /* 0x100fe200078e0a00 */
[----:B------:R-:W-:Y:S01]  /*7f70*/  STL [R1+0x2cc], R15 ;  /* 0x0002cc0f01007387 */ /* 0x000fe20000100800 */
[--C-:B------:R-:W-:Y:S01]  /*7f80*/  @!P5 IMAD.IADD R12, R12, 0x1, -R0.reuse ;  /* 0x000000010c0cd824 */ /* 0x100fe200078e0a00 */
[----:B------:R-:W-:Y:S01]  /*7f90*/  ISETP.GE.AND P5, PT, R4, RZ, PT ;  /* 0x000000ff0400720c */ /* 0x000fe20003fa6270 */
[----:B------:R-:W-:Y:S01]  /*7fa0*/  @!P6 IMAD.IADD R7, R7, 0x1, -R0 ;  /* 0x000000010707e824 */ /* 0x000fe200078e0a00 */
[----:B------:R0:W-:Y:S01]  /*7fb0*/  STL [R1+0x2c8], R3 ;  /* 0x0002c80301007387 */ /* 0x0001e20000100800 */
[----:B------:R-:W-:Y:S01]  /*7fc0*/  ISETP.GT.U32.AND P6, PT, R0, R2, PT ;  /* 0x000000020000720c */ /* 0x000fe20003fc4070 */
[----:B------:R-:W-:Y:S01]  /*7fd0*/  IMAD.HI.U32 R4, R5, R14, RZ ;  /* 0x0000000e05047227 */ /* 0x000fe200078e00ff */
[----:B------:R-:W-:Y:S01]  /*7fe0*/  ISETP.GE.AND P1, PT, R17, RZ, PT ;  /* 0x000000ff1100720c */ /* 0x000fe20003f26270 */
[----:B------:R-:W-:Y:S02]  /*7ff0*/  STL [R1+0x2c4], R13 ;  /* 0x0002c40d01007387 */ /* 0x000fe40000100800 */
[----:B------:R-:W-:-:S02]  /*8000*/  IMAD.MOV R4, RZ, RZ, -R4 ;  /* 0x000000ffff047224 */ /* 0x000fc400078e0a04 */
[----:B------:R-:W-:Y:S02]  /*8010*/  IMAD.MOV.U32 R10, RZ, RZ, R19 ;  /* 0x000000ffff0a7224 */ /* 0x000fe400078e0013 */
[----:B0-----:R-:W-:Y:S02]  /*8020*/  VIADD R3, R9, 0x6e ;  /* 0x0000006e09037836 */ /* 0x001fe40000000000 */
[----:B------:R-:W-:Y:S02]  /*8030*/  IMAD R14, R0, R4, R14 ;  /* 0x00000004000e7224 */ /* 0x000fe400078e020e */
[----:B------:R-:W-:Y:S01]  /*8040*/  @!P2 IMAD.MOV R10, RZ, RZ, -R10 ;  /* 0x000000ffff0aa224 */ /* 0x000fe200078e0a0a */
[----:B------:R-:W-:Y:S01]  /*8050*/  IABS R6, R3 ;  /* 0x0000000300067213 */ /* 0x000fe20000000000 */
[----:B------:R-:W-:Y:S01]  /*8060*/  @!P6 IMAD.IADD R2, R2, 0x1, -R0 ;  /* 0x000000010202e824 */ /* 0x000fe200078e0a00 */
[----:B------:R-:W-:Y:S01]  /*8070*/  ISETP.GE.AND P4, PT, R3, RZ, PT ;  /* 0x000000ff0300720c */ /* 0x000fe20003f86270 */
[----:B------:R-:W-:Y:S01]  /*8080*/  VIADD R11, R9, 0x6c ;  /* 0x0000006c090b7836 */ /* 0x000fe20000000000 */
[C---:B------:R-:W-:Y:S01]  /*8090*/  ISETP.GT.U32.AND P2, PT, R0.reuse, R7, PT ;  /* 0x000000070000720c */ /* 0x040fe20003f44070 */
[----:B------:R-:W-:Y:S01]  /*80a0*/  IMAD.HI.U32 R3, R5, R6, RZ ;  /* 0x0000000605037227 */ /* 0x000fe200078e00ff */
[----:B------:R-:W-:Y:S01]  /*80b0*/  ISETP.GT.U32.AND P6, PT, R0, R14, PT ;  /* 0x0000000e0000720c */ /* 0x000fe20003fc4070 */
[----:B------:R0:W-:Y:S02]  /*80c0*/  STL [R1+0x2a8], R10 ;  /* 0x0002a80a01007387 */ /* 0x0001e40000100800 */
[----:B------:R-:W-:-:S02]  /*80d0*/  IMAD.MOV R3, RZ, RZ, -R3 ;  /* 0x000000ffff037224 */ /* 0x000fc400078e0a03 */
[----:B------:R-:W-:Y:S02]  /*80e0*/  IMAD.MOV.U32 R15, RZ, RZ, R2 ;  /* 0x000000ffff0f7224 */ /* 0x000fe400078e0002 */
[C---:B------:R-:W-:Y:S02]  /*80f0*/  IMAD R6, R0.reuse, R3, R6 ;  /* 0x0000000300067224 */ /* 0x040fe400078e0206 */
[----:B------:R-:W-:Y:S02]  /*8100*/  @!P0 IMAD.MOV R15, RZ, RZ, -R15 ;  /* 0x000000ffff0f8224 */ /* 0x000fe400078e0a0f */
[----:B0-----:R-:W-:Y:S01]  /*8110*/  IMAD.MOV.U32 R10, RZ, RZ, R12 ;  /* 0x000000ffff0a7224 */ /* 0x001fe200078e000c */
[----:B------:R-:W-:Y:S01]  /*8120*/  ISETP.GT.U32.AND P0, PT, R0, R6, PT ;  /* 0x000000060000720c */ /* 0x000fe20003f04070 */
[----:B------:R-:W-:Y:S02]  /*8130*/  VIADD R12, R9, 0x6d ;  /* 0x0000006d090c7836 */ /* 0x000fe40000000000 */
[----:B------:R-:W-:-:S02]  /*8140*/  @!P3 IMAD.MOV R10, RZ, RZ, -R10 ;  /* 0x000000ffff0ab224 */ /* 0x000fc400078e0a0a */
[--C-:B------:R-:W-:Y:S01]  /*8150*/  @!P2 IMAD.IADD R7, R7, 0x1, -R0.reuse ;  /* 0x000000010707a824 */ /* 0x100fe200078e0a00 */
[----:B------:R-:W-:Y:S01]  /*8160*/  ISETP.GE.AND P3, PT, R12, RZ, PT ;  /* 0x000000ff0c00720c */ /* 0x000fe20003f66270 */
[----:B------:R-:W-:Y:S01]  /*8170*/  @!P6 IMAD.IADD R14, R14, 0x1, -R0 ;  /* 0x000000010e0ee824 */ /* 0x000fe200078e0a00 */
[----:B------:R-:W-:Y:S01]  /*8180*/  IABS R12, R12 ;  /* 0x0000000c000c7213 */ /* 0x000fe20000000000 */
[----:B------:R0:W-:Y:S01]  /*8190*/  STL [R1+0x298], R10 ;  /* 0x0002980a01007387 */ /* 0x0001e20000100800 */
[----:B------:R-:W-:Y:S01]  /*81a0*/  ISETP.GE.AND P2, PT, R11, RZ, PT ;  /* 0x000000ff0b00720c */ /* 0x000fe20003f46270 */
[----:B------:R-:W-:Y:S01]  /*81b0*/  IMAD.MOV.U32 R13, RZ, RZ, R7 ;  /* 0x000000ffff0d7224 */ /* 0x000fe200078e0007 */
[----:B------:R-:W-:Y:S01]  /*81c0*/  IABS R11, R11 ;  /* 0x0000000b000b7213 */ /* 0x000fe20000000000 */
[C---:B------:R-:W-:Y:S01]  /*81d0*/  IMAD.HI.U32 R3, R5.reuse, R12, RZ ;  /* 0x0000000c05037227 */ /* 0x040fe200078e00ff */
[----:B------:R-:W-:Y:S01]  /*81e0*/  ISETP.GT.U32.AND P6, PT, R0, R14, PT ;  /* 0x0000000e0000720c */ /* 0x000fe20003fc4070 */
[----:B------:R-:W-:Y:S02]  /*81f0*/  STL [R1+0x288], R15 ;  /* 0x0002880f01007387 */ /* 0x000fe40000100800 */
[----:B------:R-:W-:-:S04]  /*8200*/  IMAD.HI.U32 R2, R5, R11, RZ ;  /* 0x0000000b05027227 */ /* 0x000fc800078e00ff */
[C---:B0-----:R-:W-:Y:S02]  /*8210*/  VIADD R10, R9.reuse, 0x6b ;  /* 0x0000006b090a7836 */ /* 0x041fe40000000000 */
[----:B------:R-:W-:Y:S02]  /*8220*/  @!P1 IMAD.MOV R13, RZ, RZ, -R13 ;  /* 0x000000ffff0d9224 */ /* 0x000fe400078e0a0d */
[----:B------:R-:W-:Y:S01]  /*8230*/  VIADD R4, R9, 0x6a ;  /* 0x0000006a09047836 */ /* 0x000fe20000000000 */
[----:B------:R-:W-:Y:S01]  /*8240*/  ISETP.GE.AND P1, PT, R10, RZ, PT ;  /* 0x000000ff0a00720c */ /* 0x000fe20003f26270 */
[----:B------:R-:W-:Y:S01]  /*8250*/  IMAD.MOV R3, RZ, RZ, -R3 ;  /* 0x000000ffff037224 */ /* 0x000fe200078e0a03 */
[----:B------:R-:W-:Y:S01]  /*8260*/  IABS R10, R10 ;  /* 0x0000000a000a7213 */ /* 0x000fe20000000000 */
[----:B------:R-:W-:Y:S01]  /*8270*/  @!P0 IMAD.IADD R6, R6, 0x1, -R0 ;  /* 0x0000000106068824 */ /* 0x000fe200078e0a00 */
[----:B------:R-:W-:Y:S01]  /*8280*/  IABS R7, R4 ;  /* 0x0000000400077213 */ /* 0x000fe20000000000 */
[----:B------:R-:W-:Y:S01]  /*8290*/  IMAD.MOV R2, RZ, RZ, -R2 ;  /* 0x000000ffff027224 */ /* 0x000fe200078e0a02 */
[----:B------:R0:W-:Y:S01]  /*82a0*/  STL [R1+0x25c], R13 ;  /* 0x00025c0d01007387 */ /* 0x0001e20000100800 */
[C---:B------:R-:W-:Y:S01]  /*82b0*/  IMAD R12, R0.reuse, R3, R12 ;  /* 0x00000003000c7224 */ /* 0x040fe200078e020c */
[C---:B------:R-:W-:Y:S01]  /*82c0*/  ISETP.GT.U32.AND P0, PT, R0.reuse, R6, PT ;  /* 0x000000060000720c */ /* 0x040fe20003f04070 */
[----:B------:R-:W-:-:S02]  /*82d0*/  IMAD R11, R0, R2, R11 ;  /* 0x00000002000b7224 */ /* 0x000fc400078e020b */
[----:B------:R-:W-:-:S04]  /*82e0*/  IMAD.HI.U32 R2, R5, R10, RZ ;  /* 0x0000000a05027227 */ /* 0x000fc800078e00ff */
[----:B------:R-:W-:Y:S01]  /*82f0*/  @!P6 IMAD.IADD R14, R14, 0x1, -R0 ;  /* 0x000000010e0ee824 */ /* 0x000fe200078e0a00 */
[----:B------:R-:W-:Y:S01]  /*8300*/  ISETP.GT.U32.AND P6, PT, R0, R12, PT ;  /* 0x0000000c0000720c */ /* 0x000fe20003fc4070 */
[----:B0-----:R-:W-:-:S04]  /*8310*/  IMAD.HI.U32 R13, R5, R7, RZ ;  /* 0x00000007050d7227 */ /* 0x001fc800078e00ff */
[----:B------:R-:W-:Y:S02]  /*8320*/  IMAD.MOV R2, RZ, RZ, -R2 ;  /* 0x000000ffff027224 */ /* 0x000fe400078e0a02 */
[----:B------:R-:W-:Y:S02]  /*8330*/  IMAD.MOV R13, RZ, RZ, -R13 ;  /* 0x000000ffff0d7224 */ /* 0x000fe400078e0a0d */
[C---:B------:R-:W-:Y:S02]  /*8340*/  IMAD R10, R0.reuse, R2, R10 ;  /* 0x00000002000a7224 */ /* 0x040fe400078e020a */
[----:B------:R-:W-:Y:S02]  /*8350*/  IMAD.MOV.U32 R15, RZ, RZ, R14 ;  /* 0x000000ffff0f7224 */ /* 0x000fe400078e000e */
[----:B------:R-:W-:Y:S02]  /*8360*/  IMAD R7, R0, R13, R7 ;  /* 0x0000000d00077224 */ /* 0x000fe400078e0207 */
[--C-:B------:R-:W-:Y:S01]  /*8370*/  @!P0 IMAD.IADD R6, R6, 0x1, -R0.reuse ;  /* 0x0000000106068824 */ /* 0x100fe200078e0a00 */
[C---:B------:R-:W-:Y:S01]  /*8380*/  ISETP.GT.U32.AND P0, PT, R0.reuse, R10, PT ;  /* 0x0000000a0000720c */ /* 0x040fe20003f04070 */
[----:B------:R-:W-:Y:S01]  /*8390*/  @!P5 IMAD.MOV R15, RZ, RZ, -R15 ;  /* 0x000000ffff0fd224 */ /* 0x000fe200078e0a0f */
[----:B------:R-:W-:Y:S01]  /*83a0*/  ISETP.GT.U32.AND P5, PT, R0, R11, PT ;  /* 0x0000000b0000720c */ /* 0x000fe20003fa4070 */
[----:B------:R-:W-:Y:S01]  /*83b0*/  @!P6 IMAD.IADD R12, R12, 0x1, -R0 ;  /* 0x000000010c0ce824 */ /* 0x000fe200078e0a00 */
[----:B------:R-:W-:Y:S01]  /*83c0*/  ISETP.GT.U32.AND P6, PT, R0, R7, PT ;  /* 0x000000070000720c */ /* 0x000fe20003fc4070 */
[----:B------:R-:W-:Y:S01]  /*83d0*/  VIADD R19, R9, 0x69 ;  /* 0x0000006909137836 */ /* 0x000fe20000000000 */
[----:B------:R0:W-:Y:S01]  /*83e0*/  STL [R1+0x258], R15 ;  /* 0x0002580f01007387 */ /* 0x0001e20000100800 */
[----:B------:R-:W-:-:S02]  /*83f0*/  IMAD.MOV.U32 R16, RZ, RZ, R6 ;  /* 0x000000ffff107224 */ /* 0x000fc400078e0006 */
[----:B------:R-:W-:Y:S01]  /*8400*/  VIADD R13, R9, 0x67 ;  /* 0x00000067090d7836 */ /* 0x000fe20000000000 */
[----:B------:R-:W-:Y:S01]  /*8410*/  IABS R3, R19 ;  /* 0x0000001300037213 */ /* 0x000fe20000000000 */
[----:B------:R-:W-:Y:S02]  /*8420*/  @!P4 IMAD.MOV R16, RZ, RZ, -R16 ;  /* 0x000000ffff10c224 */ /* 0x000fe400078e0a10 */
[--C-:B------:R-:W-:Y:S01]  /*8430*/  @!P0 IMAD.IADD R10, R10, 0x1, -R0.reuse ;  /* 0x000000010a0a8824 */ /* 0x100fe200078e0a00 */
[----:B------:R-:W-:Y:S01]  /*8440*/  IABS R14, R13 ;  /* 0x0000000d000e7213 */ /* 0x000fe20000000000 */
[--C-:B------:R-:W-:Y:S01]  /*8450*/  @!P5 IMAD.IADD R11, R11, 0x1, -R0.reuse ;  /* 0x000000010b0bd824 */ /* 0x100fe200078e0a00 */
[C---:B------:R-:W-:Y:S01]  /*8460*/  ISETP.GT.U32.AND P5, PT, R0.reuse, R12, PT ;  /* 0x0000000c0000720c */ /* 0x040fe20003fa4070 */
[----:B0-----:R-:W-:Y:S01]  /*8470*/  VIADD R15, R9, 0x68 ;  /* 0x00000068090f7836 */ /* 0x001fe20000000000 */
[----:B------:R0:W-:Y:S01]  /*8480*/  STL [R1+0x254], R16 ;  /* 0x0002541001007387 */ /* 0x0001e20000100800 */
[----:B------:R-:W-:Y:S01]  /*8490*/  @!P6 IMAD.IADD R7, R7, 0x1, -R0 ;  /* 0x000000010707e824 */ /* 0x000fe200078e0a00 */
[----:B------:R-:W-:Y:S01]  /*84a0*/  ISETP.GT.U32.AND P6, PT, R0, R10, PT ;  /* 0x0000000a0000720c */ /* 0x000fe20003fc4070 */
[----:B------:R-:W-:Y:S01]  /*84b0*/  IMAD.HI.U32 R2, R5, R3, RZ ;  /* 0x0000000305027227 */ /* 0x000fe200078e00ff */
[----:B------:R-:W-:-:S02]  /*84c0*/  IABS R18, R15 ;  /* 0x0000000f00127213 */ /* 0x000fc40000000000 */
[C---:B------:R-:W-:Y:S01]  /*84d0*/  ISETP.GT.U32.AND P4, PT, R0.reuse, R7, PT ;  /* 0x000000070000720c */ /* 0x040fe20003f84070 */
[----:B------:R-:W-:Y:S01]  /*84e0*/  IMAD.MOV R2, RZ, RZ, -R2 ;  /* 0x000000ffff027224 */ /* 0x000fe200078e0a02 */
[----:B------:R-:W-:Y:S01]  /*84f0*/  ISETP.GT.U32.AND P0, PT, R0, R11, PT ;  /* 0x0000000b0000720c */ /* 0x000fe20003f04070 */
[----:B------:R-:W-:-:S04]  /*8500*/  IMAD.HI.U32 R6, R5, R18, RZ ;  /* 0x0000001205067227 */ /* 0x000fc800078e00ff */
[----:B------:R-:W-:Y:S02]  /*8510*/  IMAD.MOV R6, RZ, RZ, -R6 ;  /* 0x000000ffff067224 */ /* 0x000fe400078e0a06 */
[C---:B------:R-:W-:Y:S02]  /*8520*/  IMAD R3, R0.reuse, R2, R3 ;  /* 0x0000000200037224 */ /* 0x040fe400078e0203 */
[----:B------:R-:W-:Y:S02]  /*8530*/  IMAD R18, R0, R6, R18 ;  /* 0x0000000600127224 */ /* 0x000fe400078e0212 */
[--C-:B------:R-:W-:Y:S01]  /*8540*/  @!P5 IMAD.IADD R12, R12, 0x1, -R0.reuse ;  /* 0x000000010c0cd824 */ /* 0x100fe200078e0a00 */
[----:B------:R-:W-:Y:S01]  /*8550*/  ISETP.GT.U32.AND P5, PT, R0, R3, PT ;  /* 0x000000030000720c */ /* 0x000fe20003fa4070 */
[----:B------:R-:W-:Y:S01]  /*8560*/  @!P6 IMAD.IADD R10, R10, 0x1, -R0 ;  /* 0x000000010a0ae824 */ /* 0x000fe200078e0a00 */
[----:B------:R-:W-:Y:S01]  /*8570*/  ISETP.GT.U32.AND P6, PT, R0, R18, PT ;  /* 0x000000120000720c */ /* 0x000fe20003fc4070 */
[----:B------:R-:W-:-:S02]  /*8580*/  VIADD R2, R9, 0x66 ;  /* 0x0000006609027836 */ /* 0x000fc40000000000 */
[----:B------:R-:W-:Y:S02]  /*8590*/  VIADD R6, R9, 0x65 ;  /* 0x0000006509067836 */ /* 0x000fe40000000000 */
[--C-:B------:R-:W-:Y:S01]  /*85a0*/  @!P4 IMAD.IADD R7, R7, 0x1, -R0.reuse ;  /* 0x000000010707c824 */ /* 0x100fe200078e0a00 */
[----:B------:R-:W-:Y:S01]  /*85b0*/  IABS R17, R2 ;  /* 0x0000000200117213 */ /* 0x000fe20000000000 */
[----:B------:R-:W-:Y:S01]  /*85c0*/  @!P0 IMAD.IADD R11, R11, 0x1, -R0 ;  /* 0x000000010b0b8824 */ /* 0x000fe200078e0a00 */
[----:B------:R-:W-:Y:S01]  /*85d0*/  ISETP.GE.AND P4, PT, R19, RZ, PT ;  /* 0x000000ff1300720c */ /* 0x000fe20003f86270 */
[----:B------:R-:W-:Y:S01]  /*85e0*/  IMAD.MOV.U32 R21, RZ, RZ, R12 ;  /* 0x000000ffff157224 */ /* 0x000fe200078e000c */
[----:B------:R-:W-:Y:S01]  /*85f0*/  IABS R19, R6 ;  /* 0x0000000600137213 */ /* 0x000fe20000000000 */
[----:B------:R-:W-:Y:S01]  /*8600*/  @!P5 IMAD.IADD R3, R3, 0x1, -R0 ;  /* 0x000000010303d824 */ /* 0x000fe200078e0a00 */
[----:B------:R-:W-:Y:S01]  /*8610*/  ISETP.GE.AND P0, PT, R4, RZ, PT ;  /* 0x000000ff0400720c */ /* 0x000fe20003f06270 */
[----:B------:R-:W-:Y:S01]  /*8620*/  IMAD.HI.U32 R4, R5, R17, RZ ;  /* 0x0000001105047227 */ /* 0x000fe200078e00ff */
[----:B------:R-:W-:-:S03]  /*8630*/  ISETP.GE.AND P5, PT, R15, RZ, PT ;  /* 0x000000ff0f00720c */ /* 0x000fc60003fa6270 */
[----:B------:R-:W-:Y:S02]  /*8640*/  @!P6 IMAD.IADD R18, R18, 0x1, -R0 ;  /* 0x000000011212e824 */ /* 0x000fe400078e0a00 */
[----:B------:R-:W-:Y:S02]  /*8650*/  IMAD.MOV.U32 R15, RZ, RZ, R19 ;  /* 0x000000ffff0f7224 */ /* 0x000fe400078e0013 */
[----:B------:R-:W-:Y:S01]  /*8660*/  IMAD.MOV R4, RZ, RZ, -R4 ;  /* 0x000000ffff047224 */ /* 0x000fe200078e0a04 */
[----:B------:R-:W-:Y:S01]  /*8670*/  ISETP.GT.U32.AND P6, PT, R0, R18, PT ;  /* 0x000000120000720c */ /* 0x000fe20003fc4070 */
[----:B------:R-:W-:-:S04]  /*8680*/  IMAD.HI.U32 R12, R5, R15, RZ ;  /* 0x0000000f050c7227 */ /* 0x000fc800078e00ff */
[----:B------:R-:W-:Y:S02]  /*8690*/  IMAD R17, R0, R4, R17 ;  /* 0x0000000400117224 */ /* 0x000fe400078e0211 */
[----:B------:R-:W-:Y:S02]  /*86a0*/  IMAD.MOV.U32 R20, RZ, RZ, R11 ;  /* 0x000000ffff147224 */ /* 0x000fe400078e000b */
[----:B0-----:R-:W-:-:S04]  /*86b0*/  IMAD.HI.U32 R16, R5, R14, RZ ;  /* 0x0000000e05107227 */ /* 0x001fc800078e00ff */
[----:B------:R-:W-:Y:S02]  /*86c0*/  IMAD.MOV R11, RZ, RZ, -R12 ;  /* 0x000000ffff0b7224 */ /* 0x000fe400078e0a0c */
[----:B------:R-:W-:Y:S01]  /*86d0*/  @!P3 IMAD.MOV R21, RZ, RZ, -R21 ;  /* 0x000000ffff15b224 */ /* 0x000fe200078e0a15 */
[C---:B------:R-:W-:Y:S01]  /*86e0*/  ISETP.GT.U32.AND P3, PT, R0.reuse, R3, PT ;  /* 0x000000030000720c */ /* 0x040fe20003f64070 */
[----:B------:R-:W-:Y:S01]  /*86f0*/  @!P0 IMAD.MOV R7, RZ, RZ, -R7 ;  /* 0x000000ffff078224 */ /* 0x000fe200078e0a07 */
[C---:B------:R-:W-:Y:S01]  /*8700*/  ISETP.GT.U32.AND P0, PT, R0.reuse, R17, PT ;  /* 0x000000110000720c */ /* 0x040fe20003f04070 */
[----:B------:R-:W-:Y:S01]  /*8710*/  IMAD.MOV R16, RZ, RZ, -R16 ;  /* 0x000000ffff107224 */ /* 0x000fe200078e0a10 */
[----:B------:R0:W-:Y:S01]  /*8720*/  STL [R1+0x250], R21 ;  /* 0x0002501501007387 */ /* 0x0001e20000100800 */
[C---:B------:R-:W-:Y:S02]  /*8730*/  IMAD R15, R0.reuse, R11, R15 ;  /* 0x0000000b000f7224 */ /* 0x040fe400078e020f */
[----:B------:R-:W-:-:S02]  /*8740*/  IMAD R14, R0, R16, R14 ;  /* 0x00000010000e7224 */ /* 0x000fc400078e020e */
[----:B------:R-:W-:Y:S01]  /*8750*/  @!P6 IMAD.IADD R18, R18, 0x1, -R0 ;  /* 0x000000011212e824 */ /* 0x000fe200078e0a00 */
[C---:B------:R-:W-:Y:S01]  /*8760*/  ISETP.GT.U32.AND P6, PT, R0.reuse, R15, PT ;  /* 0x0000000f0000720c */ /* 0x040fe20003fc4070 */
[----:B------:R-:W-:Y:S01]  /*8770*/  @!P2 IMAD.MOV R20, RZ, RZ, -R20 ;  /* 0x000000ffff14a224 */ /* 0x000fe200078e0a14 */
[----:B------:R-:W-:Y:S01]  /*8780*/  ISETP.GT.U32.AND P2, PT, R0, R14, PT ;  /* 0x0000000e0000720c */ /* 0x000fe20003f44070 */
[--C-:B------:R-:W-:Y:S01]  /*8790*/  @!P3 IMAD.IADD R3, R3, 0x1, -R0.reuse ;  /* 0x000000010303b824 */ /* 0x100fe200078e0a00 */
[----:B------:R-:W-:Y:S01]  /*87a0*/  ISETP.GE.AND P3, PT, R2, RZ, PT ;  /* 0x000000ff0200720c */ /* 0x000fe20003f66270 */
[----:B------:R-:W-:Y:S01]  /*87b0*/  @!P0 IMAD.IADD R17, R17, 0x1, -R0 ;  /* 0x0000000111118824 */ /* 0x000fe200078e0a00 */
[----:B------:R-:W-:Y:S01]  /*87c0*/  STL [R1+0x24c], R20 ;  /* 0x00024c1401007387 */ /* 0x000fe20000100800 */
[----:B------:R-:W-:Y:S01]  /*87d0*/  @!P1 IMAD.MOV R10, RZ, RZ, -R10 ;  /* 0x000000ffff0a9224 */ /* 0x000fe200078e0a0a */
[----:B------:R-:W-:Y:S01]  /*87e0*/  ISETP.GE.AND P1, PT, R13, RZ, PT ;  /* 0x000000ff0d00720c */ /* 0x000fe20003f26270 */
[C---:B------:R-:W-:Y:S01]  /*87f0*/  VIADD R2, R9.reuse, 0x63 ;  /* 0x0000006309027836 */ /* 0x040fe20000000000 */
[----:B------:R-:W-:Y:S01]  /*8800*/  ISETP.GT.U32.AND P0, PT, R0, R17, PT ;  /* 0x000000110000720c */ /* 0x000fe20003f04070 */
[----:B------:R-:W-:Y:S01]  /*8810*/  VIADD R4, R9, 0x64 ;  /* 0x0000006409047836 */ /* 0x000fe20000000000 */
[----:B------:R1:W-:Y:S01]  /*8820*/  STL [R1+0x248], R10 ;  /* 0x0002480a01007387 */ /* 0x0003e20000100800 */
[----:B------:R-:W-:-:S02]  /*8830*/  @!P6 IMAD.IADD R15, R15, 0x1, -R0 ;  /* 0x000000010f0fe824 */ /* 0x000fc400078e0a00 */
[----:B------:R-:W-:Y:S01]  /*8840*/  @!P2 IMAD.IADD R14, R14, 0x1, -R0 ;  /* 0x000000010e0ea824 */ /* 0x000fe200078e0a00 */
[----:B------:R3:W-:Y:S01]  /*8850*/  STL [R1+0x244], R7 ;  /* 0x0002440701007387 */ /* 0x0007e20000100800 */
[----:B------:R-:W-:Y:S01]  /*8860*/  IABS R11, R4 ;  /* 0x00000004000b7213 */ /* 0x000fe20000000000 */
[----:B------:R-:W-:Y:S01]  /*8870*/  VIADD R12, R9, 0x62 ;  /* 0x00000062090c7836 */ /* 0x000fe20000000000 */
[----:B------:R-:W-:Y:S01]  /*8880*/  ISETP.GT.U32.AND P6, PT, R0, R15, PT ;  /* 0x0000000f0000720c */ /* 0x000fe20003fc4070 */
[----:B0-----:R-:W-:Y:S01]  /*8890*/  IMAD.MOV.U32 R21, RZ, RZ, R18 ;  /* 0x000000ffff157224 */ /* 0x001fe200078e0012 */
[----:B------:R-:W-:Y:S01]  /*88a0*/  ISETP.GE.AND P2, PT, R6, RZ, PT ;  /* 0x000000ff0600720c */ /* 0x000fe20003f46270 */
[----:B------:R-:W-:Y:S01]  /*88b0*/  IMAD.HI.U32 R6, R5, R11, RZ ;  /* 0x0000000b05067227 */ /* 0x000fe200078e00ff */
[----:B-1----:R-:W-:Y:S02]  /*88c0*/  IABS R10, R2 ;  /* 0x00000002000a7213 */ /* 0x002fe40000000000 */
[----:B------:R-:W-:Y:S01]  /*88d0*/  IABS R16, R12 ;  /* 0x0000000c00107213 */ /* 0x000fe20000000000 */
[----:B---3--:R-:W-:-:S02]  /*88e0*/  IMAD.MOV.U32 R7, RZ, RZ, R3 ;  /* 0x000000ffff077224 */ /* 0x008fc400078e0003 */
[----:B------:R-:W-:-:S04]  /*88f0*/  IMAD.HI.U32 R3, R5, R10, RZ ;  /* 0x0000000a05037227 */ /* 0x000fc800078e00ff */
[----:B------:R-:W-:Y:S01]  /*8900*/  @!P4 IMAD.MOV R7, RZ, RZ, -R7 ;  /* 0x000000ffff07c224 */ /* 0x000fe200078e0a07 */
[----:B------:R-:W-:Y:S01]  /*8910*/  ISETP.GT.U32.AND P4, PT, R0, R14, PT ;  /* 0x0000000e0000720c */ /* 0x000fe20003f84070 */
[----:B------:R-:W-:Y:S02]  /*8920*/  IMAD.MOV R13, RZ, RZ, -R3 ;  /* 0x000000ffff0d7224 */ /* 0x000fe400078e0a03 */
[----:B------:R-:W-:Y:S01]  /*8930*/  @!P0 IMAD.IADD R17, R17, 0x1, -R0 ;  /* 0x0000000111118824 */ /* 0x000fe200078e0a00 */
[----:B------:R-:W-:Y:S01]  /*8940*/  ISETP.GE.AND P0, PT, R4, RZ, PT ;  /* 0x000000ff0400720c */ /* 0x000fe20003f06270 */
[----:B------:R-:W-:Y:S01]  /*8950*/  IMAD.MOV R6, RZ, RZ, -R6 ;  /* 0x000000ffff067224 */ /* 0x000fe200078e0a06 */
[----:B------:R0:W-:Y:S01]  /*8960*/  STL [R1+0x240], R7 ;  /* 0x0002400701007387 */ /* 0x0001e20000100800 */
[C---:B------:R-:W-:Y:S02]  /*8970*/  IMAD R4, R0.reuse, R13, R10 ;  /* 0x0000000d00047224 */ /* 0x040fe400078e020a */
[----:B------:R-:W-:-:S02]  /*8980*/  IMAD R6, R0, R6, R11 ;  /* 0x0000000600067224 */ /* 0x000fc400078e020b */
[--C-:B------:R-:W-:Y:S01]  /*8990*/  @!P6 IMAD.IADD R15, R15, 0x1, -R0.reuse ;  /* 0x000000010f0fe824 */ /* 0x100fe200078e0a00 */
[----:B------:R-:W-:Y:S01]  /*89a0*/  ISETP.GT.U32.AND P6, PT, R0, R4, PT ;  /* 0x000000040000720c */ /* 0x000fe20003fc4070 */
[----:B------:R-:W-:Y:S01]  /*89b0*/  @!P4 IMAD.IADD R14, R14, 0x1, -R0 ;  /* 0x000000010e0ec824 */ /* 0x000fe200078e0a00 */
[----:B------:R-:W-:Y:S01]  /*89c0*/  ISETP.GT.U32.AND P4, PT, R0, R6, PT ;  /* 0x000000060000720c */ /* 0x000fe20003f84070 */
[C---:B------:R-:W-:Y:S02]  /*89d0*/  VIADD R10, R9.reuse, 0x60 ;  /* 0x00000060090a7836 */ /* 0x040fe40000000000 */
[----:B0-----:R-:W-:Y:S02]  /*89e0*/  VIADD R7, R9, 0x61 ;  /* 0x0000006109077836 */ /* 0x001fe40000000000 */
[----:B------:R-:W-:Y:S01]  /*89f0*/  IMAD.MOV.U32 R20, RZ, RZ, R14 ;  /* 0x000000ffff147224 */ /* 0x000fe200078e000e */
[----:B------:R-:W-:Y:S01]  /*8a00*/  IABS R13, R10 ;  /* 0x0000000a000d7213 */ /* 0x000fe20000000000 */
[----:B------:R-:W-:Y:S01]  /*8a10*/  IMAD.HI.U32 R19, R5, R16, RZ ;  /* 0x0000001005137227 */ /* 0x000fe200078e00ff */
[----:B------:R-:W-:-:S03]  /*8a20*/  IABS R11, R7 ;  /* 0x00000007000b7213 */ /* 0x000fc60000000000 */
[--C-:B------:R-:W-:Y:S02]  /*8a30*/  @!P6 IMAD.IADD R4, R4, 0x1, -R0.reuse ;  /* 0x000000010404e824 */ /* 0x100fe400078e0a00 */
[----:B------:R-:W-:Y:S01]  /*8a40*/  @!P4 IMAD.IADD R6, R6, 0x1, -R0 ;  /* 0x000000010606c824 */ /* 0x000fe200078e0a00 */
[----:B------:R-:W-:Y:S01]  /*8a50*/  ISETP.GE.AND P4, PT, R2, RZ, PT ;  /* 0x000000ff0200720c */ /* 0x000fe20003f86270 */
[----:B------:R-:W-:Y:S01]  /*8a60*/  @!P1 IMAD.MOV R20, RZ, RZ, -R20 ;  /* 0x000000ffff149224 */ /* 0x000fe200078e0a14 */
[----:B------:R-:W-:Y:S01]  /*8a70*/  ISETP.GT.U32.AND P1, PT, R0, R4, PT ;  /* 0x000000040000720c */ /* 0x000fe20003f24070 */
[----:B------:R-:W-:-:S04]  /*8a80*/  IMAD.HI.U32 R18, R5, R13, RZ ;  /* 0x0000000d05127227 */ /* 0x000fc800078e00ff */
[----:B------:R-:W-:Y:S02]  /*8a90*/  IMAD.MOV.U32 R3, RZ, RZ, R11 ;  /* 0x000000ffff037224 */ /* 0x000fe400078e000b */
[----:B------:R-:W-:Y:S01]  /*8aa0*/  @!P5 IMAD.MOV R21, RZ, RZ, -R21 ;  /* 0x000000ffff15d224 */ /* 0x000fe200078e0a15 */
[----:B------:R-:W-:Y:S01]  /*8ab0*/  ISETP.GT.U32.AND P5, PT, R0, R6, PT ;  /* 0x000000060000720c */ /* 0x000fe20003fa4070 */
[----:B------:R-:W-:Y:S02]  /*8ac0*/  IMAD.MOV R19, RZ, RZ, -R19 ;  /* 0x000000ffff137224 */ /* 0x000fe400078e0a13 */
[----:B------:R-:W-:Y:S01]  /*8ad0*/  IMAD.MOV R14, RZ, RZ, -R18 ;  /* 0x000000ffff0e7224 */ /* 0x000fe200078e0a12 */
[----:B------:R-:W-:Y:S01]  /*8ae0*/  STL [R1+0x230], R21 ;  /* 0x0002301501007387 */ /* 0x000fe20000100800 */
[----:B------:R-:W-:-:S03]  /*8af0*/  IMAD.HI.U32 R11, R5, R3, RZ ;  /* 0x00000003050b7227 */ /* 0x000fc600078e00ff */
[----:B------:R-:W-:Y:S01]  /*8b00*/  STL [R1+0x22c], R20 ;  /* 0x00022c1401007387 */ /* 0x000fe20000100800 */
[----:B------:R-:W-:Y:S01]  /*8b10*/  @!P3 IMAD.MOV R17, RZ, RZ, -R17 ;  /* 0x000000ffff11b224 */ /* 0x000fe200078e0a11 */
[----:B------:R-:W-:Y:S01]  /*8b20*/  ISETP.GE.AND P3, PT, R12, RZ, PT ;  /* 0x000000ff0c00720c */ /* 0x000fe20003f66270 */
[C---:B------:R-:W-:Y:S02]  /*8b30*/  IMAD R16, R0.reuse, R19, R16 ;  /* 0x0000001300107224 */ /* 0x040fe400078e0210 */
[C---:B------:R-:W-:Y:S01]  /*8b40*/  IMAD R12, R0.reuse, R14, R13 ;  /* 0x0000000e000c7224 */ /* 0x040fe200078e020d */
[----:B------:R-:W-:Y:S01]  /*8b50*/  STL [R1+0x228], R17 ;  /* 0x0002281101007387 */ /* 0x000fe20000100800 */
[----:B------:R-:W-:Y:S01]  /*8b60*/  IMAD.MOV R11, RZ, RZ, -R11 ;  /* 0x000000ffff0b7224 */ /* 0x000fe200078e0a0b */
[----:B------:R-:W-:Y:S01]  /*8b70*/  ISETP.GT.U32.AND P6, PT, R0, R16, PT ;  /* 0x000000100000720c */ /* 0x000fe20003fc4070 */
[----:B------:R-:W-:Y:S02]  /*8b80*/  VIADD R2, R9, 0x5f ;  /* 0x0000005f09027836 */ /* 0x000fe40000000000 */
[----:B------:R-:W-:Y:S01]  /*8b90*/  @!P1 IMAD.IADD R4, R4, 0x1, -R0 ;  /* 0x0000000104049824 */ /* 0x000fe200078e0a00 */
[C---:B------:R-:W-:Y:S01]  /*8ba0*/  ISETP.GT.U32.AND P1, PT, R0.reuse, R12, PT ;  /* 0x0000000c0000720c */ /* 0x040fe20003f24070 */
[----:B------:R-:W-:Y:S01]  /*8bb0*/  IMAD R3, R0, R11, R3 ;  /* 0x0000000b00037224 */ /* 0x000fe200078e0203 */
[----:B------:R-:W-:Y:S01]  /*8bc0*/  IABS R11, R2 ;  /* 0x00000002000b7213 */ /* 0x000fe20000000000 */
[----:B------:R-:W-:-:S02]  /*8bd0*/  @!P2 IMAD.MOV R15, RZ, RZ, -R15 ;  /* 0x000000ffff0fa224 */ /* 0x000fc400078e0a0f */
[--C-:B------:R-:W-:Y:S01]  /*8be0*/  @!P5 IMAD.IADD R6, R6, 0x1, -R0.reuse ;  /* 0x000000010606d824 */ /* 0x100fe200078e0a00 */
[----:B------:R-:W-:Y:S01]  /*8bf0*/  ISETP.GE.AND P5, PT, R7, RZ, PT ;  /* 0x000000ff0700720c */ /* 0x000fe20003fa6270 */
[----:B------:R-:W-:Y:S01]  /*8c00*/  VIADD R7, R9, 0x5e ;  /* 0x0000005e09077836 */ /* 0x000fe20000000000 */
[----:B------:R0:W-:Y:S01]  /*8c10*/  STL [R1+0x74], R15 ;  /* 0x0000740f01007387 */ /* 0x0001e20000100800 */
[----:B------:R-:W-:Y:S01]  /*8c20*/  IMAD.MOV.U32 R13, RZ, RZ, R11 ;  /* 0x000000ffff0d7224 */ /* 0x000fe200078e000b */
[----:B------:R-:W-:Y:S01]  /*8c30*/  ISETP.GT.U32.AND P2, PT, R0, R3, PT ;  /* 0x000000030000720c */ /* 0x000fe20003f44070 */
[----:B------:R-:W-:Y:S01]  /*8c40*/  @!P6 IMAD.IADD R16, R16, 0x1, -R0 ;  /* 0x000000011010e824 */ /* 0x000fe200078e0a00 */
[----:B------:R-:W-:Y:S01]  /*8c50*/  ISETP.GE.AND P6, PT, R10, RZ, PT ;  /* 0x000000ff0a00720c */ /* 0x000fe20003fc6270 */
[----:B------:R-:W-:-:S04]  /*8c60*/  IMAD.HI.U32 R14, R5, R13, RZ ;  /* 0x0000000d050e7227 */ /* 0x000fc800078e00ff */
[----:B------:R-:W-:Y:S02]  /*8c70*/  @!P1 IMAD.IADD R12, R12, 0x1, -R0 ;  /* 0x000000010c0c9824 */ /* 0x000fe400078e0a00 */
[----:B0-----:R-:W-:Y:S01]  /*8c80*/  IMAD.MOV.U32 R15, RZ, RZ, R6 ;  /* 0x000000ffff0f7224 */ /* 0x001fe200078e0006 */
[----:B------:R-:W-:Y:S01]  /*8c90*/  IABS R6, R7 ;  /* 0x0000000700067213 */ /* 0x000fe20000000000 */
[----:B------:R-:W-:Y:S01]  /*8ca0*/  IMAD.MOV R10, RZ, RZ, -R14 ;  /* 0x000000ffff0a7224 */ /* 0x000fe200078e0a0e */
[C---:B------:R-:W-:Y:S01]  /*8cb0*/  ISETP.GT.U32.AND P1, PT, R0.reuse, R12, PT ;  /* 0x0000000c0000720c */ /* 0x040fe20003f24070 */
[----:B------:R-:W-:Y:S02]  /*8cc0*/  @!P0 IMAD.MOV R15, RZ, RZ, -R15 ;  /* 0x000000ffff0f8224 */ /* 0x000fe400078e0a0f */
[----:B------:R-:W-:Y:S02]  /*8cd0*/  IMAD.MOV.U32 R14, RZ, RZ, R6 ;  /* 0x000000ffff0e7224 */ /* 0x000fe400078e0006 */
[----:B------:R-:W-:Y:S01]  /*8ce0*/  @!P2 IMAD.IADD R3, R3, 0x1, -R0 ;  /* 0x000000010303a824 */ /* 0x000fe200078e0a00 */
[----:B------:R0:W-:Y:S01]  /*8cf0*/  STL [R1+0x70], R15 ;  /* 0x0000700f01007387 */ /* 0x0001e20000100800 */
[C---:B------:R-:W-:Y:S01]  /*8d00*/  ISETP.GT.U32.AND P2, PT, R0.reuse, R16, PT ;  /* 0x000000100000720c */ /* 0x040fe20003f44070 */
[----:B------:R-:W-:-:S02]  /*8d10*/  IMAD R10, R0, R10, R13 ;  /* 0x0000000a000a7224 */ /* 0x000fc400078e020d */
[C---:B------:R-:W-:Y:S01]  /*8d20*/  VIADD R11, R9.reuse, 0x5d ;  /* 0x0000005d090b7836 */ /* 0x040fe20000000000 */
[----:B------:R-:W-:Y:S01]  /*8d30*/  ISETP.GT.U32.AND P0, PT, R0, R3, PT ;  /* 0x000000030000720c */ /* 0x000fe20003f04070 */
[----:B------:R-:W-:Y:S02]  /*8d40*/  VIADD R6, R9, 0x5b ;  /* 0x0000005b09067836 */ /* 0x000fe40000000000 */
[----:B------:R-:W-:Y:S01]  /*8d50*/  @!P1 IMAD.IADD R12, R12, 0x1, -R0 ;  /* 0x000000010c0c9824 */ /* 0x000fe200078e0a00 */
[----:B------:R-:W-:Y:S01]  /*8d60*/  IABS R13, R11 ;  /* 0x0000000b000d7213 */ /* 0x000fe20000000000 */
[----:B0-----:R-:W-:Y:S02]  /*8d70*/  IMAD.MOV.U32 R15, RZ, RZ, R4 ;  /* 0x000000ffff0f7224 */ /* 0x001fe400078e0004 */
[----:B------:R-:W-:-:S04]  /*8d80*/  IMAD.HI.U32 R4, R5, R14, RZ ;  /* 0x0000000e05047227 */ /* 0x000fc800078e00ff */
[----:B------:R-:W-:Y:S02]  /*8d90*/  IMAD.MOV R4, RZ, RZ, -R4 ;  /* 0x000000ffff047224 */ /* 0x000fe400078e0a04 */
[----:B------:R-:W-:Y:S01]  /*8da0*/  @!P2 IMAD.IADD R16, R16, 0x1, -R0 ;  /* 0x000000011010a824 */ /* 0x000fe200078e0a00 */
[C---:B------:R-:W-:Y:S01]  /*8db0*/  ISETP.GT.U32.AND P2, PT, R0.reuse, R10, PT ;  /* 0x0000000a0000720c */ /* 0x040fe20003f44070 */
[----:B------:R-:W-:Y:S02]  /*8dc0*/  IMAD R14, R0, R4, R14 ;  /* 0x00000004000e7224 */ /* 0x000fe400078e020e */
[----:B------:R-:W-:Y:S01]  /*8dd0*/  @!P4 IMAD.MOV R15, RZ, RZ, -R15 ;  /* 0x000000ffff0fc224 */ /* 0x000fe200078e0a0f */
[----:B------:R-:W-:Y:S01]  /*8de0*/  ISETP.GE.AND P4, PT, R2, RZ, PT ;  /* 0x000000ff0200720c */ /* 0x000fe20003f86270 */
[----:B------:R-:W-:Y:S01]  /*8df0*/  VIADD R4, R9, 0x5c ;  /* 0x0000005c09047836 */ /* 0x000fe20000000000 */
[----:B------:R-:W-:Y:S01]  /*8e00*/  ISETP.GT.U32.AND P1, PT, R0, R14, PT ;  /* 0x0000000e0000720c */ /* 0x000fe20003f24070 */
[----:B------:R-:W-:Y:S01]  /*8e10*/  IMAD.MOV.U32 R17, RZ, RZ, R16 ;  /* 0x000000ffff117224 */ /* 0x000fe200078e0010 */
[----:B------:R0:W-:Y:S01]  /*8e20*/  STL [R1+0x6c], R15 ;  /* 0x00006c0f01007387 */ /* 0x0001e20000100800 */
[--C-:B------:R-:W-:Y:S01]  /*8e30*/  @!P0 IMAD.IADD R3, R3, 0x1, -R0.reuse ;  /* 0x0000000103038824 */ /* 0x100fe200078e0a00 */
[----:B------:R-:W-:Y:S01]  /*8e40*/  IABS R2, R4 ;  /* 0x0000000400027213 */ /* 0x000fe20000000000 */
[----:B------:R-:W-:Y:S01]  /*8e50*/  @!P3 IMAD.MOV R17, RZ, RZ, -R17 ;  /* 0x000000ffff11b224 */ /* 0x000fe200078e0a11 */
[----:B------:R-:W-:Y:S01]  /*8e60*/  ISETP.GE.AND P3, PT, R11, RZ, PT ;  /* 0x000000ff0b00720c */ /* 0x000fe20003f66270 */
[----:B------:R-:W-:Y:S01]  /*8e70*/  @!P2 IMAD.IADD R10, R10, 0x1, -R0 ;  /* 0x000000010a0aa824 */ /* 0x000fe200078e0a00 */
[----:B------:R-:W-:Y:S01]  /*8e80*/  ISETP.GE.AND P0, PT, R7, RZ, PT ;  /* 0x000000ff0700720c */ /* 0x000fe20003f06270 */
[C---:B------:R-:W-:Y:S01]  /*8e90*/  IMAD.HI.U32 R11, R5.reuse, R2, RZ ;  /* 0x00000002050b7227 */ /* 0x040fe200078e00ff */
[----:B------:R-:W-:Y:S01]  /*8ea0*/  IABS R7, R6 ;  /* 0x0000000600077213 */ /* 0x000fe20000000000 */
[----:B------:R-:W-:Y:S01]  /*8eb0*/  STL [R1+0x68], R17 ;  /* 0x0000681101007387 */ /* 0x000fe20000100800 */
[----:B------:R-:W-:Y:S01]  /*8ec0*/  ISETP.GT.U32.AND P2, PT, R0, R10, PT ;  /* 0x0000000a0000720c */ /* 0x000fe20003f44070 */
[----:B0-----:R-:W-:-:S04]  /*8ed0*/  IMAD.HI.U32 R15, R5, R13, RZ ;  /* 0x0000000d050f7227 */ /* 0x001fc800078e00ff */
[----:B------:R-:W-:Y:S02]  /*8ee0*/  @!P1 IMAD.IADD R14, R14, 0x1, -R0 ;  /* 0x000000010e0e9824 */ /* 0x000fe400078e0a00 */
[----:B------:R-:W-:Y:S02]  /*8ef0*/  IMAD.MOV R15, RZ, RZ, -R15 ;  /* 0x000000ffff0f7224 */ /* 0x000fe400078e0a0f */
[----:B------:R-:W-:Y:S01]  /*8f00*/  IMAD.MOV.U32 R16, RZ, RZ, R3 ;  /* 0x000000ffff107224 */ /* 0x000fe200078e0003 */
[C---:B------:R-:W-:Y:S01]  /*8f10*/  ISETP.GT.U32.AND P1, PT, R0.reuse, R14, PT ;  /* 0x0000000e0000720c */ /* 0x040fe20003f24070 */
[----:B------:R-:W-:Y:S02]  /*8f20*/  IMAD R13, R0, R15, R13 ;  /* 0x0000000f000d7224 */ /* 0x000fe400078e020d */
[----:B------:R-:W-:Y:S01]  /*8f30*/  @!P6 IMAD.MOV R12, RZ, RZ, -R12 ;  /* 0x000000ffff0ce224 */ /* 0x000fe200078e0a0c */
[----:B------:R-:W-:Y:S01]  /*8f40*/  ISETP.GE.AND P6, PT, R4, RZ, PT ;  /* 0x000000ff0400720c */ /* 0x000fe20003fc6270 */
[----:B------:R-:W-:-:S02]  /*8f50*/  IMAD.MOV R4, RZ, RZ, -R11 ;  /* 0x000000ffff047224 */ /* 0x000fc400078e0a0b */
[----:B------:R-:W-:Y:S01]  /*8f60*/  @!P5 IMAD.MOV R16, RZ, RZ, -R16 ;  /* 0x000000ffff10d224 */ /* 0x000fe200078e0a10 */
[C---:B------:R-:W-:Y:S01]  /*8f70*/  ISETP.GT.U32.AND P5, PT, R0.reuse, R13, PT ;  /* 0x0000000d0000720c */ /* 0x040fe20003fa4070 */
[----:B------:R-:W-:Y:S02]  /*8f80*/  IMAD R2, R0, R4, R2 ;  /* 0x0000000400027224 */ /* 0x000fe400078e0202 */
[----:B------:R-:W-:Y:S01]  /*8f90*/  IMAD.HI.U32 R3, R5, R7, RZ ;  /* 0x0000000705037227 */ /* 0x000fe200078e00ff */
[----:B------:R0:W-:Y:S03]  /*8fa0*/  STL [R1+0x1c4], R16 ;  /* 0x0001c41001007387 */ /* 0x0001e60000100800 */
[--C-:B------:R-:W-:Y:S01]  /*8fb0*/  @!P1 IMAD.IADD R14, R14, 0x1, -R0.reuse ;  /* 0x000000010e0e9824 */ /* 0x100fe200078e0a00 */
[----:B------:R-:W-:Y:S01]  /*8fc0*/  ISETP.GT.U32.AND P1, PT, R0, R2, PT ;  /* 0x000000020000720c */ /* 0x000fe20003f24070 */
[----:B------:R-:W-:Y:S01]  /*8fd0*/  IMAD.MOV R3, RZ, RZ, -R3 ;  /* 0x000000ffff037224 */ /* 0x000fe200078e0a03 */
[----:B------:R1:W-:Y:S01]  /*8fe0*/  STL [R1+0x224], R12 ;  /* 0x0002240c01007387 */ /* 0x0003e20000100800 */
[----:B------:R-:W-:Y:S01]  /*8ff0*/  @!P2 IMAD.IADD R10, R10, 0x1, -R0 ;  /* 0x000000010a0aa824 */ /* 0x000fe200078e0a00 */
[----:B------:R-:W-:Y:S01]  /*9000*/  ISETP.GE.AND P2, PT, R6, RZ, PT ;  /* 0x000000ff0600720c */ /* 0x000fe20003f46270 */
[----:B------:R-:W-:-:S02]  /*9010*/  IMAD R7, R0, R3, R7 ;  /* 0x0000000300077224 */ /* 0x000fc400078e0207 */
[----:B------:R-:W-:Y:S02]  /*9020*/  @!P5 IMAD.IADD R13, R13, 0x1, -R0 ;  /* 0x000000010d0dd824 */ /* 0x000fe400078e0a00 */
[----:B0-----:R-:W-:Y:S02]  /*9030*/  IMAD.MOV.U32 R16, RZ, RZ, R10 ;  /* 0x000000ffff107224 */ /* 0x001fe400078e000a */
[C---:B------:R-:W-:Y:S01]  /*9040*/  VIADD R4, R9.reuse, 0x59 ;  /* 0x0000005909047836 */ /* 0x040fe20000000000 */
[C---:B------:R-:W-:Y:S01]  /*9050*/  ISETP.GT.U32.AND P5, PT, R0.reuse, R13, PT ;  /* 0x0000000d0000720c */ /* 0x040fe20003fa4070 */
[----:B------:R-:W-:Y:S01]  /*9060*/  @!P4 IMAD.MOV R16, RZ, RZ, -R16 ;  /* 0x000000ffff10c224 */ /* 0x000fe200078e0a10 */
[----:B------:R-:W-:Y:S01]  /*9070*/  ISETP.GT.U32.AND P4, PT, R0, R7, PT ;  /* 0x000000070000720c */ /* 0x000fe20003f84070 */
[----:B------:R-:W-:Y:S01]  /*9080*/  @!P1 IMAD.IADD R2, R2, 0x1, -R0 ;  /* 0x0000000102029824 */ /* 0x000fe200078e0a00 */
[----:B------:R-:W-:Y:S01]  /*9090*/  IABS R11, R4 ;  /* 0x00000004000b7213 */ /* 0x000fe20000000000 */
[C---:B-1----:R-:W-:Y:S01]  /*90a0*/  VIADD R12, R9.reuse, 0x5a ;  /* 0x0000005a090c7836 */ /* 0x042fe20000000000 */
[----:B------:R-:W-:Y:S01]  /*90b0*/  STL [R1+0x220], R16 ;  /* 0x0002201001007387 */ /* 0x000fe20000100800 */
[----:B------:R-:W-:Y:S01]  /*90c0*/  IMAD.MOV.U32 R15, RZ, RZ, R14 ;  /* 0x000000ffff0f7224 */ /* 0x000fe200078e000e */
[----:B------:R-:W-:Y:S01]  /*90d0*/  ISETP.GT.U32.AND P1, PT, R0, R2, PT ;  /* 0x000000020000720c */ /* 0x000fe20003f24070 */
[----:B------:R-:W-:Y:S01]  /*90e0*/  VIADD R3, R9, 0x58 ;  /* 0x0000005809037836 */ /* 0x000fe20000000000 */
[----:B------:R-:W-:Y:S01]  /*90f0*/  IABS R6, R12 ;  /* 0x0000000c00067213 */ /* 0x000fe20000000000 */
[----:B------:R-:W-:Y:S01]  /*9100*/  @!P0 IMAD.MOV R15, RZ, RZ, -R15 ;  /* 0x000000ffff0f8224 */ /* 0x000fe200078e0a0f */
[----:B------:R-:W-:Y:S01]  /*9110*/  ISETP.GE.AND P0, PT, R12, RZ, PT ;  /* 0x000000ff0c00720c */ /* 0x000fe20003f06270 */
[--C-:B------:R-:W-:Y:S01]  /*9120*/  @!P5 IMAD.IADD R13, R13, 0x1, -R0.reuse ;  /* 0x000000010d0dd824 */ /* 0x100fe200078e0a00 */
[----:B------:R-:W-:Y:S01]  /*9130*/  ISETP.GE.AND P5, PT, R4, RZ, PT ;  /* 0x000000ff0400720c */ /* 0x000fe20003fa6270 */
[----:B------:R-:W-:Y:S01]  /*9140*/  @!P4 IMAD.IADD R7, R7, 0x1, -R0 ;  /* 0x000000010707c824 */ /* 0x000fe200078e0a00 */
[----:B------:R0:W-:Y:S01]  /*9150*/  STL [R1+0x204], R15 ;  /* 0x0002040f01007387 */ /* 0x0001e20000100800 */
[----:B------:R-:W-:Y:S01]  /*9160*/  IMAD.HI.U32 R14, R5, R6, RZ ;  /* 0x00000006050e7227 */ /* 0x000fe200078e00ff */
[----:B------:R-:W-:-:S02]  /*9170*/  IABS R10, R3 ;  /* 0x00000003000a7213 */ /* 0x000fc40000000000 */
[----:B------:R-:W-:Y:S01]  /*9180*/  ISETP.GT.U32.AND P4, PT, R0, R7, PT ;  /* 0x000000070000720c */ /* 0x000fe20003f84070 */
[----:B------:R-:W-:-:S04]  /*9190*/  IMAD.HI.U32 R4, R5, R11, RZ ;  /* 0x0000000b05047227 */ /* 0x000fc800078e00ff */
[----:B------:R-:W-:Y:S02]  /*91a0*/  IMAD.MOV R14, RZ, RZ, -R14 ;  /* 0x000000ffff0e7224 */ /* 0x000fe400078e0a0e */
[----:B------:R-:W-:Y:S02]  /*91b0*/  IMAD.MOV R4, RZ, RZ, -R4 ;  /* 0x000000ffff047224 */ /* 0x000fe400078e0a04 */
[----:B------:R-:W-:Y:S02]  /*91c0*/  @!P1 IMAD.IADD R2, R2, 0x1, -R0 ;  /* 0x0000000102029824 */ /* 0x000fe400078e0a00 */
[----:B0-----:R-:W-:Y:S02]  /*91d0*/  IMAD.MOV.U32 R15, RZ, RZ, R13 ;  /* 0x000000ffff0f7224 */ /* 0x001fe400078e000d */
[C---:B------:R-:W-:Y:S02]  /*91e0*/  IMAD R6, R0.reuse, R14, R6 ;  /* 0x0000000e00067224 */ /* 0x040fe400078e0206 */
[----:B------:R-:W-:-:S02]  /*91f0*/  IMAD R11, R0, R4, R11 ;  /* 0x00000004000b7224 */ /* 0x000fc400078e020b */
[----:B------:R-:W-:Y:S01]  /*9200*/  IMAD.MOV.U32 R13, RZ, RZ, R2 ;  /* 0x000000ffff0d7224 */ /* 0x000fe200078e0002 */
[----:B------:R-:W-:Y:S01]  /*9210*/  ISETP.GT.U32.AND P1, PT, R0, R6, PT ;  /* 0x000000060000720c */ /* 0x000fe20003f24070 */
[----:B------:R-:W-:-:S04]  /*9220*/  IMAD.HI.U32 R12, R5, R10, RZ ;  /* 0x0000000a050c7227 */ /* 0x000fc800078e00ff */
[----:B------:R-:W-:Y:S01]  /*9230*/  @!P6 IMAD.MOV R13, RZ, RZ, -R13 ;  /* 0x000000ffff0de224 */ /* 0x000fe200078e0a0d */
[C---:B------:R-:W-:Y:S01]  /*9240*/  ISETP.GT.U32.AND P6, PT, R0.reuse, R11, PT ;  /* 0x0000000b0000720c */ /* 0x040fe20003fc4070 */
[----:B------:R-:W-:Y:S02]  /*9250*/  IMAD.MOV R12, RZ, RZ, -R12 ;  /* 0x000000ffff0c7224 */ /* 0x000fe400078e0a0c */
[----:B------:R-:W-:Y:S02]  /*9260*/  @!P4 IMAD.IADD R7, R7, 0x1, -R0 ;  /* 0x000000010707c824 */ /* 0x000fe400078e0a00 */
[----:B------:R-:W-:Y:S02]  /*9270*/  IMAD R10, R0, R12, R10 ;  /* 0x0000000c000a7224 */ /* 0x000fe400078e020a */
[----:B------:R-:W-:Y:S02]  /*9280*/  IMAD.MOV.U32 R18, RZ, RZ, R7 ;  /* 0x000000ffff127224 */ /* 0x000fe400078e0007 */
[----:B------:R-:W-:-:S02]  /*9290*/  @!P1 IMAD.IADD R6, R6, 0x1, -R0 ;  /* 0x0000000106069824 */ /* 0x000fc400078e0a00 */
[----:B------:R-:W-:Y:S01]  /*92a0*/  @!P2 IMAD.MOV R18, RZ, RZ, -R18 ;  /* 0x000000ffff12a224 */ /* 0x000fe200078e0a12 */
[C---:B------:R-:W-:Y:S01]  /*92b0*/  ISETP.GT.U32.AND P2, PT, R0.reuse, R10, PT ;  /* 0x0000000a0000720c */ /* 0x040fe20003f44070 */
[----:B------:R-:W-:Y:S01]  /*92c0*/  @!P6 IMAD.IADD R11, R11, 0x1, -R0 ;  /* 0x000000010b0be824 */ /* 0x000fe200078e0a00 */
[C---:B------:R-:W-:Y:S01]  /*92d0*/  ISETP.GT.U32.AND P1, PT, R0.reuse, R6, PT ;  /* 0x000000060000720c */ /* 0x040fe20003f24070 */
[C---:B------:R-:W-:Y:S02]  /*92e0*/  VIADD R16, R9.reuse, 0x57 ;  /* 0x0000005709107836 */ /* 0x040fe40000000000 */
[----:B------:R-:W-:Y:S01]  /*92f0*/  @!P3 IMAD.MOV R15, RZ, RZ, -R15 ;  /* 0x000000ffff0fb224 */ /* 0x000fe200078e0a0f */
[----:B------:R-:W-:Y:S01]  /*9300*/  ISETP.GT.U32.AND P6, PT, R0, R11, PT ;  /* 0x0000000b0000720c */ /* 0x000fe20003fc4070 */
[C---:B------:R-:W-:Y:S01]  /*9310*/  VIADD R14, R9.reuse, 0x56 ;  /* 0x00000056090e7836 */ /* 0x040fe20000000000 */
[----:B------:R-:W-:Y:S01]  /*9320*/  ISETP.GE.AND P4, PT, R16, RZ, PT ;  /* 0x000000ff1000720c */ /* 0x000fe20003f86270 */
[----:B------:R-:W-:Y:S01]  /*9330*/  VIADD R20, R9, 0x4b ;  /* 0x0000004b09147836 */ /* 0x000fe20000000000 */
[----:B------:R-:W-:Y:S01]  /*9340*/  IABS R16, R16 ;  /* 0x0000001000107213 */ /* 0x000fe20000000000 */
[----:B------:R0:W-:Y:S01]  /*9350*/  STL [R1+0x1fc], R15 ;  /* 0x0001fc0f01007387 */ /* 0x0001e20000100800 */
[----:B------:R-:W-:Y:S01]  /*9360*/  ISETP.GE.AND P3, PT, R3, RZ, PT ;  /* 0x000000ff0300720c */ /* 0x000fe20003f66270 */
[----:B------:R-:W-:-:S02]  /*9370*/  VIADD R3, R9, 0x55 ;  /* 0x0000005509037836 */ /* 0x000fc40000000000 */
[----:B------:R-:W-:Y:S01]  /*9380*/  IMAD.HI.U32 R17, R5, R16, RZ ;  /* 0x0000001005117227 */ /* 0x000fe200078e00ff */
[----:B------:R1:W-:Y:S02]  /*9390*/  STL [R1+0x200], R13 ;  /* 0x0002000d01007387 */ /* 0x0003e40000100800 */
[----:B------:R-:W-:Y:S01]  /*93a0*/  IABS R4, R3 ;  /* 0x0000000300047213 */ /* 0x000fe20000000000 */
[--C-:B------:R-:W-:Y:S01]  /*93b0*/  @!P2 IMAD.IADD R10, R10, 0x1, -R0.reuse ;  /* 0x000000010a0aa824 */ /* 0x100fe200078e0a00 */
[----:B------:R3:W-:Y:S01]  /*93c0*/  STL [R1+0x1f8], R18 ;  /* 0x0001f81201007387 */ /* 0x0007e20000100800 */
[----:B0-----:R-:W-:Y:S01]  /*93d0*/  IABS R15, R14 ;  /* 0x0000000e000f7213 */ /* 0x001fe20000000000 */
[----:B------:R-:W-:Y:S02]  /*93e0*/  IMAD.MOV R17, RZ, RZ, -R17 ;  /* 0x000000ffff117224 */ /* 0x000fe400078e0a11 */
[----:B------:R-:W-:Y:S01]  /*93f0*/  ISETP.GT.U32.AND P2, PT, R0, R10, PT ;  /* 0x0000000a0000720c */ /* 0x000fe20003f44070 */
[----:B------:R-:W-:Y:S01]  /*9400*/  @!P1 IMAD.IADD R6, R6, 0x1, -R0 ;  /* 0x0000000106069824 */ /* 0x000fe200078e0a00 */
[----:B------:R-:W-:Y:S01]  /*9410*/  ISETP.GE.AND P1, PT, R14, RZ, PT ;  /* 0x000000ff0e00720c */ /* 0x000fe20003f26270 */
[----:B-1----:R-:W-:-:S02]  /*9420*/  VIADD R13, R9, 0x54 ;  /* 0x00000054090d7836 */ /* 0x002fc40000000000 */
[----:B------:R-:W-:-:S03]  /*9430*/  IMAD.HI.U32 R12, R5, R15, RZ ;  /* 0x0000000f050c7227 */ /* 0x000fc600078e00ff */
[----:B------:R-:W-:Y:S01]  /*9440*/  IABS R2, R13 ;  /* 0x0000000d00027213 */ /* 0x000fe20000000000 */
[----:B------:R-:W-:Y:S02]  /*9450*/  @!P6 IMAD.IADD R11, R11, 0x1, -R0 ;  /* 0x000000010b0be824 */ /* 0x000fe400078e0a00 */
[----:B------:R-:W-:-:S04]  /*9460*/  IMAD.HI.U32 R7, R5, R4, RZ ;  /* 0x0000000405077227 */ /* 0x000fc800078e00ff */
[C---:B------:R-:W-:Y:S02]  /*9470*/  IMAD R14, R0.reuse, R17, R16 ;  /* 0x00000011000e7224 */ /* 0x040fe400078e0210 */
[----:B------:R-:W-:Y:S02]  /*9480*/  IMAD.MOV R12, RZ, RZ, -R12 ;  /* 0x000000ffff0c7224 */ /* 0x000fe400078e0a0c */
[----:B---3--:R-:W-:Y:S01]  /*9490*/  IMAD.MOV.U32 R18, RZ, RZ, R11 ;  /* 0x000000ffff127224 */ /* 0x008fe200078e000b */
[C---:B------:R-:W-:Y:S01]  /*94a0*/  ISETP.GT.U32.AND P6, PT, R0.reuse, R14, PT ;  /* 0x0000000e0000720c */ /* 0x040fe20003fc4070 */
[----:B------:R-:W-:Y:S02]  /*94b0*/  IMAD.MOV R7, RZ, RZ, -R7 ;  /* 0x000000ffff077224 */ /* 0x000fe400078e0a07 */
[----:B------:R-:W-:Y:S02]  /*94c0*/  IMAD R15, R0, R12, R15 ;  /* 0x0000000c000f7224 */ /* 0x000fe400078e020f */
[----:B------:R-:W-:-:S04]  /*94d0*/  IMAD.HI.U32 R12, R5, R2, RZ ;  /* 0x00000002050c7227 */ /* 0x000fc800078e00ff */
[----:B------:R-:W-:Y:S01]  /*94e0*/  @!P5 IMAD.MOV R18, RZ, RZ, -R18 ;  /* 0x000000ffff12d224 */ /* 0x000fe200078e0a12 */
[----:B------:R-:W-:Y:S01]  /*94f0*/  ISETP.GE.AND P5, PT, R3, RZ, PT ;  /* 0x000000ff0300720c */ /* 0x000fe20003fa6270 */
[----:B------:R-:W-:Y:S02]  /*9500*/  IMAD R3, R0, R7, R4 ;  /* 0x0000000700037224 */ /* 0x000fe400078e0204 */
[----:B------:R-:W-:Y:S02]  /*9510*/  IMAD.MOV.U32 R19, RZ, RZ, R6 ;  /* 0x000000ffff137224 */ /* 0x000fe400078e0006 */
[----:B------:R-:W-:Y:S02]  /*9520*/  IMAD.MOV R6, RZ, RZ, -R12 ;  /* 0x000000ffff067224 */ /* 0x000fe400078e0a0c */
[----:B------:R-:W-:Y:S01]  /*9530*/  @!P2 IMAD.IADD R10, R10, 0x1, -R0 ;  /* 0x000000010a0aa824 */ /* 0x000fe200078e0a00 */
[C---:B------:R-:W-:Y:S01]  /*9540*/  ISETP.GT.U32.AND P2, PT, R0.reuse, R3, PT ;  /* 0x000000030000720c */ /* 0x040fe20003f44070 */
[----:B------:R-:W-:Y:S01]  /*9550*/  @!P0 IMAD.MOV R19, RZ, RZ, -R19 ;  /* 0x000000ffff138224 */ /* 0x000fe200078e0a13 */
[C---:B------:R-:W-:Y:S01]  /*9560*/  ISETP.GT.U32.AND P0, PT, R0.reuse, R15, PT ;  /* 0x0000000f0000720c */ /* 0x040fe20003f04070 */
[----:B------:R-:W-:-:S02]  /*9570*/  IMAD R2, R0, R6, R2 ;  /* 0x0000000600027224 */ /* 0x000fc400078e0202 */
[----:B------:R-:W-:Y:S01]  /*9580*/  IMAD.MOV.U32 R17, RZ, RZ, R10 ;  /* 0x000000ffff117224 */ /* 0x000fe200078e000a */
[----:B------:R-:W-:Y:S01]  /*9590*/  STL [R1+0x64], R19 ;  /* 0x0000641301007387 */ /* 0x000fe20000100800 */
[--C-:B------:R-:W-:Y:S02]  /*95a0*/  @!P6 IMAD.IADD R14, R14, 0x1, -R0.reuse ;  /* 0x000000010e0ee824 */ /* 0x100fe400078e0a00 */
[----:B------:R-:W-:Y:S01]  /*95b0*/  @!P3 IMAD.MOV R17, RZ, RZ, -R17 ;  /* 0x000000ffff11b224 */ /* 0x000fe200078e0a11 */
[C---:B------:R-:W-:Y:S01]  /*95c0*/  ISETP.GT.U32.AND P3, PT, R0.reuse, R2, PT ;  /* 0x000000020000720c */ /* 0x040fe20003f64070 */
[----:B------:R-:W-:Y:S01]  /*95d0*/  VIADD R4, R9, 0x53 ;  /* 0x0000005309047836 */ /* 0x000fe20000000000 */
[C---:B------:R-:W-:Y:S01]  /*95e0*/  ISETP.GT.U32.AND P6, PT, R0.reuse, R14, PT ;  /* 0x0000000e0000720c */ /* 0x040fe20003fc4070 */
[--C-:B------:R-:W-:Y:S01]  /*95f0*/  @!P2 IMAD.IADD R3, R3, 0x1, -R0.reuse ;  /* 0x000000010303a824 */ /* 0x100fe200078e0a00 */
[----:B------:R0:W-:Y:S01]  /*9600*/  STL [R1+0x108], R18 ;  /* 0x0001081201007387 */ /* 0x0001e20000100800 */
        /* <DEDUP_REMOVED lines=9> */
[----:B------:R-:W-:Y:S01]  /*96a0*/  IABS R10, R7 ;  /* 0x00000007000a7213 */ /* 0x000fe20000000000 */
[----:B------:R-:W-:-:S02]  /*96b0*/  @!P3 IMAD.IADD R2, R2, 0x1, -R0 ;  /* 0x000000010202b824 */ /* 0x000fc400078e0a00 */
[----:B------:R-:W-:Y:S01]  /*96c0*/  @!P6 IMAD.IADD R14, R14, 0x1, -R0 ;  /* 0x000000010e0ee824 */ /* 0x000fe200078e0a00 */
[----:B------:R-:W-:Y:S01]  /*96d0*/  ISETP.GE.AND P6, PT, R13, RZ, PT ;  /* 0x000000ff0d00720c */ /* 0x000fe20003fc6270 */
[----:B------:R-:W-:Y:S01]  /*96e0*/  IMAD.MOV R16, RZ, RZ, -R16 ;  /* 0x000000ffff107224 */ /* 0x000fe200078e0a10 */
[----:B------:R-:W-:Y:S01]  /*96f0*/  ISETP.GT.U32.AND P3, PT, R0, R2, PT ;  /* 0x000000020000720c */ /* 0x000fe20003f64070 */
[----:B------:R-:W-:-:S04]  /*9700*/  IMAD.HI.U32 R13, R5, R11, RZ ;  /* 0x0000000b050d7227 */ /* 0x000fc800078e00ff */
[C---:B------:R-:W-:Y:S02]  /*9710*/  IMAD R12, R0.reuse, R16, R12 ;  /* 0x00000010000c7224 */ /* 0x040fe400078e020c */
[----:B------:R-:W-:Y:S02]  /*9720*/  IMAD.MOV R13, RZ, RZ, -R13 ;  /* 0x000000ffff0d7224 */ /* 0x000fe400078e0a0d */
[--C-:B------:R-:W-:Y:S01]  /*9730*/  @!P2 IMAD.IADD R3, R3, 0x1, -R0.reuse ;  /* 0x000000010303a824 */ /* 0x100fe200078e0a00 */
[----:B------:R-:W-:Y:S01]  /*9740*/  ISETP.GE.AND P2, PT, R7, RZ, PT ;  /* 0x000000ff0700720c */ /* 0x000fe20003f46270 */
[--C-:B------:R-:W-:Y:S01]  /*9750*/  @!P0 IMAD.IADD R15, R15, 0x1, -R0.reuse ;  /* 0x000000010f0f8824 */ /* 0x100fe200078e0a00 */
[C---:B------:R-:W-:Y:S01]  /*9760*/  ISETP.GT.U32.AND P0, PT, R0.reuse, R12, PT ;  /* 0x0000000c0000720c */ /* 0x040fe20003f04070 */
[----:B------:R-:W-:Y:S02]  /*9770*/  IMAD R7, R0, R13, R11 ;  /* 0x0000000d00077224 */ /* 0x000fe400078e020b */
[----:B------:R-:W-:-:S02]  /*9780*/  @!P3 IMAD.IADD R2, R2, 0x1, -R0 ;  /* 0x000000010202b824 */ /* 0x000fc400078e0a00 */
[----:B0-----:R-:W-:Y:S01]  /*9790*/  IMAD.MOV.U32 R18, RZ, RZ, R14 ;  /* 0x000000ffff127224 */ /* 0x001fe200078e000e */
[----:B------:R-:W-:Y:S01]  /*97a0*/  ISETP.GT.U32.AND P3, PT, R0, R7, PT ;  /* 0x000000070000720c */ /* 0x000fe20003f64070 */
[----:B-1----:R-:W-:Y:S02]  /*97b0*/  IMAD.MOV.U32 R17, RZ, RZ, R15 ;  /* 0x000000ffff117224 */ /* 0x002fe400078e000f */
[----:B------:R-:W-:Y:S01]  /*97c0*/  @!P4 IMAD.MOV R18, RZ, RZ, -R18 ;  /* 0x000000ffff12c224 */ /* 0x000fe200078e0a12 */
[----:B------:R-:W-:Y:S01]  /*97d0*/  ISETP.GE.AND P4, PT, R4, RZ, PT ;  /* 0x000000ff0400720c */ /* 0x000fe20003f86270 */
[----:B------:R-:W-:Y:S02]  /*97e0*/  VIADD R4, R9, 0x50 ;  /* 0x0000005009047836 */ /* 0x000fe40000000000 */
[----:B------:R-:W-:Y:S01]  /*97f0*/  @!P0 IMAD.IADD R12, R12, 0x1, -R0 ;  /* 0x000000010c0c8824 */ /* 0x000fe200078e0a00 */
[----:B------:R-:W-:Y:S01]  /*9800*/  STL [R1+0x10c], R18 ;  /* 0x00010c1201007387 */ /* 0x000fe20000100800 */
[----:B------:R-:W-:Y:S01]  /*9810*/  IMAD.HI.U32 R14, R5, R10, RZ ;  /* 0x0000000a050e7227 */ /* 0x000fe200078e00ff */
[----:B------:R-:W-:-:S02]  /*9820*/  IABS R11, R4 ;  /* 0x00000004000b7213 */ /* 0x000fc40000000000 */
[----:B------:R-:W-:Y:S01]  /*9830*/  ISETP.GT.U32.AND P0, PT, R0, R12, PT ;  /* 0x0000000c0000720c */ /* 0x000fe20003f04070 */
[----:B------:R-:W-:Y:S02]  /*9840*/  @!P3 IMAD.IADD R7, R7, 0x1, -R0 ;  /* 0x000000010707b824 */ /* 0x000fe400078e0a00 */
[----:B------:R-:W-:Y:S01]  /*9850*/  @!P1 IMAD.MOV R17, RZ, RZ, -R17 ;  /* 0x000000ffff119224 */ /* 0x000fe200078e0a11 */
[----:B------:R-:W-:Y:S01]  /*9860*/  ISETP.GE.AND P1, PT, R6, RZ, PT ;  /* 0x000000ff0600720c */ /* 0x000fe20003f26270 */
[----:B------:R-:W-:Y:S01]  /*9870*/  IMAD.MOV R14, RZ, RZ, -R14 ;  /* 0x000000ffff0e7224 */ /* 0x000fe200078e0a0e */
[----:B------:R-:W-:Y:S01]  /*9880*/  ISETP.GT.U32.AND P3, PT, R0, R7, PT ;  /* 0x000000070000720c */ /* 0x000fe20003f64070 */
[----:B------:R-:W-:Y:S01]  /*9890*/  IMAD.HI.U32 R6, R5, R11, RZ ;  /* 0x0000000b05067227 */ /* 0x000fe200078e00ff */
[----:B------:R-:W-:Y:S03]  /*98a0*/  STL [R1+0x110], R17 ;  /* 0x0001101101007387 */ /* 0x000fe60000100800 */
[----:B------:R-:W-:-:S02]  /*98b0*/  IMAD.MOV.U32 R16, RZ, RZ, R3 ;  /* 0x000000ffff107224 */ /* 0x000fc400078e0003 */
[----:B------:R-:W-:Y:S02]  /*98c0*/  VIADD R3, R9, 0x4f ;  /* 0x0000004f09037836 */ /* 0x000fe40000000000 */
[----:B------:R-:W-:Y:S02]  /*98d0*/  IMAD R10, R0, R14, R10 ;  /* 0x0000000e000a7224 */ /* 0x000fe400078e020a */
[----:B------:R-:W-:Y:S01]  /*98e0*/  IMAD.MOV R6, RZ, RZ, -R6 ;  /* 0x000000ffff067224 */ /* 0x000fe200078e0a06 */
[----:B------:R-:W-:Y:S01]  /*98f0*/  IABS R21, R3 ;  /* 0x0000000300157213 */ /* 0x000fe20000000000 */
[----:B------:R-:W-:Y:S01]  /*9900*/  @!P0 IMAD.IADD R12, R12, 0x1, -R0 ;  /* 0x000000010c0c8824 */ /* 0x000fe200078e0a00 */
[C---:B------:R-:W-:Y:S01]  /*9910*/  ISETP.GT.U32.AND P0, PT, R0.reuse, R10, PT ;  /* 0x0000000a0000720c */ /* 0x040fe20003f04070 */
[----:B------:R-:W-:Y:S02]  /*9920*/  IMAD R11, R0, R6, R11 ;  /* 0x00000006000b7224 */ /* 0x000fe400078e020b */
[----:B------:R-:W-:-:S02]  /*9930*/  IMAD.MOV.U32 R15, RZ, RZ, R2 ;  /* 0x000000ffff0f7224 */ /* 0x000fc400078e0002 */
[----:B------:R-:W-:-:S04]  /*9940*/  IMAD.HI.U32 R2, R5, R21, RZ ;  /* 0x0000001505027227 */ /* 0x000fc800078e00ff */
[----:B------:R-:W-:Y:S01]  /*9950*/  @!P3 IMAD.IADD R7, R7, 0x1, -R0 ;  /* 0x000000010707b824 */ /* 0x000fe200078e0a00 */
[----:B------:R-:W-:Y:S01]  /*9960*/  ISETP.GT.U32.AND P3, PT, R0, R11, PT ;  /* 0x0000000b0000720c */ /* 0x000fe20003f64070 */
[----:B------:R-:W-:Y:S01]  /*9970*/  @!P5 IMAD.MOV R16, RZ, RZ, -R16 ;  /* 0x000000ffff10d224 */ /* 0x000fe200078e0a10 */
[----:B------:R-:W-:Y:S01]  /*9980*/  ISETP.GE.AND P5, PT, R4, RZ, PT ;  /* 0x000000ff0400720c */ /* 0x000fe20003fa6270 */
[----:B------:R-:W-:Y:S01]  /*9990*/  @!P6 IMAD.MOV R15, RZ, RZ, -R15 ;  /* 0x000000ffff0fe224 */ /* 0x000fe200078e0a0f */
[----:B------:R-:W-:Y:S01]  /*99a0*/  ISETP.GE.AND P6, PT, R3, RZ, PT ;  /* 0x000000ff0300720c */ /* 0x000fe20003fc6270 */
[----:B------:R-:W-:Y:S01]  /*99b0*/  IMAD.MOV R2, RZ, RZ, -R2 ;  /* 0x000000ffff027224 */ /* 0x000fe200078e0a02 */
[----:B------:R0:W-:Y:S01]  /*99c0*/  STL [R1+0x114], R16 ;  /* 0x0001141001007387 */ /* 0x0001e20000100800 */
[--C-:B------:R-:W-:Y:S02]  /*99d0*/  @!P0 IMAD.IADD R10, R10, 0x1, -R0.reuse ;  /* 0x000000010a0a8824 */ /* 0x100fe400078e0a00 */
[C---:B------:R-:W-:Y:S01]  /*99e0*/  IMAD R21, R0.reuse, R2, R21 ;  /* 0x0000000200157224 */ /* 0x040fe200078e0215 */
[----:B------:R1:W-:Y:S01]  /*99f0*/  STL [R1+0x118], R15 ;  /* 0x0001180f01007387 */ /* 0x0003e20000100800 */
[----:B------:R-:W-:Y:S01]  /*9a00*/  VIADD R3, R9, 0x4e ;  /* 0x0000004e09037836 */ /* 0x000fe20000000000 */
[----:B------:R-:W-:Y:S01]  /*9a10*/  ISETP.GT.U32.AND P0, PT, R0, R10, PT ;  /* 0x0000000a0000720c */ /* 0x000fe20003f04070 */
[----:B------:R-:W-:-:S02]  /*9a20*/  @!P3 IMAD.IADD R11, R11, 0x1, -R0 ;  /* 0x000000010b0bb824 */ /* 0x000fc400078e0a00 */
[C---:B------:R-:W-:Y:S01]  /*9a30*/  VIADD R4, R9.reuse, 0x4d ;  /* 0x0000004d09047836 */ /* 0x040fe20000000000 */
[----:B------:R-:W-:Y:S01]  /*9a40*/  IABS R13, R3 ;  /* 0x00000003000d7213 */ /* 0x000fe20000000000 */
[----:B------:R-:W-:Y:S01]  /*9a50*/  VIADD R19, R9, 0x4c ;  /* 0x0000004c09137836 */ /* 0x000fe20000000000 */
[----:B------:R-:W-:Y:S01]  /*9a60*/  ISETP.GT.U32.AND P3, PT, R0, R11, PT ;  /* 0x0000000b0000720c */ /* 0x000fe20003f64070 */
[----:B------:R-:W-:Y:S01]  /*9a70*/  IMAD.MOV.U32 R14, RZ, RZ, R7 ;  /* 0x000000ffff0e7224 */ /* 0x000fe200078e0007 */
[----:B0-----:R-:W-:Y:S01]  /*9a80*/  IABS R16, R4 ;  /* 0x0000000400107213 */ /* 0x001fe20000000000 */
[----:B-1----:R-:W-:Y:S02]  /*9a90*/  IMAD.MOV.U32 R15, RZ, RZ, R12 ;  /* 0x000000ffff0f7224 */ /* 0x002fe400078e000c */
[----:B------:R-:W-:-:S04]  /*9aa0*/  IMAD.HI.U32 R6, R5, R13, RZ ;  /* 0x0000000d05067227 */ /* 0x000fc800078e00ff */
[----:B------:R-:W-:Y:S01]  /*9ab0*/  @!P4 IMAD.MOV R15, RZ, RZ, -R15 ;  /* 0x000000ffff0fc224 */ /* 0x000fe200078e0a0f */
[----:B------:R-:W-:Y:S01]  /*9ac0*/  ISETP.GT.U32.AND P4, PT, R0, R21, PT ;  /* 0x000000150000720c */ /* 0x000fe20003f84070 */
[----:B------:R-:W-:Y:S02]  /*9ad0*/  IMAD.MOV R6, RZ, RZ, -R6 ;  /* 0x000000ffff067224 */ /* 0x000fe400078e0a06 */
[--C-:B------:R-:W-:Y:S01]  /*9ae0*/  @!P0 IMAD.IADD R10, R10, 0x1, -R0.reuse ;  /* 0x000000010a0a8824 */ /* 0x100fe200078e0a00 */
[----:B------:R-:W-:Y:S01]  /*9af0*/  ISETP.GE.AND P0, PT, R4, RZ, PT ;  /* 0x000000ff0400720c */ /* 0x000fe20003f06270 */
[C---:B------:R-:W-:Y:S01]  /*9b00*/  IMAD R13, R0.reuse, R6, R13 ;  /* 0x00000006000d7224 */ /* 0x040fe200078e020d */
[----:B------:R-:W-:Y:S01]  /*9b10*/  IABS R4, R19 ;  /* 0x0000001300047213 */ /* 0x000fe20000000000 */
[----:B------:R-:W-:Y:S01]  /*9b20*/  IMAD.HI.U32 R2, R5, R16, RZ ;  /* 0x0000001005027227 */ /* 0x000fe200078e00ff */
[----:B------:R0:W-:Y:S03]  /*9b30*/  STL [R1+0x16c], R15 ;  /* 0x00016c0f01007387 */ /* 0x0001e60000100800 */
[--C-:B------:R-:W-:Y:S01]  /*9b40*/  @!P3 IMAD.IADD R11, R11, 0x1, -R0.reuse ;  /* 0x000000010b0bb824 */ /* 0x100fe200078e0a00 */
[----:B------:R-:W-:Y:S01]  /*9b50*/  ISETP.GT.U32.AND P3, PT, R0, R13, PT ;  /* 0x0000000d0000720c */ /* 0x000fe20003f64070 */
[----:B------:R-:W-:-:S02]  /*9b60*/  @!P4 IMAD.IADD R21, R21, 0x1, -R0 ;  /* 0x000000011515c824 */ /* 0x000fc400078e0a00 */
[----:B------:R-:W-:-:S03]  /*9b70*/  IMAD.HI.U32 R7, R5, R4, RZ ;  /* 0x0000000405077227 */ /* 0x000fc600078e00ff */
[C---:B------:R-:W-:Y:S01]  /*9b80*/  ISETP.GT.U32.AND P4, PT, R0.reuse, R21, PT ;  /* 0x000000150000720c */ /* 0x040fe20003f84070 */
[----:B------:R-:W-:Y:S01]  /*9b90*/  IMAD.MOV R2, RZ, RZ, -R2 ;  /* 0x000000ffff027224 */ /* 0x000fe200078e0a02 */
[----:B0-----:R-:W-:Y:S01]  /*9ba0*/  IABS R15, R20 ;  /* 0x00000014000f7213 */ /* 0x001fe20000000000 */
[----:B------:R-:W-:Y:S02]  /*9bb0*/  IMAD.MOV R7, RZ, RZ, -R7 ;  /* 0x000000ffff077224 */ /* 0x000fe400078e0a07 */
[----:B------:R-:W-:Y:S01]  /*9bc0*/  @!P1 IMAD.MOV R14, RZ, RZ, -R14 ;  /* 0x000000ffff0e9224 */ /* 0x000fe200078e0a0e */
[----:B------:R-:W-:Y:S01]  /*9bd0*/  ISETP.GE.AND P1, PT, R3, RZ, PT ;  /* 0x000000ff0300720c */ /* 0x000fe20003f26270 */
[C---:B------:R-:W-:Y:S02]  /*9be0*/  IMAD R16, R0.reuse, R2, R16 ;  /* 0x0000000200107224 */ /* 0x040fe400078e0210 */
[----:B------:R-:W-:Y:S01]  /*9bf0*/  VIADD R3, R9, 0x4a ;  /* 0x0000004a09037836 */ /* 0x000fe20000000000 */
[----:B------:R0:W-:Y:S01]  /*9c00*/  STL [R1+0x18c], R14 ;  /* 0x00018c0e01007387 */ /* 0x0001e20000100800 */
[----:B------:R-:W-:-:S02]  /*9c10*/  IMAD R4, R0, R7, R4 ;  /* 0x0000000700047224 */ /* 0x000fc400078e0204 */
[----:B------:R-:W-:Y:S01]  /*9c20*/  VIADD R18, R9, 0x49 ;  /* 0x0000004909127836 */ /* 0x000fe20000000000 */
[----:B------:R-:W-:Y:S01]  /*9c30*/  IABS R17, R3 ;  /* 0x0000000300117213 */ /* 0x000fe20000000000 */
        /* <DEDUP_REMOVED lines=8> */
[----:B------:R-:W-:-:S04]  /*9cc0*/  IMAD.HI.U32 R7, R5, R6, RZ ;  /* 0x0000000605077227 */ /* 0x000fc800078e00ff */
[----:B------:R-:W-:Y:S02]  /*9cd0*/  IMAD R15, R0, R23, R15 ;  /* 0x00000017000f7224 */ /* 0x000fe400078e020f */
[----:B------:R-:W-:Y:S02]  /*9ce0*/  IMAD.MOV.U32 R24, RZ, RZ, R10 ;  /* 0x000000ffff187224 */ /* 0x000fe400078e000a */
[----:B------:R-:W-:Y:S02]  /*9cf0*/  VIADD R12, R9, 0x48 ;  /* 0x00000048090c7836 */ /* 0x000fe40000000000 */
[----:B------:R-:W-:Y:S02]  /*9d00*/  IMAD.MOV R22, RZ, RZ, -R22 ;  /* 0x000000ffff167224 */ /* 0x000fe400078e0a16 */
[----:B------:R-:W-:Y:S01]  /*9d10*/  IMAD.MOV R23, RZ, RZ, -R7 ;  /* 0x000000ffff177224 */ /* 0x000fe200078e0a07 */
[----:B------:R-:W-:Y:S01]  /*9d20*/  IABS R2, R12 ;  /* 0x0000000c00027213 */ /* 0x000fe20000000000 */
[----:B------:R-:W-:Y:S01]  /*9d30*/  @!P4 IMAD.IADD R16, R16, 0x1, -R0 ;  /* 0x000000011010c824 */ /* 0x000fe200078e0a00 */
[C---:B------:R-:W-:Y:S01]  /*9d40*/  ISETP.GT.U32.AND P4, PT, R0.reuse, R15, PT ;  /* 0x0000000f0000720c */ /* 0x040fe20003f84070 */
[----:B------:R-:W-:Y:S01]  /*9d50*/  @!P2 IMAD.MOV R24, RZ, RZ, -R24 ;  /* 0x000000ffff18a224 */ /* 0x000fe200078e0a18 */
[C---:B------:R-:W-:Y:S01]  /*9d60*/  ISETP.GT.U32.AND P2, PT, R0.reuse, R13, PT ;  /* 0x0000000d0000720c */ /* 0x040fe20003f44070 */
[----:B------:R-:W-:-:S02]  /*9d70*/  IMAD R7, R0, R22, R17 ;  /* 0x0000001600077224 */ /* 0x000fc400078e0211 */
[----:B------:R-:W-:Y:S01]  /*9d80*/  @!P3 IMAD.IADD R4, R4, 0x1, -R0 ;  /* 0x000000010404b824 */ /* 0x000fe200078e0a00 */
[C---:B------:R-:W-:Y:S01]  /*9d90*/  ISETP.GT.U32.AND P3, PT, R0.reuse, R16, PT ;  /* 0x000000100000720c */ /* 0x040fe20003f64070 */
[----:B------:R-:W-:Y:S01]  /*9da0*/  IMAD.MOV.U32 R22, RZ, RZ, R11 ;  /* 0x000000ffff167224 */ /* 0x000fe200078e000b */
[----:B------:R-:W-:Y:S01]  /*9db0*/  STL [R1+0x60], R24 ;  /* 0x0000601801007387 */ /* 0x000fe20000100800 */
[----:B------:R-:W-:Y:S01]  /*9dc0*/  @!P6 IMAD.MOV R21, RZ, RZ, -R21 ;  /* 0x000000ffff15e224 */ /* 0x000fe200078e0a15 */
[C---:B------:R-:W-:Y:S01]  /*9dd0*/  ISETP.GT.U32.AND P6, PT, R0.reuse, R7, PT ;  /* 0x000000070000720c */ /* 0x040fe20003fc4070 */
[----:B------:R-:W-:Y:S01]  /*9de0*/  @!P5 IMAD.MOV R22, RZ, RZ, -R22 ;  /* 0x000000ffff16d224 */ /* 0x000fe200078e0a16 */
[----:B------:R-:W-:Y:S01]  /*9df0*/  ISETP.GT.U32.AND P5, PT, R0, R4, PT ;  /* 0x000000040000720c */ /* 0x000fe20003fa4070 */
[----:B0-----:R-:W-:-:S03]  /*9e00*/  IMAD.HI.U32 R14, R5, R2, RZ ;  /* 0x00000002050e7227 */ /* 0x001fc600078e00ff */
[----:B------:R-:W-:Y:S01]  /*9e10*/  STL [R1+0x5c], R22 ;  /* 0x00005c1601007387 */ /* 0x000fe20000100800 */
[C---:B------:R-:W-:Y:S02]  /*9e20*/  IMAD R6, R0.reuse, R23, R6 ;  /* 0x0000001700067224 */ /* 0x040fe400078e0206 */
[----:B------:R-:W-:Y:S01]  /*9e30*/  IMAD.MOV R17, RZ, RZ, -R14 ;  /* 0x000000ffff117224 */ /* 0x000fe200078e0a0e */
[----:B------:R0:W-:Y:S01]  /*9e40*/  STL [R1+0x104], R21 ;  /* 0x0001041501007387 */ /* 0x0001e20000100800 */
[----:B------:R-:W-:Y:S02]  /*9e50*/  VIADD R14, R9, 0x47 ;  /* 0x00000047090e7836 */ /* 0x000fe40000000000 */
[--C-:B------:R-:W-:Y:S02]  /*9e60*/  @!P4 IMAD.IADD R15, R15, 0x1, -R0.reuse ;  /* 0x000000010f0fc824 */ /* 0x100fe400078e0a00 */
[----:B------:R-:W-:Y:S01]  /*9e70*/  @!P2 IMAD.IADD R13, R13, 0x1, -R0 ;  /* 0x000000010d0da824 */ /* 0x000fe200078e0a00 */
[C---:B------:R-:W-:Y:S01]  /*9e80*/  ISETP.GT.U32.AND P2, PT, R0.reuse, R6, PT ;  /* 0x000000060000720c */ /* 0x040fe20003f44070 */
[C---:B------:R-:W-:Y:S01]  /*9e90*/  IMAD R2, R0.reuse, R17, R2 ;  /* 0x0000001100027224 */ /* 0x040fe200078e0202 */
[----:B------:R-:W-:Y:S01]  /*9ea0*/  IABS R17, R14 ;  /* 0x0000000e00117213 */ /* 0x000fe20000000000 */
[----:B------:R-:W-:Y:S01]  /*9eb0*/  VIADD R10, R9, 0x46 ;  /* 0x00000046090a7836 */ /* 0x000fe20000000000 */
[----:B------:R-:W-:Y:S01]  /*9ec0*/  ISETP.GT.U32.AND P4, PT, R0, R15, PT ;  /* 0x0000000f0000720c */ /* 0x000fe20003f84070 */
[--C-:B------:R-:W-:Y:S01]  /*9ed0*/  @!P3 IMAD.IADD R16, R16, 0x1, -R0.reuse ;  /* 0x000000011010b824 */ /* 0x100fe200078e0a00 */
[----:B------:R-:W-:Y:S01]  /*9ee0*/  ISETP.GE.AND P3, PT, R19, RZ, PT ;  /* 0x000000ff1300720c */ /* 0x000fe20003f66270 */
[--C-:B------:R-:W-:Y:S01]  /*9ef0*/  @!P5 IMAD.IADD R4, R4, 0x1, -R0.reuse ;  /* 0x000000010404d824 */ /* 0x100fe200078e0a00 */
[----:B------:R-:W-:Y:S01]  /*9f00*/  IABS R11, R10 ;  /* 0x0000000a000b7213 */ /* 0x000fe20000000000 */
[----:B------:R-:W-:Y:S01]  /*9f10*/  @!P6 IMAD.IADD R7, R7, 0x1, -R0 ;  /* 0x000000010707e824 */ /* 0x000fe200078e0a00 */
[----:B------:R-:W-:Y:S01]  /*9f20*/  ISETP.GT.U32.AND P5, PT, R0, R2, PT ;  /* 0x000000020000720c */ /* 0x000fe20003fa4070 */
[----:B------:R-:W-:Y:S01]  /*9f30*/  IMAD.MOV.U32 R23, RZ, RZ, R13 ;  /* 0x000000ffff177224 */ /* 0x000fe200078e000d */
[----:B------:R-:W-:Y:S01]  /*9f40*/  ISETP.GE.AND P6, PT, R3, RZ, PT ;  /* 0x000000ff0300720c */ /* 0x000fe20003fc6270 */
[----:B0-----:R-:W-:-:S04]  /*9f50*/  IMAD.HI.U32 R21, R5, R17, RZ ;  /* 0x0000001105157227 */ /* 0x001fc800078e00ff */
[----:B------:R-:W-:Y:S01]  /*9f60*/  @!P1 IMAD.MOV R23, RZ, RZ, -R23 ;  /* 0x000000ffff179224 */ /* 0x000fe200078e0a17 */
[----:B------:R-:W-:Y:S01]  /*9f70*/  ISETP.GT.U32.AND P1, PT, R0, R7, PT ;  /* 0x000000070000720c */ /* 0x000fe20003f24070 */
[----:B------:R-:W-:-:S03]  /*9f80*/  IMAD.HI.U32 R19, R5, R11, RZ ;  /* 0x0000000b05137227 */ /* 0x000fc600078e00ff */
[----:B------:R-:W-:Y:S01]  /*9f90*/  STL [R1+0x58], R23 ;  /* 0x0000581701007387 */ /* 0x000fe20000100800 */
[----:B------:R-:W-:Y:S02]  /*9fa0*/  IMAD.MOV R21, RZ, RZ, -R21 ;  /* 0x000000ffff157224 */ /* 0x000fe400078e0a15 */
[----:B------:R-:W-:Y:S01]  /*9fb0*/  @!P2 IMAD.IADD R6, R6, 0x1, -R0 ;  /* 0x000000010606a824 */ /* 0x000fe200078e0a00 */
[----:B------:R-:W-:Y:S01]  /*9fc0*/  ISETP.GE.AND P2, PT, R18, RZ, PT ;  /* 0x000000ff1200720c */ /* 0x000fe20003f46270 */
[----:B------:R-:W-:Y:S02]  /*9fd0*/  IMAD.MOV.U32 R22, RZ, RZ, R16 ;  /* 0x000000ffff167224 */ /* 0x000fe400078e0010 */
[----:B------:R-:W-:Y:S02]  /*9fe0*/  IMAD.MOV R19, RZ, RZ, -R19 ;  /* 0x000000ffff137224 */ /* 0x000fe400078e0a13 */
[----:B------:R-:W-:Y:S02]  /*9ff0*/  IMAD R3, R0, R21, R17 ;  /* 0x0000001500037224 */ /* 0x000fe400078e0211 */
[----:B------:R-:W-:-:S02]  /*a000*/  IMAD.MOV.U32 R16, RZ, RZ, R4 ;  /* 0x000000ffff107224 */ /* 0x000fc400078e0004 */
[----:B------:R-:W-:Y:S01]  /*a010*/  @!P4 IMAD.IADD R15, R15, 0x1, -R0 ;  /* 0x000000010f0fc824 */ /* 0x000fe200078e0a00 */
[----:B------:R-:W-:Y:S01]  /*a020*/  ISETP.GE.AND P4, PT, R20, RZ, PT ;  /* 0x000000ff1400720c */ /* 0x000fe20003f86270 */
[----:B------:R-:W-:Y:S01]  /*a030*/  @!P0 IMAD.MOV R22, RZ, RZ, -R22 ;  /* 0x000000ffff168224 */ /* 0x000fe200078e0a16 */
[C---:B------:R-:W-:Y:S01]  /*a040*/  ISETP.GT.U32.AND P0, PT, R0.reuse, R6, PT ;  /* 0x000000060000720c */ /* 0x040fe20003f04070 */
[----:B------:R-:W-:Y:S02]  /*a050*/  IMAD R11, R0, R19, R11 ;  /* 0x00000013000b7224 */ /* 0x000fe400078e020b */
[----:B------:R-:W-:Y:S01]  /*a060*/  @!P5 IMAD.IADD R2, R2, 0x1, -R0 ;  /* 0x000000010202d824 */ /* 0x000fe200078e0a00 */
[----:B------:R-:W-:Y:S01]  /*a070*/  STL [R1+0x54], R22 ;  /* 0x0000541601007387 */ /* 0x000fe20000100800 */
[----:B------:R-:W-:Y:S01]  /*a080*/  @!P3 IMAD.MOV R16, RZ, RZ, -R16 ;  /* 0x000000ffff10b224 */ /* 0x000fe200078e0a10 */
[C---:B------:R-:W-:Y:S01]  /*a090*/  ISETP.GT.U32.AND P3, PT, R0.reuse, R3, PT ;  /* 0x000000030000720c */ /* 0x040fe20003f64070 */
[----:B------:R-:W-:Y:S01]  /*a0a0*/  VIADD R13, R9, 0x45 ;  /* 0x00000045090d7836 */ /* 0x000fe20000000000 */
[C---:B------:R-:W-:Y:S01]  /*a0b0*/  ISETP.GT.U32.AND P5, PT, R0.reuse, R2, PT ;  /* 0x000000020000720c */ /* 0x040fe20003fa4070 */
[--C-:B------:R-:W-:Y:S01]  /*a0c0*/  @!P1 IMAD.IADD R7, R7, 0x1, -R0.reuse ;  /* 0x0000000107079824 */ /* 0x100fe200078e0a00 */
[----:B------:R-:W-:Y:S01]  /*a0d0*/  ISETP.GT.U32.AND P1, PT, R0, R11, PT ;  /* 0x0000000b0000720c */ /* 0x000fe20003f24070 */
[----:B------:R0:W-:Y:S01]  /*a0e0*/  STL [R1+0x78], R16 ;  /* 0x0000781001007387 */ /* 0x0001e20000100800 */
[----:B------:R-:W-:Y:S01]  /*a0f0*/  @!P4 IMAD.MOV R15, RZ, RZ, -R15 ;  /* 0x000000ffff0fc224 */ /* 0x000fe200078e0a0f */
[----:B------:R-:W-:Y:S01]  /*a100*/  ISETP.GE.AND P4, PT, R12, RZ, PT ;  /* 0x000000ff0c00720c */ /* 0x000fe20003f86270 */
[----:B------:R-:W-:Y:S01]  /*a110*/  @!P0 IMAD.IADD R6, R6, 0x1, -R0 ;  /* 0x0000000106068824 */ /* 0x000fe200078e0a00 */
[----:B------:R-:W-:Y:S01]  /*a120*/  ISETP.GE.AND P0, PT, R14, RZ, PT ;  /* 0x000000ff0e00720c */ /* 0x000fe20003f06270 */
[----:B------:R-:W-:Y:S01]  /*a130*/  VIADD R4, R9, 0x44 ;  /* 0x0000004409047836 */ /* 0x000fe20000000000 */
[----:B------:R1:W-:Y:S01]  /*a140*/  STL [R1+0x88], R15 ;  /* 0x0000880f01007387 */ /* 0x0003e20000100800 */
[----:B------:R-:W-:-:S02]  /*a150*/  IMAD.MOV.U32 R17, RZ, RZ, R7 ;  /* 0x000000ffff117224 */ /* 0x000fc400078e0007 */
[--C-:B------:R-:W-:Y:S01]  /*a160*/  @!P3 IMAD.IADD R3, R3, 0x1, -R0.reuse ;  /* 0x000000010303b824 */ /* 0x100fe200078e0a00 */
[----:B0-----:R-:W-:Y:S01]  /*a170*/  IABS R16, R13 ;  /* 0x0000000d00107213 */ /* 0x001fe20000000000 */
[--C-:B------:R-:W-:Y:S01]  /*a180*/  @!P5 IMAD.IADD R2, R2, 0x1, -R0.reuse ;  /* 0x000000010202d824 */ /* 0x100fe200078e0a00 */
[----:B------:R-:W-:Y:S01]  /*a190*/  IABS R12, R4 ;  /* 0x00000004000c7213 */ /* 0x000fe20000000000 */
[----:B------:R-:W-:Y:S01]  /*a1a0*/  @!P1 IMAD.IADD R11, R11, 0x1, -R0 ;  /* 0x000000010b0b9824 */ /* 0x000fe200078e0a00 */
[----:B------:R-:W-:Y:S01]  /*a1b0*/  ISETP.GT.U32.AND P1, PT, R0, R3, PT ;  /* 0x000000030000720c */ /* 0x000fe20003f24070 */
[----:B------:R-:W-:Y:S01]  /*a1c0*/  IMAD.HI.U32 R14, R5, R16, RZ ;  /* 0x00000010050e7227 */ /* 0x000fe200078e00ff */
[----:B------:R-:W-:Y:S02]  /*a1d0*/  ISETP.GE.AND P5, PT, R10, RZ, PT ;  /* 0x000000ff0a00720c */ /* 0x000fe40003fa6270 */
[----:B------:R-:W-:Y:S01]  /*a1e0*/  ISETP.GE.AND P3, PT, R13, RZ, PT ;  /* 0x000000ff0d00720c */ /* 0x000fe20003f66270 */
[----:B------:R-:W-:-:S02]  /*a1f0*/  IMAD.MOV R14, RZ, RZ, -R14 ;  /* 0x000000ffff0e7224 */ /* 0x000fc400078e0a0e */
[----:B-1----:R-:W-:Y:S02]  /*a200*/  IMAD.MOV.U32 R15, RZ, RZ, R6 ;  /* 0x000000ffff0f7224 */ /* 0x002fe400078e0006 */
[----:B------:R-:W-:Y:S02]  /*a210*/  IMAD R16, R0, R14, R16 ;  /* 0x0000000e00107224 */ /* 0x000fe400078e0210 */
[----:B------:R-:W-:Y:S02]  /*a220*/  IMAD.MOV.U32 R6, RZ, RZ, R2 ;  /* 0x000000ffff067224 */ /* 0x000fe400078e0002 */
[----:B------:R-:W-:Y:S01]  /*a230*/  @!P6 IMAD.MOV R17, RZ, RZ, -R17 ;  /* 0x000000ffff11e224 */ /* 0x000fe200078e0a11 */
[----:B------:R-:W-:Y:S01]  /*a240*/  ISETP.GE.AND P6, PT, R4, RZ, PT ;  /* 0x000000ff0400720c */ /* 0x000fe20003fc6270 */
[----:B------:R-:W-:Y:S01]  /*a250*/  @!P4 IMAD.MOV R6, RZ, RZ, -R6 ;  /* 0x000000ffff06c224 */ /* 0x000fe200078e0a06 */
[C---:B------:R-:W-:Y:S01]  /*a260*/  ISETP.GT.U32.AND P4, PT, R0.reuse, R16, PT ;  /* 0x000000100000720c */ /* 0x040fe20003f84070 */
[----:B------:R-:W-:Y:S01]  /*a270*/  @!P2 IMAD.MOV R15, RZ, RZ, -R15 ;  /* 0x000000ffff0fa224 */ /* 0x000fe200078e0a0f */
[----:B------:R-:W-:Y:S01]  /*a280*/  STL [R1+0xe8], R17 ;  /* 0x0000e81101007387 */ /* 0x000fe20000100800 */
[----:B------:R-:W-:Y:S01]  /*a290*/  @!P1 IMAD.IADD R3, R3, 0x1, -R0 ;  /* 0x0000000103039824 */ /* 0x000fe200078e0a00 */
[----:B------:R-:W-:Y:S01]  /*a2a0*/  ISETP.GT.U32.AND P2, PT, R0, R11, PT ;  /* 0x0000000b0000720c */ /* 0x000fe20003f44070 */
[----:B------:R-:W-:Y:S01]  /*a2b0*/  IMAD.HI.U32 R10, R5, R12, RZ ;  /* 0x0000000c050a7227 */ /* 0x000fe200078e00ff */
[----:B------:R-:W-:Y:S03]  /*a2c0*/  STL [R1+0xec], R15 ;  /* 0x0000ec0f01007387 */ /* 0x000fe60000100800 */
[----:B------:R-:W-:Y:S01]  /*a2d0*/  VIADD R14, R9, 0x43 ;  /* 0x00000043090e7836 */ /* 0x000fe20000000000 */
[----:B------:R0:W-:Y:S01]  /*a2e0*/  STL [R1+0xf4], R6 ;  /* 0x0000f40601007387 */ /* 0x0001e20000100800 */
[----:B------:R-:W-:-:S02]  /*a2f0*/  IMAD.MOV R10, RZ, RZ, -R10 ;  /* 0x000000ffff0a7224 */ /* 0x000fc400078e0a0a */
[----:B------:R-:W-:Y:S01]  /*a300*/  @!P4 IMAD.IADD R16, R16, 0x1, -R0 ;  /* 0x000000011010c824 */ /* 0x000fe200078e0a00 */
[----:B------:R-:W-:Y:S01]  /*a310*/  ISETP.GE.AND P1, PT, R14, RZ, PT ;  /* 0x000000ff0e00720c */ /* 0x000fe20003f26270 */
[C---:B------:R-:W-:Y:S01]  /*a320*/  IMAD R12, R0.reuse, R10, R12 ;  /* 0x0000000a000c7224 */ /* 0x040fe200078e020c */
[----:B------:R-:W-:Y:S01]  /*a330*/  IABS R14, R14 ;  /* 0x0000000e000e7213 */ /* 0x000fe20000000000 */
[----:B------:R-:W-:Y:S02]  /*a340*/  @!P2 IMAD.IADD R11, R11, 0x1, -R0 ;  /* 0x000000010b0ba824 */ /* 0x000fe400078e0a00 */
[C---:B------:R-:W-:Y:S01]  /*a350*/  VIADD R4, R9.reuse, 0x41 ;  /* 0x0000004109047836 */ /* 0x040fe20000000000 */
[C---:B------:R-:W-:Y:S01]  /*a360*/  ISETP.GT.U32.AND P2, PT, R0.reuse, R12, PT ;  /* 0x0000000c0000720c */ /* 0x040fe20003f44070 */
[----:B0-----:R-:W-:Y:S02]  /*a370*/  IMAD.MOV.U32 R6, RZ, RZ, R3 ;  /* 0x000000ffff067224 */ /* 0x001fe400078e0003 */
[C---:B------:R-:W-:Y:S01]  /*a380*/  VIADD R2, R9.reuse, 0x42 ;  /* 0x0000004209027836 */ /* 0x040fe20000000000 */
[----:B------:R-:W-:Y:S01]  /*a390*/  IABS R7, R4 ;  /* 0x0000000400077213 */ /* 0x000fe20000000000 */
[----:B------:R-:W-:Y:S01]  /*a3a0*/  @!P0 IMAD.MOV R6, RZ, RZ, -R6 ;  /* 0x000000ffff068224 */ /* 0x000fe200078e0a06 */
[----:B------:R-:W-:Y:S01]  /*a3b0*/  ISETP.GT.U32.AND P0, PT, R0, R16, PT ;  /* 0x000000100000720c */ /* 0x000fe20003f04070 */
[----:B------:R-:W-:Y:S01]  /*a3c0*/  @!P5 IMAD.MOV R11, RZ, RZ, -R11 ;  /* 0x000000ffff0bd224 */ /* 0x000fe200078e0a0b */
[----:B------:R-:W-:Y:S01]  /*a3d0*/  IABS R10, R2 ;  /* 0x00000002000a7213 */ /* 0x000fe20000000000 */
[----:B------:R-:W-:Y:S01]  /*a3e0*/  VIADD R13, R9, 0x3f ;  /* 0x0000003f090d7836 */ /* 0x000fe20000000000 */
[----:B------:R0:W-:Y:S01]  /*a3f0*/  STL [R1+0x100], R6 ;  /* 0x0001000601007387 */ /* 0x0001e20000100800 */
[----:B------:R-:W-:Y:S01]  /*a400*/  ISETP.GE.AND P4, PT, R2, RZ, PT ;  /* 0x000000ff0200720c */ /* 0x000fe20003f86270 */
[----:B------:R-:W-:Y:S01]  /*a410*/  IMAD.HI.U32 R2, R5, R7, RZ ;  /* 0x0000000705027227 */ /* 0x000fe200078e00ff */
[----:B------:R-:W-:Y:S01]  /*a420*/  ISETP.GE.AND P5, PT, R4, RZ, PT ;  /* 0x000000ff0400720c */ /* 0x000fe20003fa6270 */
[----:B------:R1:W-:Y:S01]  /*a430*/  STL [R1+0xfc], R11 ;  /* 0x0000fc0b01007387 */ /* 0x0003e20000100800 */
[----:B------:R-:W-:Y:S01]  /*a440*/  IABS R17, R13 ;  /* 0x0000000d00117213 */ /* 0x000fe20000000000 */
[----:B------:R-:W-:-:S02]  /*a450*/  @!P2 IMAD.IADD R12, R12, 0x1, -R0 ;  /* 0x000000010c0ca824 */ /* 0x000fc400078e0a00 */
[----:B------:R-:W-:-:S03]  /*a460*/  IMAD.HI.U32 R3, R5, R10, RZ ;  /* 0x0000000a05037227 */ /* 0x000fc600078e00ff */
[----:B------:R-:W-:Y:S01]  /*a470*/  ISETP.GT.U32.AND P2, PT, R0, R12, PT ;  /* 0x0000000c0000720c */ /* 0x000fe20003f44070 */
[----:B0-----:R-:W-:-:S04]  /*a480*/  IMAD.HI.U32 R6, R5, R14, RZ ;  /* 0x0000000e05067227 */ /* 0x001fc800078e00ff */
[----:B------:R-:W-:Y:S02]  /*a490*/  IMAD.MOV R6, RZ, RZ, -R6 ;  /* 0x000000ffff067224 */ /* 0x000fe400078e0a06 */
[----:B------:R-:W-:Y:S02]  /*a4a0*/  @!P0 IMAD.IADD R16, R16, 0x1, -R0 ;  /* 0x0000000110108824 */ /* 0x000fe400078e0a00 */
[C---:B------:R-:W-:Y:S02]  /*a4b0*/  IMAD R14, R0.reuse, R6, R14 ;  /* 0x00000006000e7224 */ /* 0x040fe400078e020e */
[----:B------:R-:W-:Y:S02]  /*a4c0*/  IMAD.MOV R4, RZ, RZ, -R2 ;  /* 0x000000ffff047224 */ /* 0x000fe400078e0a02 */
[----:B------:R-:W-:Y:S01]  /*a4d0*/  VIADD R2, R9, 0x40 ;  /* 0x0000004009027836 */ /* 0x000fe20000000000 */
[----:B------:R-:W-:Y:S01]  /*a4e0*/  ISETP.GT.U32.AND P0, PT, R0, R14, PT ;  /* 0x0000000e0000720c */ /* 0x000fe20003f04070 */
[----:B------:R-:W-:-:S02]  /*a4f0*/  IMAD.MOV R3, RZ, RZ, -R3 ;  /* 0x000000ffff037224 */ /* 0x000fc400078e0a03 */
[C---:B------:R-:W-:Y:S01]  /*a500*/  IMAD R7, R0.reuse, R4, R7 ;  /* 0x0000000400077224 */ /* 0x040fe200078e0207 */
[----:B------:R-:W-:Y:S01]  /*a510*/  IABS R6, R2 ;  /* 0x0000000200067213 */ /* 0x000fe20000000000 */
[----:B------:R-:W-:Y:S02]  /*a520*/  IMAD R10, R0, R3, R10 ;  /* 0x00000003000a7224 */ /* 0x000fe400078e020a */
[----:B------:R-:W-:Y:S02]  /*a530*/  IMAD.MOV.U32 R18, RZ, RZ, R16 ;  /* 0x000000ffff127224 */ /* 0x000fe400078e0010 */
[----:B------:R-:W-:Y:S02]  /*a540*/  IMAD.MOV.U32 R16, RZ, RZ, R17 ;  /* 0x000000ffff107224 */ /* 0x000fe400078e0011 */
[--C-:B------:R-:W-:Y:S01]  /*a550*/  @!P2 IMAD.IADD R12, R12, 0x1, -R0.reuse ;  /* 0x000000010c0ca824 */ /* 0x100fe200078e0a00 */
[----:B------:R-:W-:Y:S01]  /*a560*/  ISETP.GT.U32.AND P2, PT, R0, R10, PT ;  /* 0x0000000a0000720c */ /* 0x000fe20003f44070 */
[----:B------:R-:W-:-:S02]  /*a570*/  @!P0 IMAD.IADD R14, R14, 0x1, -R0 ;  /* 0x000000010e0e8824 */ /* 0x000fc400078e0a00 */
[----:B------:R-:W-:-:S03]  /*a580*/  IMAD.HI.U32 R17, R5, R6, RZ ;  /* 0x0000000605117227 */ /* 0x000fc600078e00ff */
[C---:B------:R-:W-:Y:S01]  /*a590*/  ISETP.GT.U32.AND P0, PT, R0.reuse, R14, PT ;  /* 0x0000000e0000720c */ /* 0x040fe20003f04070 */
[----:B------:R-:W-:Y:S01]  /*a5a0*/  @!P3 IMAD.MOV R18, RZ, RZ, -R18 ;  /* 0x000000ffff12b224 */ /* 0x000fe200078e0a12 */
[----:B------:R-:W-:Y:S01]  /*a5b0*/  ISETP.GT.U32.AND P3, PT, R0, R7, PT ;  /* 0x000000070000720c */ /* 0x000fe20003f64070 */
[----:B------:R-:W-:Y:S02]  /*a5c0*/  IMAD.MOV R17, RZ, RZ, -R17 ;  /* 0x000000ffff117224 */ /* 0x000fe400078e0a11 */
[----:B------:R-:W-:Y:S01]  /*a5d0*/  @!P6 IMAD.MOV R12, RZ, RZ, -R12 ;  /* 0x000000ffff0ce224 */ /* 0x000fe200078e0a0c */
[----:B------:R-:W-:Y:S01]  /*a5e0*/  ISETP.GE.AND P6, PT, R2, RZ, PT ;  /* 0x000000ff0200720c */ /* 0x000fe20003fc6270 */
[----:B------:R-:W-:Y:S01]  /*a5f0*/  IMAD R2, R0, R17, R6 ;  /* 0x0000001100027224 */ /* 0x000fe200078e0206 */
[----:B------:R-:W-:Y:S01]  /*a600*/  STL [R1+0xf8], R18 ;  /* 0x0000f81201007387 */ /* 0x000fe20000100800 */
[----:B------:R-:W-:Y:S02]  /*a610*/  VIADD R4, R9, 0x3e ;  /* 0x0000003e09047836 */ /* 0x000fe40000000000 */
[--C-:B------:R-:W-:Y:S01]  /*a620*/  @!P2 IMAD.IADD R10, R10, 0x1, -R0.reuse ;  /* 0x000000010a0aa824 */ /* 0x100fe200078e0a00 */
[----:B------:R0:W-:Y:S01]  /*a630*/  STL [R1+0xf0], R12 ;  /* 0x0000f00c01007387 */ /* 0x0001e20000100800 */
[--C-:B------:R-:W-:Y:S01]  /*a640*/  @!P0 IMAD.IADD R14, R14, 0x1, -R0.reuse ;  /* 0x000000010e0e8824 */ /* 0x100fe200078e0a00 */
[C---:B------:R-:W-:Y:S01]  /*a650*/  ISETP.GT.U32.AND P0, PT, R0.reuse, R2, PT ;  /* 0x000000020000720c */ /* 0x040fe20003f04070 */
[----:B------:R-:W-:Y:S01]  /*a660*/  @!P3 IMAD.IADD R7, R7, 0x1, -R0 ;  /* 0x000000010707b824 */ /* 0x000fe200078e0a00 */
[----:B------:R-:W-:Y:S01]  /*a670*/  IABS R15, R4 ;  /* 0x00000004000f7213 */ /* 0x000fe20000000000 */
[----:B------:R-:W-:Y:S01]  /*a680*/  VIADD R3, R9, 0x3d ;  /* 0x0000003d09037836 */ /* 0x000fe20000000000 */
[C---:B------:R-:W-:Y:S01]  /*a690*/  ISETP.GT.U32.AND P2, PT, R0.reuse, R10, PT ;  /* 0x0000000a0000720c */ /* 0x040fe20003f44070 */
[----:B------:R-:W-:Y:S01]  /*a6a0*/  IMAD.HI.U32 R17, R5, R16, RZ ;  /* 0x0000001005117227 */ /* 0x000fe200078e00ff */
[----:B------:R-:W-:-:S02]  /*a6b0*/  ISETP.GT.U32.AND P3, PT, R0, R7, PT ;  /* 0x000000070000720c */ /* 0x000fc40003f64070 */
[----:B-1----:R-:W-:Y:S01]  /*a6c0*/  IABS R11, R3 ;  /* 0x00000003000b7213 */ /* 0x002fe20000000000 */
[----:B------:R-:W-:-:S04]  /*a6d0*/  IMAD.HI.U32 R6, R5, R15, RZ ;  /* 0x0000000f05067227 */ /* 0x000fc800078e00ff */
[----:B------:R-:W-:Y:S02]  /*a6e0*/  IMAD.MOV R6, RZ, RZ, -R6 ;  /* 0x000000ffff067224 */ /* 0x000fe400078e0a06 */
[----:B------:R-:W-:Y:S02]  /*a6f0*/  @!P0 IMAD.IADD R2, R2, 0x1, -R0 ;  /* 0x0000000102028824 */ /* 0x000fe400078e0a00 */
[----:B0-----:R-:W-:-:S03]  /*a700*/  IMAD.HI.U32 R12, R5, R11, RZ ;  /* 0x0000000b050c7227 */ /* 0x001fc600078e00ff */
[C---:B------:R-:W-:Y:S01]  /*a710*/  ISETP.GT.U32.AND P0, PT, R0.reuse, R2, PT ;  /* 0x000000020000720c */ /* 0x040fe20003f04070 */
[----:B------:R-:W-:Y:S02]  /*a720*/  IMAD.MOV R17, RZ, RZ, -R17 ;  /* 0x000000ffff117224 */ /* 0x000fe400078e0a11 */
[----:B------:R-:W-:Y:S02]  /*a730*/  IMAD R15, R0, R6, R15 ;  /* 0x00000006000f7224 */ /* 0x000fe400078e020f */
[----:B------:R-:W-:Y:S01]  /*a740*/  @!P2 IMAD.IADD R10, R10, 0x1, -R0 ;  /* 0x000000010a0aa824 */ /* 0x000fe200078e0a00 */
[----:B------:R-:W-:Y:S01]  /*a750*/  ISETP.GE.AND P2, PT, R13, RZ, PT ;  /* 0x000000ff0d00720c */ /* 0x000fe20003f46270 */
[----:B------:R-:W-:Y:S02]  /*a760*/  IMAD.MOV R12, RZ, RZ, -R12 ;  /* 0x000000ffff0c7224 */ /* 0x000fe400078e0a0c */
[----:B------:R-:W-:Y:S02]  /*a770*/  IMAD R13, R0, R17, R16 ;  /* 0x00000011000d7224 */ /* 0x000fe400078e0210 */
[----:B------:R-:W-:-:S02]  /*a780*/  IMAD.MOV.U32 R18, RZ, RZ, R14 ;  /* 0x000000ffff127224 */ /* 0x000fc400078e000e */
[----:B------:R-:W-:Y:S01]  /*a790*/  @!P3 IMAD.IADD R7, R7, 0x1, -R0 ;  /* 0x000000010707b824 */ /* 0x000fe200078e0a00 */
[C---:B------:R-:W-:Y:S01]  /*a7a0*/  ISETP.GT.U32.AND P3, PT, R0.reuse, R15, PT ;  /* 0x0000000f0000720c */ /* 0x040fe20003f64070 */
[C---:B------:R-:W-:Y:S02]  /*a7b0*/  IMAD R11, R0.reuse, R12, R11 ;  /* 0x0000000c000b7224 */ /* 0x040fe400078e020b */
[----:B------:R-:W-:Y:S01]  /*a7c0*/  @!P1 IMAD.MOV R18, RZ, RZ, -R18 ;  /* 0x000000ffff129224 */ /* 0x000fe200078e0a12 */
[----:B------:R-:W-:Y:S01]  /*a7d0*/  ISETP.GT.U32.AND P1, PT, R0, R13, PT ;  /* 0x0000000d0000720c */ /* 0x000fe20003f24070 */
[----:B------:R-:W-:Y:S02]  /*a7e0*/  IMAD.MOV.U32 R12, RZ, RZ, R7 ;  /* 0x000000ffff0c7224 */ /* 0x000fe400078e0007 */
[----:B------:R-:W-:Y:S01]  /*a7f0*/  @!P4 IMAD.MOV R10, RZ, RZ, -R10 ;  /* 0x000000ffff0ac224 */ /* 0x000fe200078e0a0a */
[----:B------:R-:W-:Y:S01]  /*a800*/  ISETP.GE.AND P4, PT, R4, RZ, PT ;  /* 0x000000ff0400720c */ /* 0x000fe20003f86270 */
[----:B------:R-:W-:Y:S01]  /*a810*/  @!P5 IMAD.MOV R12, RZ, RZ, -R12 ;  /* 0x000000ffff0cd224 */ /* 0x000fe200078e0a0c */
[----:B------:R-:W-:Y:S01]  /*a820*/  STL [R1+0xd4], R18 ;  /* 0x0000d41201007387 */ /* 0x000fe20000100800 */
[C---:B------:R-:W-:Y:S01]  /*a830*/  VIADD R4, R9.reuse, 0x3b ;  /* 0x0000003b09047836 */ /* 0x040fe20000000000 */
[----:B------:R-:W-:Y:S01]  /*a840*/  ISETP.GT.U32.AND P5, PT, R0, R11, PT ;  /* 0x0000000b0000720c */ /* 0x000fe20003fa4070 */
[--C-:B------:R-:W-:Y:S01]  /*a850*/  @!P0 IMAD.IADD R2, R2, 0x1, -R0.reuse ;  /* 0x0000000102028824 */ /* 0x100fe200078e0a00 */
[----:B------:R0:W-:Y:S01]  /*a860*/  STL [R1+0xdc], R10 ;  /* 0x0000dc0a01007387 */ /* 0x0001e20000100800 */
[----:B------:R-:W-:Y:S01]  /*a870*/  VIADD R6, R9, 0x3c ;  /* 0x0000003c09067836 */ /* 0x000fe20000000000 */
[----:B------:R-:W-:Y:S01]  /*a880*/  ISETP.GE.AND P0, PT, R3, RZ, PT ;  /* 0x000000ff0300720c */ /* 0x000fe20003f06270 */
[--C-:B------:R-:W-:Y:S01]  /*a890*/  @!P3 IMAD.IADD R15, R15, 0x1, -R0.reuse ;  /* 0x000000010f0fb824 */ /* 0x100fe200078e0a00 */
[----:B------:R1:W-:Y:S01]  /*a8a0*/  STL [R1+0xe0], R12 ;  /* 0x0000e00c01007387 */ /* 0x0003e20000100800 */
[----:B------:R-:W-:Y:S01]  /*a8b0*/  @!P1 IMAD.IADD R13, R13, 0x1, -R0 ;  /* 0x000000010d0d9824 */ /* 0x000fe200078e0a00 */
[----:B------:R-:W-:Y:S01]  /*a8c0*/  IABS R14, R6 ;  /* 0x00000006000e7213 */ /* 0x000fe20000000000 */
[C---:B------:R-:W-:Y:S01]  /*a8d0*/  VIADD R3, R9.reuse, 0x3a ;  /* 0x0000003a09037836 */ /* 0x040fe20000000000 */
[----:B------:R-:W-:Y:S01]  /*a8e0*/  ISETP.GE.AND P1, PT, R6, RZ, PT ;  /* 0x000000ff0600720c */ /* 0x000fe20003f26270 */
[----:B------:R-:W-:Y:S01]  /*a8f0*/  VIADD R29, R9, 0x16 ;  /* 0x00000016091d7836 */ /* 0x000fe20000000000 */
[----:B0-----:R-:W-:Y:S01]  /*a900*/  IABS R10, R4 ;  /* 0x00000004000a7213 */ /* 0x001fe20000000000 */
[----:B------:R-:W-:Y:S01]  /*a910*/  IMAD.HI.U32 R7, R5, R14, RZ ;  /* 0x0000000e05077227 */ /* 0x000fe200078e00ff */
[----:B------:R-:W-:-:S02]  /*a920*/  ISETP.GT.U32.AND P3, PT, R0, R13, PT ;  /* 0x0000000d0000720c */ /* 0x000fc40003f64070 */
[----:B------:R-:W-:Y:S01]  /*a930*/  IABS R27, R29 ;  /* 0x0000001d001b7213 */ /* 0x000fe20000000000 */
[----:B-1----:R-:W-:Y:S02]  /*a940*/  IMAD.MOV.U32 R12, RZ, RZ, R2 ;  /* 0x000000ffff0c7224 */ /* 0x002fe400078e0002 */
[----:B------:R-:W-:-:S04]  /*a950*/  IMAD.HI.U32 R6, R5, R10, RZ ;  /* 0x0000000a05067227 */ /* 0x000fc800078e00ff */
[----:B------:R-:W-:Y:S01]  /*a960*/  @!P6 IMAD.MOV R12, RZ, RZ, -R12 ;  /* 0x000000ffff0ce224 */ /* 0x000fe200078e0a0c */
[C---:B------:R-:W-:Y:S01]  /*a970*/  ISETP.GT.U32.AND P6, PT, R0.reuse, R15, PT ;  /* 0x0000000f0000720c */ /* 0x040fe20003fc4070 */
[----:B------:R-:W-:Y:S02]  /*a980*/  IMAD.MOV R6, RZ, RZ, -R6 ;  /* 0x000000ffff067224 */ /* 0x000fe400078e0a06 */
[----:B------:R-:W-:Y:S01]  /*a990*/  IMAD.MOV R7, RZ, RZ, -R7 ;  /* 0x000000ffff077224 */ /* 0x000fe200078e0a07 */
[----:B------:R0:W-:Y:S01]  /*a9a0*/  STL [R1+0xe4], R12 ;  /* 0x0000e40c01007387 */ /* 0x0001e20000100800 */
[----:B------:R-:W-:Y:S02]  /*a9b0*/  @!P5 IMAD.IADD R11, R11, 0x1, -R0 ;  /* 0x000000010b0bd824 */ /* 0x000fe400078e0a00 */
[C---:B------:R-:W-:Y:S02]  /*a9c0*/  IMAD R10, R0.reuse, R6, R10 ;  /* 0x00000006000a7224 */ /* 0x040fe400078e020a */
[C---:B------:R-:W-:Y:S01]  /*a9d0*/  IMAD R14, R0.reuse, R7, R14 ;  /* 0x00000007000e7224 */ /* 0x040fe200078e020e */
[C---:B------:R-:W-:Y:S01]  /*a9e0*/  ISETP.GT.U32.AND P5, PT, R0.reuse, R11, PT ;  /* 0x0000000b0000720c */ /* 0x040fe20003fa4070 */
[--C-:B------:R-:W-:Y:S01]  /*a9f0*/  @!P3 IMAD.IADD R13, R13, 0x1, -R0.reuse ;  /* 0x000000010d0db824 */ /* 0x100fe200078e0a00 */
[----:B------:R-:W-:Y:S01]  /*aa00*/  IABS R7, R3 ;  /* 0x0000000300077213 */ /* 0x000fe20000000000 */
[----:B------:R-:W-:Y:S01]  /*aa10*/  @!P6 IMAD.IADD R15, R15, 0x1, -R0 ;  /* 0x000000010f0fe824 */ /* 0x000fe200078e0a00 */
[C---:B------:R-:W-:Y:S01]  /*aa20*/  ISETP.GT.U32.AND P6, PT, R0.reuse, R10, PT ;  /* 0x0000000a0000720c */ /* 0x040fe20003fc4070 */
[C---:B------:R-:W-:Y:S01]  /*aa30*/  VIADD R2, R9.reuse, 0x39 ;  /* 0x0000003909027836 */ /* 0x040fe20000000000 */
[----:B------:R-:W-:Y:S01]  /*aa40*/  ISETP.GT.U32.AND P3, PT, R0, R14, PT ;  /* 0x0000000e0000720c */ /* 0x000fe20003f64070 */
[----:B0-----:R-:W-:-:S02]  /*aa50*/  VIADD R12, R9, 0x38 ;  /* 0x00000038090c7836 */ /* 0x001fc40000000000 */
[----:B------:R-:W-:Y:S01]  /*aa60*/  IMAD.MOV.U32 R18, RZ, RZ, R13 ;  /* 0x000000ffff127224 */ /* 0x000fe200078e000d */
[----:B------:R-:W-:Y:S01]  /*aa70*/  IABS R6, R2 ;  /* 0x0000000200067213 */ /* 0x000fe20000000000 */
[----:B------:R-:W-:Y:S01]  /*aa80*/  @!P4 IMAD.MOV R15, RZ, RZ, -R15 ;  /* 0x000000ffff0fc224 */ /* 0x000fe200078e0a0f */
[----:B------:R-:W-:Y:S01]  /*aa90*/  IABS R16, R12 ;  /* 0x0000000c00107213 */ /* 0x000fe20000000000 */
[----:B------:R-:W-:Y:S01]  /*aaa0*/  @!P5 IMAD.IADD R11, R11, 0x1, -R0 ;  /* 0x000000010b0bd824 */ /* 0x000fe200078e0a00 */
[----:B------:R-:W-:Y:S01]  /*aab0*/  ISETP.GE.AND P5, PT, R4, RZ, PT ;  /* 0x000000ff0400720c */ /* 0x000fe20003fa6270 */
[----:B------:R-:W-:-:S04]  /*aac0*/  IMAD.HI.U32 R17, R5, R6, RZ ;  /* 0x0000000605117227 */ /* 0x000fc800078e00ff */
[----:B------:R-:W-:Y:S02]  /*aad0*/  @!P6 IMAD.IADD R10, R10, 0x1, -R0 ;  /* 0x000000010a0ae824 */ /* 0x000fe400078e0a00 */
[----:B------:R-:W-:Y:S02]  /*aae0*/  IMAD.MOV.U32 R4, RZ, RZ, R16 ;  /* 0x000000ffff047224 */ /* 0x000fe400078e0010 */
[----:B------:R-:W-:-:S04]  /*aaf0*/  IMAD.HI.U32 R16, R5, R7, RZ ;  /* 0x0000000705107227 */ /* 0x000fc800078e00ff */
[----:B------:R-:W-:Y:S01]  /*ab00*/  @!P3 IMAD.IADD R14, R14, 0x1, -R0 ;  /* 0x000000010e0eb824 */ /* 0x000fe200078e0a00 */
[----:B------:R-:W-:Y:S01]  /*ab10*/  ISETP.GE.AND P3, PT, R3, RZ, PT ;  /* 0x000000ff0300720c */ /* 0x000fe20003f66270 */
[----:B------:R-:W-:Y:S01]  /*ab20*/  @!P2 IMAD.MOV R18, RZ, RZ, -R18 ;  /* 0x000000ffff12a224 */ /* 0x000fe200078e0a12 */
[C---:B------:R-:W-:Y:S01]  /*ab30*/  ISETP.GT.U32.AND P2, PT, R0.reuse, R10, PT ;  /* 0x0000000a0000720c */ /* 0x040fe20003f44070 */
[----:B------:R-:W-:Y:S01]  /*ab40*/  IMAD.HI.U32 R3, R5, R4, RZ ;  /* 0x0000000405037227 */ /* 0x000fe200078e00ff */
[----:B------:R-:W-:Y:S02]  /*ab50*/  ISETP.GT.U32.AND P6, PT, R0, R14, PT ;  /* 0x0000000e0000720c */ /* 0x000fe40003fc4070 */
[----:B------:R-:W-:Y:S01]  /*ab60*/  STL [R1+0xd8], R18 ;  /* 0x0000d81201007387 */ /* 0x000fe20000100800 */
[----:B------:R-:W-:Y:S02]  /*ab70*/  IMAD.MOV R13, RZ, RZ, -R17 ;  /* 0x000000ffff0d7224 */ /* 0x000fe400078e0a11 */
[----:B------:R-:W-:Y:S01]  /*ab80*/  IMAD.MOV R16, RZ, RZ, -R16 ;  /* 0x000000ffff107224 */ /* 0x000fe200078e0a10 */
[----:B------:R-:W-:Y:S01]  /*ab90*/  STL [R1+0xc8], R15 ;  /* 0x0000c80f01007387 */ /* 0x000fe20000100800 */
[----:B------:R-:W-:-:S02]  /*aba0*/  IMAD.MOV R3, RZ, RZ, -R3 ;  /* 0x000000ffff037224 */ /* 0x000fc400078e0a03 */
[C---:B------:R-:W-:Y:S02]  /*abb0*/  IMAD R6, R0.reuse, R13, R6 ;  /* 0x0000000d00067224 */ /* 0x040fe400078e0206 */
[C---:B------:R-:W-:Y:S02]  /*abc0*/  IMAD R7, R0.reuse, R16, R7 ;  /* 0x0000001000077224 */ /* 0x040fe400078e0207 */
[C---:B------:R-:W-:Y:S02]  /*abd0*/  IMAD R4, R0.reuse, R3, R4 ;  /* 0x0000000300047224 */ /* 0x040fe400078e0204 */
[----:B------:R-:W-:Y:S01]  /*abe0*/  @!P0 IMAD.MOV R11, RZ, RZ, -R11 ;  /* 0x000000ffff0b8224 */ /* 0x000fe200078e0a0b */
[----:B------:R-:W-:Y:S01]  /*abf0*/  ISETP.GT.U32.AND P0, PT, R0, R6, PT ;  /* 0x000000060000720c */ /* 0x000fe20003f04070 */
[--C-:B------:R-:W-:Y:S01]  /*ac00*/  @!P2 IMAD.IADD R10, R10, 0x1, -R0.reuse ;  /* 0x000000010a0aa824 */ /* 0x100fe200078e0a00 */
[C---:B------:R-:W-:Y:S01]  /*ac10*/  ISETP.GT.U32.AND P4, PT, R0.reuse, R7, PT ;  /* 0x000000070000720c */ /* 0x040fe20003f84070 */
[----:B------:R-:W-:Y:S01]  /*ac20*/  VIADD R17, R9, 0x37 ;  /* 0x0000003709117836 */ /* 0x000fe20000000000 */
[----:B------:R-:W-:Y:S01]  /*ac30*/  ISETP.GT.U32.AND P2, PT, R0, R4, PT ;  /* 0x000000040000720c */ /* 0x000fe20003f44070 */
[----:B------:R0:W-:Y:S01]  /*ac40*/  STL [R1+0xcc], R11 ;  /* 0x0000cc0b01007387 */ /* 0x0001e20000100800 */
[----:B------:R-:W-:Y:S01]  /*ac50*/  @!P6 IMAD.IADD R14, R14, 0x1, -R0 ;  /* 0x000000010e0ee824 */ /* 0x000fe200078e0a00 */
[----:B------:R-:W-:Y:S01]  /*ac60*/  ISETP.GE.AND P6, PT, R2, RZ, PT ;  /* 0x000000ff0200720c */ /* 0x000fe20003fc6270 */
[----:B------:R-:W-:Y:S01]  /*ac70*/  @!P5 IMAD.MOV R10, RZ, RZ, -R10 ;  /* 0x000000ffff0ad224 */ /* 0x000fe200078e0a0a */
[----:B------:R-:W-:Y:S01]  /*ac80*/  IABS R3, R17 ;  /* 0x0000001100037213 */ /* 0x000fe20000000000 */
[----:B------:R-:W-:-:S02]  /*ac90*/  IMAD.MOV.U32 R16, RZ, RZ, R14 ;  /* 0x000000ffff107224 */ /* 0x000fc400078e000e */
[----:B------:R-:W-:-:S04]  /*aca0*/  IMAD.HI.U32 R25, R5, R27, RZ ;  /* 0x0000001b05197227 */ /* 0x000fc800078e00ff */
[----:B0-----:R-:W-:Y:S02]  /*acb0*/  VIADD R11, R9, 0x36 ;  /* 0x00000036090b7836 */ /* 0x001fe40000000000 */
[--C-:B------:R-:W-:Y:S02]  /*acc0*/  @!P0 IMAD.IADD R6, R6, 0x1, -R0.reuse ;  /* 0x0000000106068824 */ /* 0x100fe400078e0a00 */
[--C-:B------:R-:W-:Y:S01]  /*acd0*/  @!P4 IMAD.IADD R7, R7, 0x1, -R0.reuse ;  /* 0x000000010707c824 */ /* 0x100fe200078e0a00 */
[----:B------:R-:W-:Y:S01]  /*ace0*/  IABS R2, R11 ;  /* 0x0000000b00027213 */ /* 0x000fe20000000000 */
[----:B------:R-:W-:Y:S01]  /*acf0*/  @!P2 IMAD.IADD R4, R4, 0x1, -R0 ;  /* 0x000000010404a824 */ /* 0x000fe200078e0a00 */
[C---:B------:R-:W-:Y:S01]  /*ad00*/  ISETP.GT.U32.AND P2, PT, R0.reuse, R6, PT ;  /* 0x000000060000720c */ /* 0x040fe20003f44070 */
[C---:B------:R-:W-:Y:S01]  /*ad10*/  IMAD.HI.U32 R13, R5.reuse, R3, RZ ;  /* 0x00000003050d7227 */ /* 0x040fe200078e00ff */
[----:B------:R-:W-:Y:S02]  /*ad20*/  ISETP.GT.U32.AND P0, PT, R0, R7, PT ;  /* 0x000000070000720c */ /* 0x000fe40003f04070 */
[----:B------:R-:W-:Y:S01]  /*ad30*/  ISETP.GE.AND P4, PT, R12, RZ, PT ;  /* 0x000000ff0c00720c */ /* 0x000fe20003f86270 */
[----:B------:R-:W-:-:S04]  /*ad40*/  IMAD.HI.U32 R15, R5, R2, RZ ;  /* 0x00000002050f7227 */ /* 0x000fc800078e00ff */
[----:B------:R-:W-:Y:S02]  /*ad50*/  IMAD.MOV R15, RZ, RZ, -R15 ;  /* 0x000000ffff0f7224 */ /* 0x000fe400078e0a0f */
[----:B------:R-:W-:Y:S02]  /*ad60*/  IMAD.MOV R13, RZ, RZ, -R13 ;  /* 0x000000ffff0d7224 */ /* 0x000fe400078e0a0d */
[C---:B------:R-:W-:Y:S02]  /*ad70*/  IMAD R2, R0.reuse, R15, R2 ;  /* 0x0000000f00027224 */ /* 0x040fe400078e0202 */
[----:B------:R-:W-:Y:S02]  /*ad80*/  IMAD R3, R0, R13, R3 ;  /* 0x0000000d00037224 */ /* 0x000fe400078e0203 */
[--C-:B------:R-:W-:Y:S01]  /*ad90*/  @!P2 IMAD.IADD R6, R6, 0x1, -R0.reuse ;  /* 0x000000010606a824 */ /* 0x100fe200078e0a00 */
[C---:B------:R-:W-:Y:S01]  /*ada0*/  ISETP.GT.U32.AND P2, PT, R0.reuse, R2, PT ;  /* 0x000000020000720c */ /* 0x040fe20003f44070 */
[----:B------:R-:W-:Y:S01]  /*adb0*/  @!P0 IMAD.IADD R7, R7, 0x1, -R0 ;  /* 0x0000000107078824 */ /* 0x000fe200078e0a00 */
[C---:B------:R-:W-:Y:S01]  /*adc0*/  ISETP.GT.U32.AND P0, PT, R0.reuse, R3, PT ;  /* 0x000000030000720c */ /* 0x040fe20003f04070 */
[----:B------:R-:W-:Y:S01]  /*add0*/  @!P1 IMAD.MOV R16, RZ, RZ, -R16 ;  /* 0x000000ffff109224 */ /* 0x000fe200078e0a10 */
[----:B------:R-:W-:Y:S01]  /*ade0*/  ISETP.GT.U32.AND P1, PT, R0, R4, PT ;  /* 0x000000040000720c */ /* 0x000fe20003f24070 */
[----:B------:R-:W-:-:S02]  /*adf0*/  VIADD R12, R9, 0x35 ;  /* 0x00000035090c7836 */ /* 0x000fc40000000000 */
[C---:B------:R-:W-:Y:S01]  /*ae00*/  VIADD R13, R9.reuse, 0x34 ;  /* 0x00000034090d7836 */ /* 0x040fe20000000000 */
[----:B------:R0:W-:Y:S01]  /*ae10*/  STL [R1+0xd0], R16 ;  /* 0x0000d01001007387 */ /* 0x0001e20000100800 */
[----:B------:R-:W-:Y:S01]  /*ae20*/  VIADD R15, R9, 0x33 ;  /* 0x00000033090f7836 */ /* 0x000fe20000000000 */
[----:B------:R-:W-:Y:S01]  /*ae30*/  IABS R14, R12 ;  /* 0x0000000c000e7213 */ /* 0x000fe20000000000 */
[----:B------:R-:W-:Y:S01]  /*ae40*/  @!P3 IMAD.MOV R7, RZ, RZ, -R7 ;  /* 0x000000ffff07b224 */ /* 0x000fe200078e0a07 */
[----:B------:R-:W-:Y:S01]  /*ae50*/  STL [R1+0xc4], R10 ;  /* 0x0000c40a01007387 */ /* 0x000fe20000100800 */
[----:B------:R-:W-:Y:S02]  /*ae60*/  @!P2 IMAD.IADD R2, R2, 0x1, -R0 ;  /* 0x000000010202a824 */ /* 0x000fe400078e0a00 */
[----:B------:R-:W-:Y:S01]  /*ae70*/  IMAD.HI.U32 R18, R5, R14, RZ ;  /* 0x0000000e05127227 */ /* 0x000fe200078e00ff */
[----:B------:R1:W-:Y:S01]  /*ae80*/  STL [R1+0xc0], R7 ;  /* 0x0000c00701007387 */ /* 0x0003e20000100800 */
[----:B0-----:R-:W-:-:S02]  /*ae90*/  IABS R16, R13 ;  /* 0x0000000d00107213 */ /* 0x001fc40000000000 */
[--C-:B------:R-:W-:Y:S01]  /*aea0*/  @!P0 IMAD.IADD R3, R3, 0x1, -R0.reuse ;  /* 0x0000000103038824 */ /* 0x100fe200078e0a00 */
[----:B------:R-:W-:Y:S01]  /*aeb0*/  ISETP.GT.U32.AND P2, PT, R0, R2, PT ;  /* 0x000000020000720c */ /* 0x000fe20003f44070 */
[----:B------:R-:W-:Y:S01]  /*aec0*/  @!P1 IMAD.IADD R4, R4, 0x1, -R0 ;  /* 0x0000000104049824 */ /* 0x000fe200078e0a00 */
[----:B------:R-:W-:Y:S01]  /*aed0*/  ISETP.GE.AND P1, PT, R17, RZ, PT ;  /* 0x000000ff1100720c */ /* 0x000fe20003f26270 */
[----:B------:R-:W-:Y:S01]  /*aee0*/  IMAD.MOV R17, RZ, RZ, -R18 ;  /* 0x000000ffff117224 */ /* 0x000fe200078e0a12 */
[----:B------:R-:W-:Y:S01]  /*aef0*/  ISETP.GT.U32.AND P5, PT, R0, R3, PT ;  /* 0x000000030000720c */ /* 0x000fe20003fa4070 */
[----:B------:R-:W-:Y:S01]  /*af00*/  IMAD.HI.U32 R19, R5, R16, RZ ;  /* 0x0000001005137227 */ /* 0x000fe200078e00ff */
[----:B------:R-:W-:Y:S02]  /*af10*/  IABS R18, R15 ;  /* 0x0000000f00127213 */ /* 0x000fe40000000000 */
[----:B------:R-:W-:Y:S01]  /*af20*/  ISETP.GE.AND P0, PT, R11, RZ, PT ;  /* 0x000000ff0b00720c */ /* 0x000fe20003f06270 */
[----:B------:R-:W-:Y:S01]  /*af30*/  @!P6 IMAD.MOV R6, RZ, RZ, -R6 ;  /* 0x000000ffff06e224 */ /* 0x000fe200078e0a06 */
[----:B------:R-:W-:Y:S01]  /*af40*/  ISETP.GE.AND P6, PT, R12, RZ, PT ;  /* 0x000000ff0c00720c */ /* 0x000fe20003fc6270 */
[----:B------:R-:W-:-:S02]  /*af50*/  IMAD R14, R0, R17, R14 ;  /* 0x00000011000e7224 */ /* 0x000fc400078e020e */
[----:B------:R-:W-:Y:S01]  /*af60*/  IMAD.MOV R19, RZ, RZ, -R19 ;  /* 0x000000ffff137224 */ /* 0x000fe200078e0a13 */
[----:B------:R0:W-:Y:S01]  /*af70*/  STL [R1+0xbc], R6 ;  /* 0x0000bc0601007387 */ /* 0x0001e20000100800 */
[----:B------:R-:W-:Y:S01]  /*af80*/  @!P4 IMAD.MOV R4, RZ, RZ, -R4 ;  /* 0x000000ffff04c224 */ /* 0x000fe200078e0a04 */
[C---:B------:R-:W-:Y:S01]  /*af90*/  ISETP.GT.U32.AND P3, PT, R0.reuse, R14, PT ;  /* 0x0000000e0000720c */ /* 0x040fe20003f64070 */
[----:B------:R-:W-:Y:S01]  /*afa0*/  IMAD R16, R0, R19, R16 ;  /* 0x0000001300107224 */ /* 0x000fe200078e0210 */
[----:B------:R-:W-:Y:S01]  /*afb0*/  ISETP.GE.AND P4, PT, R13, RZ, PT ;  /* 0x000000ff0d00720c */ /* 0x000fe20003f86270 */
[--C-:B------:R-:W-:Y:S01]  /*afc0*/  @!P2 IMAD.IADD R2, R2, 0x1, -R0.reuse ;  /* 0x000000010202a824 */ /* 0x100fe200078e0a00 */
[----:B------:R3:W-:Y:S01]  /*afd0*/  STL [R1+0xb8], R4 ;  /* 0x0000b80401007387 */ /* 0x0007e20000100800 */
[----:B------:R-:W-:Y:S01]  /*afe0*/  @!P5 IMAD.IADD R3, R3, 0x1, -R0 ;  /* 0x000000010303d824 */ /* 0x000fe200078e0a00 */
[----:B------:R-:W-:Y:S01]  /*aff0*/  ISETP.GT.U32.AND P2, PT, R0, R16, PT ;  /* 0x000000100000720c */ /* 0x000fe20003f44070 */
[----:B-1----:R-:W-:Y:S01]  /*b000*/  VIADD R7, R9, 0x32 ;  /* 0x0000003209077836 */ /* 0x002fe20000000000 */
[----:B------:R-:W-:Y:S01]  /*b010*/  ISETP.GE.AND P5, PT, R15, RZ, PT ;  /* 0x000000ff0f00720c */ /* 0x000fe20003fa6270 */
[----:B------:R-:W-:-:S02]  /*b020*/  IMAD.MOV.U32 R12, RZ, RZ, R3 ;  /* 0x000000ffff0c7224 */ /* 0x000fc400078e0003 */
[----:B0-----:R-:W-:Y:S01]  /*b030*/  VIADD R6, R9, 0x31 ;  /* 0x0000003109067836 */ /* 0x001fe20000000000 */
[----:B------:R-:W-:Y:S01]  /*b040*/  IABS R10, R7 ;  /* 0x00000007000a7213 */ /* 0x000fe20000000000 */
[----:B------:R-:W-:Y:S02]  /*b050*/  @!P3 IMAD.IADD R14, R14, 0x1, -R0 ;  /* 0x000000010e0eb824 */ /* 0x000fe400078e0a00 */
[----:B---3--:R-:W-:Y:S01]  /*b060*/  IMAD.HI.U32 R4, R5, R18, RZ ;  /* 0x0000001205047227 */ /* 0x008fe200078e00ff */
[----:B------:R-:W-:Y:S02]  /*b070*/  IABS R13, R6 ;  /* 0x00000006000d7213 */ /* 0x000fe40000000000 */
[----:B------:R-:W-:Y:S01]  /*b080*/  ISETP.GT.U32.AND P3, PT, R0, R14, PT ;  /* 0x0000000e0000720c */ /* 0x000fe20003f64070 */
[----:B------:R-:W-:Y:S02]  /*b090*/  IMAD.MOV R4, RZ, RZ, -R4 ;  /* 0x000000ffff047224 */ /* 0x000fe400078e0a04 */
[----:B------:R-:W-:-:S02]  /*b0a0*/  @!P1 IMAD.MOV R12, RZ, RZ, -R12 ;  /* 0x000000ffff0c9224 */ /* 0x000fc400078e0a0c */
[----:B------:R-:W-:Y:S02]  /*b0b0*/  IMAD R4, R0, R4, R18 ;  /* 0x0000000400047224 */ /* 0x000fe400078e0212 */
[----:B------:R-:W-:Y:S01]  /*b0c0*/  @!P2 IMAD.IADD R16, R16, 0x1, -R0 ;  /* 0x000000011010a824 */ /* 0x000fe200078e0a00 */
[----:B------:R-:W-:Y:S01]  /*b0d0*/  STL [R1+0xb0], R12 ;  /* 0x0000b00c01007387 */ /* 0x000fe20000100800 */
[----:B------:R-:W-:Y:S01]  /*b0e0*/  IMAD.MOV.U32 R11, RZ, RZ, R2 ;  /* 0x000000ffff0b7224 */ /* 0x000fe200078e0002 */
[C---:B------:R-:W-:Y:S01]  /*b0f0*/  ISETP.GT.U32.AND P1, PT, R0.reuse, R4, PT ;  /* 0x000000040000720c */ /* 0x040fe20003f24070 */
[----:B------:R-:W-:Y:S01]  /*b100*/  IMAD.HI.U32 R3, R5, R10, RZ ;  /* 0x0000000a05037227 */ /* 0x000fe200078e00ff */
[----:B------:R-:W-:-:S03]  /*b110*/  ISETP.GT.U32.AND P2, PT, R0, R16, PT ;  /* 0x000000100000720c */ /* 0x000fc60003f44070 */
[----:B------:R-:W-:Y:S01]  /*b120*/  @!P0 IMAD.MOV R11, RZ, RZ, -R11 ;  /* 0x000000ffff0b8224 */ /* 0x000fe200078e0a0b */
[----:B------:R-:W-:Y:S01]  /*b130*/  ISETP.GE.AND P0, PT, R7, RZ, PT ;  /* 0x000000ff0700720c */ /* 0x000fe20003f06270 */
[----:B------:R-:W-:Y:S02]  /*b140*/  IMAD.MOV R7, RZ, RZ, -R3 ;  /* 0x000000ffff077224 */ /* 0x000fe400078e0a03 */
[----:B------:R-:W-:Y:S01]  /*b150*/  VIADD R2, R9, 0x30 ;  /* 0x0000003009027836 */ /* 0x000fe20000000000 */
[----:B------:R0:W-:Y:S01]  /*b160*/  STL [R1+0xac], R11 ;  /* 0x0000ac0b01007387 */ /* 0x0001e20000100800 */
[--C-:B------:R-:W-:Y:S01]  /*b170*/  @!P3 IMAD.IADD R14, R14, 0x1, -R0.reuse ;  /* 0x000000010e0eb824 */ /* 0x100fe200078e0a00 */
[----:B------:R-:W-:Y:S01]  /*b180*/  ISETP.GE.AND P3, PT, R6, RZ, PT ;  /* 0x000000ff0600720c */ /* 0x000fe20003f66270 */
[----:B------:R-:W-:Y:S01]  /*b190*/  @!P1 IMAD.IADD R4, R4, 0x1, -R0 ;  /* 0x0000000104049824 */ /* 0x000fe200078e0a00 */
[----:B------:R-:W-:Y:S01]  /*b1a0*/  IABS R6, R2 ;  /* 0x0000000200067213 */ /* 0x000fe20000000000 */
[----:B------:R-:W-:-:S03]  /*b1b0*/  IMAD.HI.U32 R3, R5, R13, RZ ;  /* 0x0000000d05037227 */ /* 0x000fc600078e00ff */
[----:B------:R-:W-:Y:S01]  /*b1c0*/  ISETP.GT.U32.AND P1, PT, R0, R4, PT ;  /* 0x000000040000720c */ /* 0x000fe20003f24070 */
[----:B------:R-:W-:Y:S02]  /*b1d0*/  IMAD.MOV R3, RZ, RZ, -R3 ;  /* 0x000000ffff037224 */ /* 0x000fe400078e0a03 */
[----:B0-----:R-:W-:Y:S02]  /*b1e0*/  IMAD.MOV.U32 R11, RZ, RZ, R14 ;  /* 0x000000ffff0b7224 */ /* 0x001fe400078e000e */
[----:B------:R-:W-:Y:S02]  /*b1f0*/  @!P2 IMAD.IADD R16, R16, 0x1, -R0 ;  /* 0x000000011010a824 */ /* 0x000fe400078e0a00 */
[----:B------:R-:W-:Y:S02]  /*b200*/  IMAD R10, R0, R7, R10 ;  /* 0x00000007000a7224 */ /* 0x000fe400078e020a */
[----:B------:R-:W-:Y:S01]  /*b210*/  @!P6 IMAD.MOV R11, RZ, RZ, -R11 ;  /* 0x000000ffff0be224 */ /* 0x000fe200078e0a0b */
[----:B------:R-:W-:Y:S01]  /*b220*/  ISETP.GE.AND P6, PT, R2, RZ, PT ;  /* 0x000000ff0200720c */ /* 0x000fe20003fc6270 */
[C---:B------:R-:W-:Y:S01]  /*b230*/  IMAD R13, R0.reuse, R3, R13 ;  /* 0x00000003000d7224 */ /* 0x040fe200078e020d */
[----:B------:R-:W-:Y:S01]  /*b240*/  ISETP.GT.U32.AND P2, PT, R0, R10, PT ;  /* 0x0000000a0000720c */ /* 0x000fe20003f44070 */
[----:B------:R-:W-:Y:S01]  /*b250*/  IMAD.MOV.U32 R7, RZ, RZ, R16 ;  /* 0x000000ffff077224 */ /* 0x000fe200078e0010 */
[----:B------:R0:W-:Y:S01]  /*b260*/  STL [R1+0x98], R11 ;  /* 0x0000980b01007387 */ /* 0x0001e20000100800 */
[----:B------:R-:W-:-:S04]  /*b270*/  IMAD.HI.U32 R2, R5, R6, RZ ;  /* 0x0000000605027227 */ /* 0x000fc800078e00ff */
[----:B------:R-:W-:Y:S01]  /*b280*/  @!P4 IMAD.MOV R7, RZ, RZ, -R7 ;  /* 0x000000ffff07c224 */ /* 0x000fe200078e0a07 */
[----:B------:R-:W-:Y:S01]  /*b290*/  ISETP.GT.U32.AND P4, PT, R0, R13, PT ;  /* 0x0000000d0000720c */ /* 0x000fe20003f84070 */
[----:B------:R-:W-:Y:S02]  /*b2a0*/  IMAD.MOV R2, RZ, RZ, -R2 ;  /* 0x000000ffff027224 */ /* 0x000fe400078e0a02 */
[----:B------:R-:W-:Y:S01]  /*b2b0*/  @!P1 IMAD.IADD R4, R4, 0x1, -R0 ;  /* 0x0000000104049824 */ /* 0x000fe200078e0a00 */
[----:B------:R1:W-:Y:S01]  /*b2c0*/  STL [R1+0xb4], R7 ;  /* 0x0000b40701007387 */ /* 0x0003e20000100800 */
[----:B------:R-:W-:Y:S02]  /*b2d0*/  IMAD R6, R0, R2, R6 ;  /* 0x0000000200067224 */ /* 0x000fe400078e0206 */
[----:B------:R-:W-:Y:S02]  /*b2e0*/  IMAD.MOV.U32 R16, RZ, RZ, R4 ;  /* 0x000000ffff107224 */ /* 0x000fe400078e0004 */
[----:B------:R-:W-:-:S02]  /*b2f0*/  VIADD R12, R9, 0x2f ;  /* 0x0000002f090c7836 */ /* 0x000fc40000000000 */
        /* <DEDUP_REMOVED lines=10> */
[----:B0-----:R-:W-:Y:S01]  /*b3a0*/  IMAD.HI.U32 R11, R5, R12, RZ ;  /* 0x0000000c050b7227 */ /* 0x001fe200078e00ff */
[----:B-1----:R-:W-:Y:S01]  /*b3b0*/  IABS R7, R14 ;  /* 0x0000000e00077213 */ /* 0x002fe20000000000 */
[----:B------:R0:W-:Y:S02]  /*b3c0*/  STL [R1+0x1b4], R16 ;  /* 0x0001b41001007387 */ /* 0x0001e40000100800 */
[----:B------:R-:W-:-:S02]  /*b3d0*/  @!P5 IMAD.IADD R6, R6, 0x1, -R0 ;  /* 0x000000010606d824 */ /* 0x000fc400078e0a00 */
[----:B------:R-:W-:Y:S02]  /*b3e0*/  IMAD.MOV R11, RZ, RZ, -R11 ;  /* 0x000000ffff0b7224 */ /* 0x000fe400078e0a0b */
[----:B------:R-:W-:Y:S01]  /*b3f0*/  IMAD.HI.U32 R4, R5, R7, RZ ;  /* 0x0000000705047227 */ /* 0x000fe200078e00ff */
[----:B------:R-:W-:-:S03]  /*b400*/  ISETP.GT.U32.AND P5, PT, R0, R6, PT ;  /* 0x000000060000720c */ /* 0x000fc60003fa4070 */
[----:B------:R-:W-:Y:S02]  /*b410*/  IMAD R12, R0, R11, R12 ;  /* 0x0000000b000c7224 */ /* 0x000fe400078e020c */
[--C-:B------:R-:W-:Y:S01]  /*b420*/  @!P2 IMAD.IADD R10, R10, 0x1, -R0.reuse ;  /* 0x000000010a0aa824 */ /* 0x100fe200078e0a00 */
[----:B------:R-:W-:Y:S01]  /*b430*/  ISETP.GE.AND P2, PT, R14, RZ, PT ;  /* 0x000000ff0e00720c */ /* 0x000fe20003f46270 */
[----:B------:R-:W-:Y:S01]  /*b440*/  @!P4 IMAD.IADD R13, R13, 0x1, -R0 ;  /* 0x000000010d0dc824 */ /* 0x000fe200078e0a00 */
[----:B------:R-:W-:Y:S01]  /*b450*/  IABS R14, R15 ;  /* 0x0000000f000e7213 */ /* 0x000fe20000000000 */
[----:B------:R-:W-:Y:S01]  /*b460*/  IMAD.MOV R4, RZ, RZ, -R4 ;  /* 0x000000ffff047224 */ /* 0x000fe200078e0a04 */
[----:B------:R-:W-:Y:S01]  /*b470*/  ISETP.GT.U32.AND P4, PT, R0, R12, PT ;  /* 0x0000000c0000720c */ /* 0x000fe20003f84070 */
[----:B------:R-:W-:Y:S02]  /*b480*/  IMAD.MOV.U32 R18, RZ, RZ, R10 ;  /* 0x000000ffff127224 */ /* 0x000fe400078e000a */
[----:B------:R-:W-:-:S02]  /*b490*/  IMAD.MOV.U32 R17, RZ, RZ, R13 ;  /* 0x000000ffff117224 */ /* 0x000fc400078e000d */
[----:B------:R-:W-:Y:S02]  /*b4a0*/  VIADD R2, R9, 0x2d ;  /* 0x0000002d09027836 */ /* 0x000fe40000000000 */
[----:B------:R-:W-:Y:S02]  /*b4b0*/  IMAD R7, R0, R4, R7 ;  /* 0x0000000400077224 */ /* 0x000fe400078e0207 */
[----:B------:R-:W-:Y:S01]  /*b4c0*/  IMAD.HI.U32 R4, R5, R14, RZ ;  /* 0x0000000e05047227 */ /* 0x000fe200078e00ff */
[----:B------:R-:W-:-:S03]  /*b4d0*/  IABS R3, R2 ;  /* 0x0000000200037213 */ /* 0x000fc60000000000 */
[----:B------:R-:W-:Y:S01]  /*b4e0*/  @!P0 IMAD.MOV R18, RZ, RZ, -R18 ;  /* 0x000000ffff128224 */ /* 0x000fe200078e0a12 */
[----:B------:R-:W-:Y:S01]  /*b4f0*/  ISETP.GT.U32.AND P0, PT, R0, R7, PT ;  /* 0x000000070000720c */ /* 0x000fe20003f04070 */
[----:B------:R-:W-:Y:S01]  /*b500*/  @!P3 IMAD.MOV R17, RZ, RZ, -R17 ;  /* 0x000000ffff11b224 */ /* 0x000fe200078e0a11 */
[----:B------:R-:W-:Y:S01]  /*b510*/  ISETP.GE.AND P3, PT, R2, RZ, PT ;  /* 0x000000ff0200720c */ /* 0x000fe20003f66270 */
[----:B------:R-:W-:Y:S01]  /*b520*/  IMAD.MOV R4, RZ, RZ, -R4 ;  /* 0x000000ffff047224 */ /* 0x000fe200078e0a04 */
[----:B------:R-:W-:Y:S01]  /*b530*/  STL [R1+0xa8], R18 ;  /* 0x0000a81201007387 */ /* 0x000fe20000100800 */
[----:B------:R-:W-:Y:S02]  /*b540*/  @!P5 IMAD.IADD R6, R6, 0x1, -R0 ;  /* 0x000000010606d824 */ /* 0x000fe400078e0a00 */
[----:B------:R-:W-:Y:S01]  /*b550*/  IMAD R14, R0, R4, R14 ;  /* 0x00000004000e7224 */ /* 0x000fe200078e020e */
[----:B------:R1:W-:Y:S01]  /*b560*/  STL [R1+0xa4], R17 ;  /* 0x0000a41101007387 */ /* 0x0003e20000100800 */
[----:B0-----:R-:W-:-:S04]  /*b570*/  IMAD.HI.U32 R16, R5, R3, RZ ;  /* 0x0000000305107227 */ /* 0x001fc800078e00ff */
[----:B------:R-:W-:Y:S02]  /*b580*/  @!P4 IMAD.IADD R12, R12, 0x1, -R0 ;  /* 0x000000010c0cc824 */ /* 0x000fe400078e0a00 */
[----:B------:R-:W-:Y:S02]  /*b590*/  IMAD.MOV R10, RZ, RZ, -R16 ;  /* 0x000000ffff0a7224 */ /* 0x000fe400078e0a10 */
[----:B------:R-:W-:Y:S01]  /*b5a0*/  @!P0 IMAD.IADD R7, R7, 0x1, -R0 ;  /* 0x0000000107078824 */ /* 0x000fe200078e0a00 */
[C---:B------:R-:W-:Y:S01]  /*b5b0*/  ISETP.GT.U32.AND P4, PT, R0.reuse, R12, PT ;  /* 0x0000000c0000720c */ /* 0x040fe20003f84070 */
[----:B-1----:R-:W-:Y:S02]  /*b5c0*/  IMAD.MOV.U32 R17, RZ, RZ, R6 ;  /* 0x000000ffff117224 */ /* 0x002fe400078e0006 */
[C---:B------:R-:W-:Y:S01]  /*b5d0*/  IMAD R2, R0.reuse, R10, R3 ;  /* 0x0000000a00027224 */ /* 0x040fe200078e0203 */
[C---:B------:R-:W-:Y:S01]  /*b5e0*/  ISETP.GT.U32.AND P0, PT, R0.reuse, R7, PT ;  /* 0x000000070000720c */ /* 0x040fe20003f04070 */
[----:B------:R-:W-:Y:S01]  /*b5f0*/  @!P6 IMAD.MOV R17, RZ, RZ, -R17 ;  /* 0x000000ffff11e224 */ /* 0x000fe200078e0a11 */
[C---:B------:R-:W-:Y:S01]  /*b600*/  ISETP.GT.U32.AND P6, PT, R0.reuse, R14, PT ;  /* 0x0000000e0000720c */ /* 0x040fe20003fc4070 */
[C---:B------:R-:W-:Y:S01]  /*b610*/  VIADD R3, R9.reuse, 0x29 ;  /* 0x0000002909037836 */ /* 0x040fe20000000000 */
[----:B------:R-:W-:Y:S01]  /*b620*/  ISETP.GT.U32.AND P5, PT, R0, R2, PT ;  /* 0x000000020000720c */ /* 0x000fe20003fa4070 */
[C---:B------:R-:W-:Y:S01]  /*b630*/  VIADD R11, R9.reuse, 0x2b ;  /* 0x0000002b090b7836 */ /* 0x040fe20000000000 */
[----:B------:R0:W-:Y:S01]  /*b640*/  STL [R1+0xa0], R17 ;  /* 0x0000a01101007387 */ /* 0x0001e20000100800 */
[----:B------:R-:W-:Y:S01]  /*b650*/  VIADD R4, R9, 0x2a ;  /* 0x0000002a09047836 */ /* 0x000fe20000000000 */
[----:B------:R-:W-:Y:S01]  /*b660*/  IABS R6, R3 ;  /* 0x0000000300067213 */ /* 0x000fe20000000000 */
[--C-:B------:R-:W-:Y:S01]  /*b670*/  @!P4 IMAD.IADD R12, R12, 0x1, -R0.reuse ;  /* 0x000000010c0cc824 */ /* 0x100fe200078e0a00 */
[----:B------:R-:W-:Y:S01]  /*b680*/  IABS R10, R11 ;  /* 0x0000000b000a7213 */ /* 0x000fe20000000000 */
[----:B------:R-:W-:Y:S01]  /*b690*/  IMAD.MOV R25, RZ, RZ, -R25 ;  /* 0x000000ffff197224 */ /* 0x000fe200078e0a19 */
[----:B------:R-:W-:Y:S01]  /*b6a0*/  IABS R13, R4 ;  /* 0x00000004000d7213 */ /* 0x000fe20000000000 */
[--C-:B------:R-:W-:Y:S01]  /*b6b0*/  @!P0 IMAD.IADD R7, R7, 0x1, -R0.reuse ;  /* 0x0000000107078824 */ /* 0x100fe200078e0a00 */
[----:B------:R-:W-:Y:S01]  /*b6c0*/  ISETP.GE.AND P4, PT, R15, RZ, PT ;  /* 0x000000ff0f00720c */ /* 0x000fe20003f86270 */
[----:B------:R-:W-:-:S02]  /*b6d0*/  @!P6 IMAD.IADD R14, R14, 0x1, -R0 ;  /* 0x000000010e0ee824 */ /* 0x000fc400078e0a00 */
[----:B0-----:R-:W-:Y:S02]  /*b6e0*/  IMAD.MOV.U32 R17, RZ, RZ, R12 ;  /* 0x000000ffff117224 */ /* 0x001fe400078e000c */
[----:B------:R-:W-:Y:S01]  /*b6f0*/  IMAD.HI.U32 R12, R5, R6, RZ ;  /* 0x00000006050c7227 */ /* 0x000fe200078e00ff */
[----:B------:R-:W-:-:S03]  /*b700*/  ISETP.GT.U32.AND P6, PT, R0, R14, PT ;  /* 0x0000000e0000720c */ /* 0x000fc60003fc4070 */
[----:B------:R-:W-:Y:S02]  /*b710*/  @!P5 IMAD.IADD R2, R2, 0x1, -R0 ;  /* 0x000000010202d824 */ /* 0x000fe400078e0a00 */
[----:B------:R-:W-:Y:S02]  /*b720*/  IMAD.MOV R12, RZ, RZ, -R12 ;  /* 0x000000ffff0c7224 */ /* 0x000fe400078e0a0c */
[----:B------:R-:W-:Y:S01]  /*b730*/  IMAD.HI.U32 R16, R5, R10, RZ ;  /* 0x0000000a05107227 */ /* 0x000fe200078e00ff */
[----:B------:R-:W-:-:S03]  /*b740*/  ISETP.GT.U32.AND P5, PT, R0, R2, PT ;  /* 0x000000020000720c */ /* 0x000fc60003fa4070 */
[----:B------:R-:W-:Y:S02]  /*b750*/  IMAD R6, R0, R12, R6 ;  /* 0x0000000c00067224 */ /* 0x000fe400078e0206 */
[----:B------:R-:W-:-:S04]  /*b760*/  IMAD.HI.U32 R15, R5, R13, RZ ;  /* 0x0000000d050f7227 */ /* 0x000fc800078e00ff */
[----:B------:R-:W-:Y:S01]  /*b770*/  @!P6 IMAD.IADD R14, R14, 0x1, -R0 ;  /* 0x000000010e0ee824 */ /* 0x000fe200078e0a00 */
[----:B------:R-:W-:Y:S01]  /*b780*/  ISETP.GT.U32.AND P6, PT, R0, R6, PT ;  /* 0x000000060000720c */ /* 0x000fe20003fc4070 */
[----:B------:R-:W-:Y:S02]  /*b790*/  IMAD.MOV R16, RZ, RZ, -R16 ;  /* 0x000000ffff107224 */ /* 0x000fe400078e0a10 */
[----:B------:R-:W-:Y:S02]  /*b7a0*/  IMAD.MOV R15, RZ, RZ, -R15 ;  /* 0x000000ffff0f7224 */ /* 0x000fe400078e0a0f */
[----:B------:R-:W-:Y:S01]  /*b7b0*/  @!P1 IMAD.MOV R17, RZ, RZ, -R17 ;  /* 0x000000ffff119224 */ /* 0x000fe200078e0a11 */
[----:B------:R-:W-:Y:S01]  /*b7c0*/  ISETP.GE.AND P1, PT, R11, RZ, PT ;  /* 0x000000ff0b00720c */ /* 0x000fe20003f26270 */
[----:B------:R-:W-:Y:S01]  /*b7d0*/  @!P2 IMAD.MOV R7, RZ, RZ, -R7 ;  /* 0x000000ffff07a224 */ /* 0x000fe200078e0a07 */
[----:B------:R-:W-:Y:S01]  /*b7e0*/  ISETP.GE.AND P2, PT, R4, RZ, PT ;  /* 0x000000ff0400720c */ /* 0x000fe20003f46270 */
[----:B------:R-:W-:Y:S01]  /*b7f0*/  VIADD R4, R9, 0x28 ;  /* 0x0000002809047836 */ /* 0x000fe20000000000 */
[----:B------:R0:W-:Y:S01]  /*b800*/  STL [R1+0x9c], R17 ;  /* 0x00009c1101007387 */ /* 0x0001e20000100800 */
[----:B------:R-:W-:-:S02]  /*b810*/  IMAD R10, R0, R16, R10 ;  /* 0x00000010000a7224 */ /* 0x000fc400078e020a */
[----:B------:R-:W-:Y:S01]  /*b820*/  IMAD R13, R0, R15, R13 ;  /* 0x0000000f000d7224 */ /* 0x000fe200078e020d */
[----:B------:R1:W-:Y:S01]  /*b830*/  STL [R1+0x17c], R7 ;  /* 0x00017c0701007387 */ /* 0x0003e20000100800 */
[--C-:B------:R-:W-:Y:S01]  /*b840*/  @!P5 IMAD.IADD R2, R2, 0x1, -R0.reuse ;  /* 0x000000010202d824 */ /* 0x100fe200078e0a00 */
[----:B------:R-:W-:Y:S01]  /*b850*/  ISETP.GT.U32.AND P0, PT, R0, R10, PT ;  /* 0x0000000a0000720c */ /* 0x000fe20003f04070 */
[----:B------:R-:W-:Y:S01]  /*b860*/  @!P6 IMAD.IADD R6, R6, 0x1, -R0 ;  /* 0x000000010606e824 */ /* 0x000fe200078e0a00 */
[C---:B------:R-:W-:Y:S01]  /*b870*/  ISETP.GT.U32.AND P5, PT, R0.reuse, R13, PT ;  /* 0x0000000d0000720c */ /* 0x040fe20003fa4070 */
[----:B------:R-:W-:Y:S02]  /*b880*/  IMAD.MOV.U32 R11, RZ, RZ, R2 ;  /* 0x000000ffff0b7224 */ /* 0x000fe400078e0002 */
[C---:B0-----:R-:W-:Y:S01]  /*b890*/  VIADD R17, R9.reuse, 0x27 ;  /* 0x0000002709117836 */ /* 0x041fe20000000000 */
[----:B------:R-:W-:Y:S01]  /*b8a0*/  ISETP.GT.U32.AND P6, PT, R0, R6, PT ;  /* 0x000000060000720c */ /* 0x000fe20003fc4070 */
[----:B------:R-:W-:Y:S01]  /*b8b0*/  @!P3 IMAD.MOV R11, RZ, RZ, -R11 ;  /* 0x000000ffff0bb224 */ /* 0x000fe200078e0a0b */
[----:B-1----:R-:W-:Y:S01]  /*b8c0*/  IABS R7, R4 ;  /* 0x0000000400077213 */ /* 0x002fe20000000000 */
[----:B------:R-:W-:-:S02]  /*b8d0*/  VIADD R12, R9, 0x25 ;  /* 0x00000025090c7836 */ /* 0x000fc40000000000 */
[----:B------:R-:W-:Y:S01]  /*b8e0*/  IMAD.MOV.U32 R22, RZ, RZ, R14 ;  /* 0x000000ffff167224 */ /* 0x000fe200078e000e */
[----:B------:R0:W-:Y:S01]  /*b8f0*/  STL [R1+0x180], R11 ;  /* 0x0001800b01007387 */ /* 0x0001e20000100800 */
[----:B------:R-:W-:Y:S01]  /*b900*/  IMAD.MOV.U32 R2, RZ, RZ, R7 ;  /* 0x000000ffff027224 */ /* 0x000fe200078e0007 */
[----:B------:R-:W-:Y:S01]  /*b910*/  IABS R7, R17 ;  /* 0x0000001100077213 */ /* 0x000fe20000000000 */
[--C-:B------:R-:W-:Y:S02]  /*b920*/  @!P0 IMAD.IADD R10, R10, 0x1, -R0.reuse ;  /* 0x000000010a0a8824 */ /* 0x100fe400078e0a00 */
[----:B------:R-:W-:Y:S01]  /*b930*/  @!P5 IMAD.IADD R13, R13, 0x1, -R0 ;  /* 0x000000010d0dd824 */ /* 0x000fe200078e0a00 */
[----:B------:R-:W-:Y:S01]  /*b940*/  ISETP.GE.AND P5, PT, R3, RZ, PT ;  /* 0x000000ff0300720c */ /* 0x000fe20003fa6270 */
[----:B------:R-:W-:Y:S01]  /*b950*/  IMAD.HI.U32 R15, R5, R7, RZ ;  /* 0x00000007050f7227 */ /* 0x000fe200078e00ff */
[C---:B------:R-:W-:Y:S02]  /*b960*/  ISETP.GT.U32.AND P0, PT, R0.reuse, R10, PT ;  /* 0x0000000a0000720c */ /* 0x040fe40003f04070 */
[----:B------:R-:W-:Y:S01]  /*b970*/  ISETP.GT.U32.AND P3, PT, R0, R13, PT ;  /* 0x0000000d0000720c */ /* 0x000fe20003f64070 */
[----:B------:R-:W-:-:S02]  /*b980*/  IMAD.MOV R15, RZ, RZ, -R15 ;  /* 0x000000ffff0f7224 */ /* 0x000fc400078e0a0f */
[----:B------:R-:W-:-:S04]  /*b990*/  IMAD.HI.U32 R3, R5, R2, RZ ;  /* 0x0000000205037227 */ /* 0x000fc800078e00ff */
[----:B------:R-:W-:Y:S02]  /*b9a0*/  IMAD R7, R0, R15, R7 ;  /* 0x0000000f00077224 */ /* 0x000fe400078e0207 */
[--C-:B------:R-:W-:Y:S02]  /*b9b0*/  @!P6 IMAD.IADD R6, R6, 0x1, -R0.reuse ;  /* 0x000000010606e824 */ /* 0x100fe400078e0a00 */
[----:B------:R-:W-:Y:S01]  /*b9c0*/  IMAD.MOV R3, RZ, RZ, -R3 ;  /* 0x000000ffff037224 */ /* 0x000fe200078e0a03 */
[----:B------:R-:W-:Y:S01]  /*b9d0*/  ISETP.GT.U32.AND P6, PT, R0, R7, PT ;  /* 0x000000070000720c */ /* 0x000fe20003fc4070 */
[----:B------:R-:W-:Y:S01]  /*b9e0*/  @!P0 IMAD.IADD R10, R10, 0x1, -R0 ;  /* 0x000000010a0a8824 */ /* 0x000fe200078e0a00 */
[----:B------:R-:W-:Y:S01]  /*b9f0*/  ISETP.GE.AND P0, PT, R4, RZ, PT ;  /* 0x000000ff0400720c */ /* 0x000fe20003f06270 */
[----:B------:R-:W-:Y:S01]  /*ba00*/  IMAD R2, R0, R3, R2 ;  /* 0x0000000300027224 */ /* 0x000fe200078e0202 */
[----:B------:R-:W-:Y:S01]  /*ba10*/  IABS R3, R12 ;  /* 0x0000000c00037213 */ /* 0x000fe20000000000 */
[----:B------:R-:W-:-:S02]  /*ba20*/  @!P3 IMAD.IADD R13, R13, 0x1, -R0 ;  /* 0x000000010d0db824 */ /* 0x000fc400078e0a00 */
[C---:B------:R-:W-:Y:S01]  /*ba30*/  VIADD R15, R9.reuse, 0x24 ;  /* 0x00000024090f7836 */ /* 0x040fe20000000000 */
[C---:B------:R-:W-:Y:S01]  /*ba40*/  ISETP.GT.U32.AND P3, PT, R0.reuse, R2, PT ;  /* 0x000000020000720c */ /* 0x040fe20003f64070 */
[----:B------:R-:W-:Y:S02]  /*ba50*/  IMAD.MOV.U32 R21, RZ, RZ, R10 ;  /* 0x000000ffff157224 */ /* 0x000fe400078e000a */
[----:B0-----:R-:W-:Y:S01]  /*ba60*/  VIADD R11, R9, 0x26 ;  /* 0x00000026090b7836 */ /* 0x001fe20000000000 */
[----:B------:R-:W-:Y:S01]  /*ba70*/  IABS R18, R15 ;  /* 0x0000000f00127213 */ /* 0x000fe20000000000 */
[----:B------:R-:W-:Y:S02]  /*ba80*/  @!P6 IMAD.IADD R7, R7, 0x1, -R0 ;  /* 0x000000010707e824 */ /* 0x000fe400078e0a00 */
[----:B------:R-:W-:Y:S01]  /*ba90*/  @!P1 IMAD.MOV R21, RZ, RZ, -R21 ;  /* 0x000000ffff159224 */ /* 0x000fe200078e0a15 */
[----:B------:R-:W-:Y:S01]  /*baa0*/  IABS R4, R11 ;  /* 0x0000000b00047213 */ /* 0x000fe20000000000 */
[----:B------:R-:W-:Y:S01]  /*bab0*/  IMAD.HI.U32 R14, R5, R18, RZ ;  /* 0x00000012050e7227 */ /* 0x000fe200078e00ff */
[----:B------:R-:W-:-:S03]  /*bac0*/  ISETP.GT.U32.AND P1, PT, R0, R7, PT ;  /* 0x000000070000720c */ /* 0x000fc60003f24070 */
[----:B------:R-:W-:-:S04]  /*bad0*/  IMAD.HI.U32 R19, R5, R3, RZ ;  /* 0x0000000305137227 */ /* 0x000fc800078e00ff */
[----:B------:R-:W-:Y:S01]  /*bae0*/  @!P3 IMAD.IADD R2, R2, 0x1, -R0 ;  /* 0x000000010202b824 */ /* 0x000fe200078e0a00 */
[----:B------:R-:W-:Y:S01]  /*baf0*/  ISETP.GE.AND P3, PT, R17, RZ, PT ;  /* 0x000000ff1100720c */ /* 0x000fe20003f66270 */
[----:B------:R-:W-:Y:S02]  /*bb00*/  IMAD.MOV R14, RZ, RZ, -R14 ;  /* 0x000000ffff0e7224 */ /* 0x000fe400078e0a0e */
[----:B------:R-:W-:Y:S02]  /*bb10*/  IMAD.MOV R19, RZ, RZ, -R19 ;  /* 0x000000ffff137224 */ /* 0x000fe400078e0a13 */
[----:B------:R-:W-:Y:S01]  /*bb20*/  @!P2 IMAD.MOV R13, RZ, RZ, -R13 ;  /* 0x000000ffff0da224 */ /* 0x000fe200078e0a0d */
[----:B------:R-:W-:Y:S01]  /*bb30*/  ISETP.GE.AND P2, PT, R11, RZ, PT ;  /* 0x000000ff0b00720c */ /* 0x000fe20003f46270 */
[----:B------:R-:W-:-:S04]  /*bb40*/  IMAD.HI.U32 R20, R5, R4, RZ ;  /* 0x0000000405147227 */ /* 0x000fc800078e00ff */
[----:B------:R-:W-:Y:S01]  /*bb50*/  @!P4 IMAD.MOV R22, RZ, RZ, -R22 ;  /* 0x000000ffff16c224 */ /* 0x000fe200078e0a16 */
[C---:B------:R-:W-:Y:S01]  /*bb60*/  ISETP.GT.U32.AND P4, PT, R0.reuse, R2, PT ;  /* 0x000000020000720c */ /* 0x040fe20003f84070 */
[C---:B------:R-:W-:Y:S02]  /*bb70*/  IMAD R11, R0.reuse, R14, R18 ;  /* 0x0000000e000b7224 */ /* 0x040fe400078e0212 */
[C---:B------:R-:W-:Y:S01]  /*bb80*/  IMAD R3, R0.reuse, R19, R3 ;  /* 0x0000001300037224 */ /* 0x040fe200078e0203 */
[----:B------:R-:W-:Y:S01]  /*bb90*/  STL [R1+0x94], R22 ;  /* 0x0000941601007387 */ /* 0x000fe20000100800 */
[----:B------:R-:W-:Y:S02]  /*bba0*/  IMAD.MOV.U32 R10, RZ, RZ, R6 ;  /* 0x000000ffff0a7224 */ /* 0x000fe400078e0006 */
[----:B------:R-:W-:Y:S01]  /*bbb0*/  IMAD.MOV R20, RZ, RZ, -R20 ;  /* 0x000000ffff147224 */ /* 0x000fe200078e0a14 */
[----:B------:R-:W-:Y:S01]  /*bbc0*/  STL [R1+0x90], R21 ;  /* 0x0000901501007387 */ /* 0x000fe20000100800 */
[----:B------:R-:W-:Y:S01]  /*bbd0*/  @!P1 IMAD.IADD R7, R7, 0x1, -R0 ;  /* 0x0000000107079824 */ /* 0x000fe200078e0a00 */
[C---:B------:R-:W-:Y:S01]  /*bbe0*/  ISETP.GT.U32.AND P1, PT, R0.reuse, R11, PT ;  /* 0x0000000b0000720c */ /* 0x040fe20003f24070 */
[----:B------:R-:W-:Y:S01]  /*bbf0*/  @!P5 IMAD.MOV R10, RZ, RZ, -R10 ;  /* 0x000000ffff0ad224 */ /* 0x000fe200078e0a0a */
[C---:B------:R-:W-:Y:S01]  /*bc00*/  ISETP.GT.U32.AND P5, PT, R0.reuse, R3, PT ;  /* 0x000000030000720c */ /* 0x040fe20003fa4070 */
[----:B------:R-:W-:Y:S01]  /*bc10*/  VIADD R16, R9, 0x23 ;  /* 0x0000002309107836 */ /* 0x000fe20000000000 */
[----:B------:R-:W-:Y:S01]  /*bc20*/  STL [R1+0x8c], R13 ;  /* 0x00008c0d01007387 */ /* 0x000fe20000100800 */
[----:B------:R-:W-:-:S02]  /*bc30*/  IMAD R4, R0, R20, R4 ;  /* 0x0000001400047224 */ /* 0x000fc400078e0204 */
[----:B------:R-:W-:Y:S01]  /*bc40*/  @!P4 IMAD.IADD R2, R2, 0x1, -R0 ;  /* 0x000000010202c824 */ /* 0x000fe200078e0a00 */
[----:B------:R-:W-:Y:S01]  /*bc50*/  IABS R17, R16 ;  /* 0x0000001000117213 */ /* 0x000fe20000000000 */
[----:B------:R0:W-:Y:S01]  /*bc60*/  STL [R1+0x164], R10 ;  /* 0x0001640a01007387 */ /* 0x0001e20000100800 */
[----:B------:R-:W-:Y:S01]  /*bc70*/  ISETP.GT.U32.AND P6, PT, R0, R4, PT ;  /* 0x000000040000720c */ /* 0x000fe20003fc4070 */
[----:B------:R-:W-:Y:S01]  /*bc80*/  IMAD.MOV.U32 R18, RZ, RZ, R2 ;  /* 0x000000ffff127224 */ /* 0x000fe200078e0002 */
[----:B------:R-:W-:Y:S01]  /*bc90*/  ISETP.GE.AND P4, PT, R12, RZ, PT ;  /* 0x000000ff0c00720c */ /* 0x000fe20003f86270 */
[----:B------:R-:W-:-:S04]  /*bca0*/  IMAD.HI.U32 R6, R5, R17, RZ ;  /* 0x0000001105067227 */ /* 0x000fc800078e00ff */
[--C-:B------:R-:W-:Y:S02]  /*bcb0*/  @!P1 IMAD.IADD R11, R11, 0x1, -R0.reuse ;  /* 0x000000010b0b9824 */ /* 0x100fe400078e0a00 */
[----:B0-----:R-:W-:Y:S02]  /*bcc0*/  VIADD R10, R9, 0x22 ;  /* 0x00000022090a7836 */ /* 0x001fe40000000000 */
[----:B------:R-:W-:Y:S02]  /*bcd0*/  @!P5 IMAD.IADD R3, R3, 0x1, -R0 ;  /* 0x000000010303d824 */ /* 0x000fe400078e0a00 */
[----:B------:R-:W-:Y:S01]  /*bce0*/  IMAD.MOV R6, RZ, RZ, -R6 ;  /* 0x000000ffff067224 */ /* 0x000fe200078e0a06 */
[----:B------:R-:W-:Y:S01]  /*bcf0*/  IABS R14, R10 ;  /* 0x0000000a000e7213 */ /* 0x000fe20000000000 */
[----:B------:R-:W-:Y:S01]  /*bd00*/  @!P0 IMAD.MOV R18, RZ, RZ, -R18 ;  /* 0x000000ffff128224 */ /* 0x000fe200078e0a12 */
[C---:B------:R-:W-:Y:S01]  /*bd10*/  ISETP.GT.U32.AND P0, PT, R0.reuse, R11, PT ;  /* 0x0000000b0000720c */ /* 0x040fe20003f04070 */
[C---:B------:R-:W-:Y:S01]  /*bd20*/  IMAD R6, R0.reuse, R6, R17 ;  /* 0x0000000600067224 */ /* 0x040fe200078e0211 */
[----:B------:R-:W-:Y:S01]  /*bd30*/  ISETP.GT.U32.AND P1, PT, R0, R3, PT ;  /* 0x000000030000720c */ /* 0x000fe20003f24070 */
[----:B------:R-:W-:Y:S01]  /*bd40*/  IMAD.HI.U32 R2, R5, R14, RZ ;  /* 0x0000000e05027227 */ /* 0x000fe200078e00ff */
[----:B------:R0:W-:Y:S03]  /*bd50*/  STL [R1+0x84], R18 ;  /* 0x0000841201007387 */ /* 0x0001e60000100800 */
[----:B------:R-:W-:-:S02]  /*bd60*/  VIADD R13, R9, 0x21 ;  /* 0x00000021090d7836 */ /* 0x000fc40000000000 */
[----:B------:R-:W-:Y:S01]  /*bd70*/  @!P6 IMAD.IADD R4, R4, 0x1, -R0 ;  /* 0x000000010404e824 */ /* 0x000fe200078e0a00 */
[----:B------:R-:W-:Y:S01]  /*bd80*/  ISETP.GE.AND P6, PT, R15, RZ, PT ;  /* 0x000000ff0f00720c */ /* 0x000fe20003fc6270 */
[----:B------:R-:W-:Y:S01]  /*bd90*/  IMAD.MOV R2, RZ, RZ, -R2 ;  /* 0x000000ffff027224 */ /* 0x000fe200078e0a02 */
[----:B------:R-:W-:Y:S01]  /*bda0*/  IABS R20, R13 ;  /* 0x0000000d00147213 */ /* 0x000fe20000000000 */
[----:B------:R-:W-:Y:S01]  /*bdb0*/  @!P3 IMAD.MOV R7, RZ, RZ, -R7 ;  /* 0x000000ffff07b224 */ /* 0x000fe200078e0a07 */
[C---:B------:R-:W-:Y:S01]  /*bdc0*/  ISETP.GT.U32.AND P3, PT, R0.reuse, R6, PT ;  /* 0x000000060000720c */ /* 0x040fe20003f64070 */
[C---:B------:R-:W-:Y:S01]  /*bdd0*/  IMAD R2, R0.reuse, R2, R14 ;  /* 0x0000000200027224 */ /* 0x040fe200078e020e */
[C---:B------:R-:W-:Y:S01]  /*bde0*/  ISETP.GT.U32.AND P5, PT, R0.reuse, R4, PT ;  /* 0x000000040000720c */ /* 0x040fe20003fa4070 */
[--C-:B------:R-:W-:Y:S01]  /*bdf0*/  @!P0 IMAD.IADD R11, R11, 0x1, -R0.reuse ;  /* 0x000000010b0b8824 */ /* 0x100fe200078e0a00 */
[----:B------:R1:W-:Y:S01]  /*be00*/  STL [R1+0x80], R7 ;  /* 0x0000800701007387 */ /* 0x0003e20000100800 */
[----:B------:R-:W-:Y:S01]  /*be10*/  @!P1 IMAD.IADD R3, R3, 0x1, -R0 ;  /* 0x0000000103039824 */ /* 0x000fe200078e0a00 */
[----:B------:R-:W-:Y:S01]  /*be20*/  ISETP.GT.U32.AND P0, PT, R0, R2, PT ;  /* 0x000000020000720c */ /* 0x000fe20003f04070 */
[----:B------:R-:W-:Y:S01]  /*be30*/  VIADD R12, R9, 0x20 ;  /* 0x00000020090c7836 */ /* 0x000fe20000000000 */
[----:B------:R-:W-:Y:S01]  /*be40*/  ISETP.GE.AND P1, PT, R10, RZ, PT ;  /* 0x000000ff0a00720c */ /* 0x000fe20003f26270 */
[----:B------:R-:W-:-:S02]  /*be50*/  @!P6 IMAD.MOV R11, RZ, RZ, -R11 ;  /* 0x000000ffff0be224 */ /* 0x000fc400078e0a0b */
[----:B------:R-:W-:Y:S01]  /*be60*/  VIADD R19, R9, 0x1a ;  /* 0x0000001a09137836 */ /* 0x000fe20000000000 */
[----:B0-----:R-:W-:Y:S01]  /*be70*/  IABS R18, R12 ;  /* 0x0000000c00127213 */ /* 0x001fe20000000000 */
[----:B------:R-:W-:Y:S01]  /*be80*/  @!P3 IMAD.IADD R6, R6, 0x1, -R0 ;  /* 0x000000010606b824 */ /* 0x000fe200078e0a00 */
[----:B------:R-:W-:Y:S01]  /*be90*/  ISETP.GE.AND P3, PT, R13, RZ, PT ;  /* 0x000000ff0d00720c */ /* 0x000fe20003f66270 */
[----:B-1----:R-:W-:Y:S01]  /*bea0*/  IMAD.HI.U32 R7, R5, R20, RZ ;  /* 0x0000001405077227 */ /* 0x002fe200078e00ff */
[----:B------:R-:W-:-:S03]  /*beb0*/  ISETP.GE.AND P6, PT, R12, RZ, PT ;  /* 0x000000ff0c00720c */ /* 0x000fc60003fc6270 */
[----:B------:R-:W-:Y:S02]  /*bec0*/  IMAD.MOV R10, RZ, RZ, -R7 ;  /* 0x000000ffff0a7224 */ /* 0x000fe400078e0a07 */
[----:B------:R-:W-:Y:S02]  /*bed0*/  VIADD R7, R9, 0x1f ;  /* 0x0000001f09077836 */ /* 0x000fe40000000000 */
[----:B------:R-:W-:Y:S01]  /*bee0*/  @!P5 IMAD.IADD R4, R4, 0x1, -R0 ;  /* 0x000000010404d824 */ /* 0x000fe200078e0a00 */
[----:B------:R-:W-:Y:S01]  /*bef0*/  ISETP.GE.AND P5, PT, R16, RZ, PT ;  /* 0x000000ff1000720c */ /* 0x000fe20003fa6270 */
[----:B------:R-:W-:Y:S01]  /*bf00*/  IMAD R20, R0, R10, R20 ;  /* 0x0000000a00147224 */ /* 0x000fe200078e0214 */
[----:B------:R-:W-:Y:S01]  /*bf10*/  IABS R15, R7 ;  /* 0x00000007000f7213 */ /* 0x000fe20000000000 */
[----:B------:R-:W-:Y:S02]  /*bf20*/  IMAD.MOV.U32 R13, RZ, RZ, R3 ;  /* 0x000000ffff0d7224 */ /* 0x000fe400078e0003 */
[----:B------:R-:W-:-:S02]  /*bf30*/  IMAD.MOV.U32 R17, RZ, RZ, R4 ;  /* 0x000000ffff117224 */ /* 0x000fc400078e0004 */
[----:B------:R-:W-:Y:S01]  /*bf40*/  @!P4 IMAD.MOV R13, RZ, RZ, -R13 ;  /* 0x000000ffff0dc224 */ /* 0x000fe200078e0a0d */
[----:B------:R-:W-:Y:S01]  /*bf50*/  ISETP.GT.U32.AND P4, PT, R0, R20, PT ;  /* 0x000000140000720c */ /* 0x000fe20003f84070 */
[----:B------:R-:W-:Y:S02]  /*bf60*/  @!P0 IMAD.IADD R2, R2, 0x1, -R0 ;  /* 0x0000000102028824 */ /* 0x000fe400078e0a00 */
[----:B------:R-:W-:-:S03]  /*bf70*/  IMAD.HI.U32 R3, R5, R15, RZ ;  /* 0x0000000f05037227 */ /* 0x000fc600078e00ff */
[C---:B------:R-:W-:Y:S01]  /*bf80*/  ISETP.GT.U32.AND P0, PT, R0.reuse, R2, PT ;  /* 0x000000020000720c */ /* 0x040fe20003f04070 */
[----:B------:R-:W-:Y:S01]  /*bf90*/  @!P2 IMAD.MOV R17, RZ, RZ, -R17 ;  /* 0x000000ffff11a224 */ /* 0x000fe200078e0a11 */
[----:B------:R-:W-:Y:S01]  /*bfa0*/  ISETP.GT.U32.AND P2, PT, R0, R6, PT ;  /* 0x000000060000720c */ /* 0x000fe20003f44070 */
[----:B------:R-:W-:-:S03]  /*bfb0*/  IMAD.HI.U32 R14, R5, R18, RZ ;  /* 0x00000012050e7227 */ /* 0x000fc600078e00ff */
[----:B------:R-:W-:Y:S01]  /*bfc0*/  STL [R1+0x7c], R17 ;  /* 0x00007c1101007387 */ /* 0x000fe20000100800 */
[----:B------:R-:W-:Y:S02]  /*bfd0*/  IMAD.MOV R3, RZ, RZ, -R3 ;  /* 0x000000ffff037224 */ /* 0x000fe400078e0a03 */
[----:B------:R-:W-:Y:S01]  /*bfe0*/  IMAD.MOV R14, RZ, RZ, -R14 ;  /* 0x000000ffff0e7224 */ /* 0x000fe200078e0a0e */
[----:B------:R-:W-:Y:S01]  /*bff0*/  STL [R1+0x140], R13 ;  /* 0x0001400d01007387 */ /* 0x000fe20000100800 */
[C---:B------:R-:W-:Y:S01]  /*c000*/  IMAD R15, R0.reuse, R3, R15 ;  /* 0x00000003000f7224 */ /* 0x040fe200078e020f */
[----:B------:R-:W-:Y:S01]  /*c010*/  IABS R3, R8 ;  /* 0x0000000800037213 */ /* 0x000fe20000000000 */
[----:B------:R-:W-:Y:S01]  /*c020*/  IMAD R18, R0, R14, R18 ;  /* 0x0000000e00127224 */ /* 0x000fe200078e0212 */
[----:B------:R0:W-:Y:S01]  /*c030*/  STL [R1+0x13c], R11 ;  /* 0x00013c0b01007387 */ /* 0x0001e20000100800 */
[--C-:B------:R-:W-:Y:S01]  /*c040*/  @!P4 IMAD.IADD R20, R20, 0x1, -R0.reuse ;  /* 0x000000011414c824 */ /* 0x100fe200078e0a00 */
[----:B------:R-:W-:Y:S01]  /*c050*/  ISETP.GT.U32.AND P4, PT, R0, R15, PT ;  /* 0x0000000f0000720c */ /* 0x000fe20003f84070 */
[----:B------:R-:W-:Y:S01]  /*c060*/  @!P2 IMAD.IADD R6, R6, 0x1, -R0 ;  /* 0x000000010606a824 */ /* 0x000fe200078e0a00 */
[----:B------:R-:W-:Y:S01]  /*c070*/  ISETP.GT.U32.AND P2, PT, R0, R18, PT ;  /* 0x000000120000720c */ /* 0x000fe20003f44070 */
[----:B------:R-:W-:-:S02]  /*c080*/  VIADD R10, R9, 0x1e ;  /* 0x0000001e090a7836 */ /* 0x000fc40000000000 */
[----:B------:R-:W-:Y:S01]  /*c090*/  @!P0 IMAD.IADD R2, R2, 0x1, -R0 ;  /* 0x0000000102028824 */ /* 0x000fe200078e0a00 */
[----:B------:R-:W-:Y:S01]  /*c0a0*/  ISETP.GE.AND P0, PT, R7, RZ, PT ;  /* 0x000000ff0700720c */ /* 0x000fe20003f06270 */
[C---:B------:R-:W-:Y:S01]  /*c0b0*/  VIADD R7, R9.reuse, 0x1d ;  /* 0x0000001d09077836 */ /* 0x040fe20000000000 */
[----:B------:R-:W-:Y:S01]  /*c0c0*/  IABS R14, R10 ;  /* 0x0000000a000e7213 */ /* 0x000fe20000000000 */
[----:B------:R-:W-:Y:S02]  /*c0d0*/  IMAD.MOV.U32 R16, RZ, RZ, R6 ;  /* 0x000000ffff107224 */ /* 0x000fe400078e0006 */
[----:B0-----:R-:W-:Y:S01]  /*c0e0*/  VIADD R11, R9, 0x1b ;  /* 0x0000001b090b7836 */ /* 0x001fe20000000000 */
[----:B------:R-:W-:Y:S01]  /*c0f0*/  IABS R13, R7 ;  /* 0x00000007000d7213 */ /* 0x000fe20000000000 */
[----:B------:R-:W-:Y:S02]  /*c100*/  @!P4 IMAD.IADD R15, R15, 0x1, -R0 ;  /* 0x000000010f0fc824 */ /* 0x000fe400078e0a00 */
[----:B------:R-:W-:Y:S01]  /*c110*/  IMAD.HI.U32 R4, R5, R14, RZ ;  /* 0x0000000e05047227 */ /* 0x000fe200078e00ff */
[----:B------:R-:W-:-:S02]  /*c120*/  IABS R11, R11 ;  /* 0x0000000b000b7213 */ /* 0x000fc40000000000 */
[----:B------:R-:W-:Y:S01]  /*c130*/  ISETP.GT.U32.AND P4, PT, R0, R15, PT ;  /* 0x0000000f0000720c */ /* 0x000fe20003f84070 */
[----:B------:R-:W-:Y:S02]  /*c140*/  @!P2 IMAD.IADD R18, R18, 0x1, -R0 ;  /* 0x000000011212a824 */ /* 0x000fe400078e0a00 */
[----:B------:R-:W-:Y:S01]  /*c150*/  @!P5 IMAD.MOV R16, RZ, RZ, -R16 ;  /* 0x000000ffff10d224 */ /* 0x000fe200078e0a10 */
[C---:B------:R-:W-:Y:S01]  /*c160*/  ISETP.GT.U32.AND P5, PT, R0.reuse, R20, PT ;  /* 0x000000140000720c */ /* 0x040fe20003fa4070 */
[----:B------:R-:W-:Y:S01]  /*c170*/  IMAD.HI.U32 R17, R5, R13, RZ ;  /* 0x0000000d05117227 */ /* 0x000fe200078e00ff */
[C---:B------:R-:W-:Y:S02]  /*c180*/  ISETP.GT.U32.AND P2, PT, R0.reuse, R18, PT ;  /* 0x000000120000720c */ /* 0x040fe40003f44070 */
[----:B------:R0:W-:Y:S01]  /*c190*/  STL [R1+0x138], R16 ;  /* 0x0001381001007387 */ /* 0x0001e20000100800 */
[----:B------:R-:W-:Y:S02]  /*c1a0*/  IMAD.MOV R4, RZ, RZ, -R4 ;  /* 0x000000ffff047224 */ /* 0x000fe400078e0a04 */
[----:B------:R-:W-:Y:S01]  /*c1b0*/  IMAD.MOV R17, RZ, RZ, -R17 ;  /* 0x000000ffff117224 */ /* 0x000fe200078e0a11 */
[----:B------:R-:W-:Y:S01]  /*c1c0*/  STL [R1+0xf64], R8 ;  /* 0x000f640801007387 */ /* 0x000fe20000100800 */
[----:B------:R-:W-:-:S02]  /*c1d0*/  IMAD R14, R0, R4, R14 ;  /* 0x00000004000e7224 */ /* 0x000fc400078e020e */
[----:B------:R-:W-:Y:S02]  /*c1e0*/  VIADD R4, R9, 0x1c ;  /* 0x0000001c09047836 */ /* 0x000fe40000000000 */
[----:B------:R-:W-:Y:S02]  /*c1f0*/  IMAD R13, R0, R17, R13 ;  /* 0x00000011000d7224 */ /* 0x000fe400078e020d */
[----:B------:R-:W1:Y:S01]  /*c200*/  I2F.RP R17, R3 ;  /* 0x0000000300117306 */ /* 0x000e620000209400 */
[----:B------:R-:W-:Y:S01]  /*c210*/  IABS R12, R4 ;  /* 0x00000004000c7213 */ /* 0x000fe20000000000 */
[--C-:B------:R-:W-:Y:S01]  /*c220*/  @!P5 IMAD.IADD R20, R20, 0x1, -R0.reuse ;  /* 0x000000011414d824 */ /* 0x100fe200078e0a00 */
[C---:B------:R-:W-:Y:S01]  /*c230*/  ISETP.GT.U32.AND P5, PT, R0.reuse, R14, PT ;  /* 0x0000000e0000720c */ /* 0x040fe20003fa4070 */
[--C-:B------:R-:W-:Y:S01]  /*c240*/  @!P4 IMAD.IADD R15, R15, 0x1, -R0.reuse ;  /* 0x000000010f0fc824 */ /* 0x100fe200078e0a00 */
[----:B------:R-:W-:Y:S01]  /*c250*/  ISETP.GT.U32.AND P4, PT, R0, R13, PT ;  /* 0x0000000d0000720c */ /* 0x000fe20003f84070 */
[----:B0-----:R-:W-:Y:S01]  /*c260*/  IMAD.HI.U32 R16, R5, R12, RZ ;  /* 0x0000000c05107227 */ /* 0x001fe200078e00ff */
[----:B------:R-:W-:Y:S03]  /*c270*/  STL [R1+0xf70], R20 ;  /* 0x000f701401007387 */ /* 0x000fe60000100800 */
[----:B------:R-:W-:Y:S01]  /*c280*/  @!P2 IMAD.IADD R18, R18, 0x1, -R0 ;  /* 0x000000011212a824 */ /* 0x000fe200078e0a00 */
[----:B------:R-:W-:Y:S01]  /*c290*/  ISETP.GE.AND P2, PT, R10, RZ, PT ;  /* 0x000000ff0a00720c */ /* 0x000fe20003f46270 */
[----:B------:R-:W-:-:S02]  /*c2a0*/  IMAD.MOV R10, RZ, RZ, -R16 ;  /* 0x000000ffff0a7224 */ /* 0x000fc400078e0a10 */
[----:B------:R-:W-:Y:S01]  /*c2b0*/  @!P1 IMAD.MOV R2, RZ, RZ, -R2 ;  /* 0x000000ffff029224 */ /* 0x000fe200078e0a02 */
[----:B-1----:R-:W0:Y:S01]  /*c2c0*/  MUFU.RCP R17, R17 ;  /* 0x0000001100117308 */ /* 0x002e220000001000 */
[----:B------:R-:W-:Y:S01]  /*c2d0*/  IMAD R12, R0, R10, R12 ;  /* 0x0000000a000c7224 */ /* 0x000fe200078e020c */
[----:B------:R-:W-:Y:S01]  /*c2e0*/  IABS R10, R19 ;  /* 0x00000013000a7213 */ /* 0x000fe20000000000 */
[--C-:B------:R-:W-:Y:S01]  /*c2f0*/  @!P5 IMAD.IADD R14, R14, 0x1, -R0.reuse ;  /* 0x000000010e0ed824 */ /* 0x100fe200078e0a00 */
[----:B------:R-:W-:Y:S01]  /*c300*/  STL [R1+0xf74], R18 ;  /* 0x000f741201007387 */ /* 0x000fe20000100800 */
[----:B------:R-:W-:Y:S01]  /*c310*/  @!P4 IMAD.IADD R13, R13, 0x1, -R0 ;  /* 0x000000010d0dc824 */ /* 0x000fe200078e0a00 */
[C---:B------:R-:W-:Y:S01]  /*c320*/  ISETP.GT.U32.AND P5, PT, R0.reuse, R12, PT ;  /* 0x0000000c0000720c */ /* 0x040fe20003fa4070 */
[----:B------:R-:W-:Y:S01]  /*c330*/  IMAD.HI.U32 R16, R5, R10, RZ ;  /* 0x0000000a05107227 */ /* 0x000fe200078e00ff */
[----:B------:R1:W-:Y:S01]  /*c340*/  STL [R1+0xf68], R15 ;  /* 0x000f680f01007387 */ /* 0x0003e20000100800 */
[----:B------:R-:W-:-:S02]  /*c350*/  ISETP.GT.U32.AND P4, PT, R0, R14, PT ;  /* 0x0000000e0000720c */ /* 0x000fc40003f84070 */
[----:B------:R-:W-:Y:S01]  /*c360*/  ISETP.GT.U32.AND P1, PT, R0, R13, PT ;  /* 0x0000000d0000720c */ /* 0x000fe20003f24070 */
[----:B------:R-:W-:Y:S01]  /*c370*/  IMAD.HI.U32 R6, R5, R11, RZ ;  /* 0x0000000b05067227 */ /* 0x000fe200078e00ff */
[----:B------:R3:W-:Y:S03]  /*c380*/  STL [R1+0x128], R2 ;  /* 0x0001280201007387 */ /* 0x0007e60000100800 */
[----:B------:R-:W-:Y:S02]  /*c390*/  IMAD.MOV R16, RZ, RZ, -R16 ;  /* 0x000000ffff107224 */ /* 0x000fe400078e0a10 */
[----:B------:R-:W-:Y:S02]  /*c3a0*/  IMAD.MOV R6, RZ, RZ, -R6 ;  /* 0x000000ffff067224 */ /* 0x000fe400078e0a06 */
[----:B------:R-:W-:Y:S02]  /*c3b0*/  @!P5 IMAD.IADD R12, R12, 0x1, -R0 ;  /* 0x000000010c0cd824 */ /* 0x000fe400078e0a00 */
[----:B------:R-:W-:-:S02]  /*c3c0*/  IMAD R10, R0, R16, R10 ;  /* 0x00000010000a7224 */ /* 0x000fc400078e020a */
[----:B0-----:R-:W-:Y:S01]  /*c3d0*/  VIADD R17, R17, 0xffffffe ;  /* 0x0ffffffe11117836 */ /* 0x001fe20000000000 */
[C---:B------:R-:W-:Y:S01]  /*c3e0*/  ISETP.GT.U32.AND P5, PT, R0.reuse, R12, PT ;  /* 0x0000000c0000720c */ /* 0x040fe20003fa4070 */
[C---:B------:R-:W-:Y:S02]  /*c3f0*/  IMAD R11, R0.reuse, R6, R11 ;  /* 0x00000006000b7224 */ /* 0x040fe400078e020b */
[C---:B-1----:R-:W-:Y:S02]  /*c400*/  VIADD R15, R9.reuse, 0x19 ;  /* 0x00000019090f7836 */ /* 0x042fe40000000000 */
[C---:B------:R-:W-:Y:S01]  /*c410*/  VIADD R6, R9.reuse, 0x18 ;  /* 0x0000001809067836 */ /* 0x040fe20000000000 */
[----:B------:R-:W0:Y:S01]  /*c420*/  F2I.FTZ.U32.TRUNC.NTZ R17, R17 ;  /* 0x0000001100117305 */ /* 0x000e22000021f000 */
[----:B------:R-:W-:Y:S01]  /*c430*/  VIADD R8, R9, 0x17 ;  /* 0x0000001709087836 */ /* 0x000fe20000000000 */
[----:B------:R-:W-:Y:S01]  /*c440*/  IABS R21, R15 ;  /* 0x0000000f00157213 */ /* 0x000fe20000000000 */
[----:B------:R-:W-:Y:S01]  /*c450*/  @!P1 IMAD.IADD R13, R13, 0x1, -R0 ;  /* 0x000000010d0d9824 */ /* 0x000fe200078e0a00 */
[----:B------:R-:W-:Y:S01]  /*c460*/  ISETP.GT.U32.AND P1, PT, R0, R10, PT ;  /* 0x0000000a0000720c */ /* 0x000fe20003f24070 */
[----:B------:R-:W-:Y:S01]  /*c470*/  VIADD R18, R9, 0x15 ;  /* 0x0000001509127836 */ /* 0x000fe20000000000 */
[----:B------:R-:W-:Y:S01]  /*c480*/  IABS R6, R6 ;  /* 0x0000000600067213 */ /* 0x000fe20000000000 */
[----:B------:R-:W-:Y:S01]  /*c490*/  IMAD.HI.U32 R22, R5, R21, RZ ;  /* 0x0000001505167227 */ /* 0x000fe200078e00ff */
[----:B---3--:R-:W-:-:S02]  /*c4a0*/  IABS R2, R8 ;  /* 0x0000000800027213 */ /* 0x008fc40000000000 */
[----:B------:R-:W-:Y:S01]  /*c4b0*/  IABS R23, R18 ;  /* 0x0000001200177213 */ /* 0x000fe20000000000 */
[----:B------:R-:W-:-:S04]  /*c4c0*/  IMAD.HI.U32 R16, R5, R6, RZ ;  /* 0x0000000605107227 */ /* 0x000fc800078e00ff */
[----:B------:R-:W-:-:S04]  /*c4d0*/  IMAD.HI.U32 R19, R5, R2, RZ ;  /* 0x0000000205137227 */ /* 0x000fc800078e00ff */
[----:B------:R-:W-:Y:S02]  /*c4e0*/  IMAD.MOV R22, RZ, RZ, -R22 ;  /* 0x000000ffff167224 */ /* 0x000fe400078e0a16 */
[----:B------:R-:W-:Y:S02]  /*c4f0*/  IMAD.MOV R16, RZ, RZ, -R16 ;  /* 0x000000ffff107224 */ /* 0x000fe400078e0a10 */
[C---:B------:R-:W-:Y:S02]  /*c500*/  VIADD R8, R9.reuse, 0x13 ;  /* 0x0000001309087836 */ /* 0x040fe40000000000 */
[----:B------:R-:W-:Y:S02]  /*c510*/  IMAD.MOV R19, RZ, RZ, -R19 ;  /* 0x000000ffff137224 */ /* 0x000fe400078e0a13 */
[----:B------:R-:W-:Y:S02]  /*c520*/  VIADD R15, R9, 0x14 ;  /* 0x00000014090f7836 */ /* 0x000fe40000000000 */
[--C-:B------:R-:W-:Y:S01]  /*c530*/  @!P5 IMAD.IADD R12, R12, 0x1, -R0.reuse ;  /* 0x000000010c0cd824 */ /* 0x100fe200078e0a00 */
[----:B------:R-:W-:Y:S01]  /*c540*/  ISETP.GE.AND P5, PT, R7, RZ, PT ;  /* 0x000000ff0700720c */ /* 0x000fe20003fa6270 */
[----:B------:R-:W-:Y:S01]  /*c550*/  @!P1 IMAD.IADD R10, R10, 0x1, -R0 ;  /* 0x000000010a0a9824 */ /* 0x000fe200078e0a00 */
[----:B------:R-:W-:Y:S01]  /*c560*/  ISETP.GE.AND P1, PT, R4, RZ, PT ;  /* 0x000000ff0400720c */ /* 0x000fe20003f26270 */
[----:B------:R-:W-:-:S02]  /*c570*/  IMAD R7, R0, R22, R21 ;  /* 0x0000001600077224 */ /* 0x000fc400078e0215 */
[C---:B------:R-:W-:Y:S01]  /*c580*/  IMAD R4, R0.reuse, R16, R6 ;  /* 0x0000001000047224 */ /* 0x040fe200078e0206 */
[----:B------:R-:W-:Y:S01]  /*c590*/  IABS R6, R8 ;  /* 0x0000000800067213 */ /* 0x000fe20000000000 */
[----:B------:R-:W-:Y:S01]  /*c5a0*/  IMAD R2, R0, R19, R2 ;  /* 0x0000001300027224 */ /* 0x000fe200078e0202 */
[----:B------:R-:W-:Y:S01]  /*c5b0*/  IABS R19, R15 ;  /* 0x0000000f00137213 */ /* 0x000fe20000000000 */
[----:B0-----:R-:W-:Y:S02]  /*c5c0*/  IMAD.MOV R22, RZ, RZ, -R17 ;  /* 0x000000ffff167224 */ /* 0x001fe400078e0a11 */
[----:B------:R-:W-:Y:S01]  /*c5d0*/  @!P4 IMAD.IADD R14, R14, 0x1, -R0 ;  /* 0x000000010e0ec824 */ /* 0x000fe200078e0a00 */
[----:B------:R-:W-:Y:S01]  /*c5e0*/  ISETP.GT.U32.AND P4, PT, R0, R11, PT ;  /* 0x0000000b0000720c */ /* 0x000fe20003f84070 */
[----:B------:R-:W-:-:S03]  /*c5f0*/  IMAD.HI.U32 R24, R5, R23, RZ ;  /* 0x0000001705187227 */ /* 0x000fc600078e00ff */
[----:B------:R-:W-:Y:S01]  /*c600*/  STL [R1+0xf78], R14 ;  /* 0x000f780e01007387 */ /* 0x000fe20000100800 */
[----:B------:R-:W-:Y:S02]  /*c610*/  IMAD.MOV.U32 R16, RZ, RZ, RZ ;  /* 0x000000ffff107224 */ /* 0x000fe400078e00ff */
[----:B------:R-:W-:Y:S01]  /*c620*/  IMAD R22, R22, R3, RZ ;  /* 0x0000000316167224 */ /* 0x000fe200078e02ff */
[----:B------:R0:W-:Y:S01]  /*c630*/  STL [R1+0xf6c], R13 ;  /* 0x000f6c0d01007387 */ /* 0x0001e20000100800 */
[----:B------:R-:W-:-:S04]  /*c640*/  IMAD.HI.U32 R26, R5, R6, RZ ;  /* 0x00000006051a7227 */ /* 0x000fc800078e00ff */
[----:B------:R-:W-:-:S04]  /*c650*/  IMAD.HI.U32 R21, R5, R19, RZ ;  /* 0x0000001305157227 */ /* 0x000fc800078e00ff */
[----:B------:R-:W-:Y:S02]  /*c660*/  IMAD.MOV R24, RZ, RZ, -R24 ;  /* 0x000000ffff187224 */ /* 0x000fe400078e0a18 */
[----:B0-----:R-:W-:-:S04]  /*c670*/  IMAD.HI.U32 R13, R17, R22, R16 ;  /* 0x00000016110d7227 */ /* 0x001fc800078e0010 */
[----:B------:R-:W-:Y:S02]  /*c680*/  IMAD.MOV R22, RZ, RZ, -R26 ;  /* 0x000000ffff167224 */ /* 0x000fe400078e0a1a */
[----:B------:R-:W-:Y:S02]  /*c690*/  IMAD.MOV R21, RZ, RZ, -R21 ;  /* 0x000000ffff157224 */ /* 0x000fe400078e0a15 */
[C---:B------:R-:W-:Y:S02]  /*c6a0*/  IMAD R27, R0.reuse, R25, R27 ;  /* 0x00000019001b7224 */ /* 0x040fe400078e021b */
[C---:B------:R-:W-:Y:S02]  /*c6b0*/  VIADD R26, R9.reuse, 0x12 ;  /* 0x00000012091a7836 */ /* 0x040fe40000000000 */
[----:B------:R-:W-:Y:S01]  /*c6c0*/  IMAD R17, R0, R24, R23 ;  /* 0x0000001800117224 */ /* 0x000fe200078e0217 */
[----:B------:R-:W-:Y:S01]  /*c6d0*/  IABS R23, R9 ;  /* 0x0000000900177213 */ /* 0x000fe20000000000 */
[----:B------:R-:W-:-:S02]  /*c6e0*/  VIADD R25, R9, 0x11 ;  /* 0x0000001109197836 */ /* 0x000fc40000000000 */
[----:B------:R-:W-:Y:S02]  /*c6f0*/  VIADD R24, R9, 0x10 ;  /* 0x0000001009187836 */ /* 0x000fe40000000000 */
[C---:B------:R-:W-:Y:S01]  /*c700*/  IMAD R16, R0.reuse, R21, R19 ;  /* 0x0000001500107224 */ /* 0x040fe200078e0213 */
[----:B------:R-:W-:Y:S01]  /*c710*/  IABS R21, R26 ;  /* 0x0000001a00157213 */ /* 0x000fe20000000000 */
[----:B------:R-:W-:Y:S01]  /*c720*/  IMAD R6, R0, R22, R6 ;  /* 0x0000001600067224 */ /* 0x000fe200078e0206 */
[----:B------:R-:W-:Y:S01]  /*c730*/  IABS R22, R25 ;  /* 0x0000001900167213 */ /* 0x000fe20000000000 */
[----:B------:R-:W-:Y:S01]  /*c740*/  IMAD.HI.U32 R15, R5, R23, RZ ;  /* 0x00000017050f7227 */ /* 0x000fe200078e00ff */
[----:B------:R-:W-:-:S03]  /*c750*/  IABS R19, R24 ;  /* 0x0000001800137213 */ /* 0x000fc60000000000 */
[----:B------:R-:W-:-:S04]  /*c760*/  IMAD.HI.U32 R14, R5, R21, RZ ;  /* 0x00000015050e7227 */ /* 0x000fc800078e00ff */
[----:B------:R-:W-:-:S04]  /*c770*/  IMAD.HI.U32 R18, R5, R22, RZ ;  /* 0x0000001605127227 */ /* 0x000fc800078e00ff */
[----:B------:R-:W-:-:S04]  /*c780*/  IMAD.HI.U32 R20, R5, R19, RZ ;  /* 0x0000001305147227 */ /* 0x000fc800078e00ff */
[----:B------:R-:W-:Y:S02]  /*c790*/  IMAD.MOV R14, RZ, RZ, -R14 ;  /* 0x000000ffff0e7224 */ /* 0x000fe400078e0a0e */
[----:B------:R-:W-:Y:S02]  /*c7a0*/  IMAD.MOV R18, RZ, RZ, -R18 ;  /* 0x000000ffff127224 */ /* 0x000fe400078e0a12 */
[----:B------:R-:W-:Y:S02]  /*c7b0*/  IMAD.MOV R20, RZ, RZ, -R20 ;  /* 0x000000ffff147224 */ /* 0x000fe400078e0a14 */
[C---:B------:R-:W-:Y:S02]  /*c7c0*/  IMAD R21, R0.reuse, R14, R21 ;  /* 0x0000000e00157224 */ /* 0x040fe400078e0215 */
[----:B------:R-:W3:Y:S01]  /*c7d0*/  LDL.LU R14, [R1+0xf78] ;  /* 0x000f7800010e7983 */ /* 0x000ee20000300800 */
[C---:B------:R-:W-:Y:S02]  /*c7e0*/  IMAD R22, R0.reuse, R18, R22 ;  /* 0x0000001200167224 */ /* 0x040fe400078e0216 */
[----:B------:R-:W-:Y:S01]  /*c7f0*/  IMAD R19, R0, R20, R19 ;  /* 0x0000001400137224 */ /* 0x000fe200078e0213 */
[----:B------:R-:W2:Y:S01]  /*c800*/  LDL.LU R18, [R1+0xf74] ;  /* 0x000f740001127983 */ /* 0x000ea20000300800 */
[----:B------:R-:W-:-:S02]  /*c810*/  IMAD.MOV R15, RZ, RZ, -R15 ;  /* 0x000000ffff0f7224 */ /* 0x000fc400078e0a0f */
[----:B------:R-:W-:Y:S01]  /*c820*/  @!P4 IMAD.IADD R11, R11, 0x1, -R0 ;  /* 0x000000010b0bc824 */ /* 0x000fe200078e0a00 */
[----:B------:R-:W2:Y:S01]  /*c830*/  LDL.LU R20, [R1+0xf70] ;  /* 0x000f700001147983 */ /* 0x000ea20000300800 */
[C---:B------:R-:W-:Y:S01]  /*c840*/  IMAD R23, R0.reuse, R15, R23 ;  /* 0x0000000f00177224 */ /* 0x040fe200078e0217 */
[----:B------:R-:W-:Y:S01]  /*c850*/  ISETP.GT.U32.AND P4, PT, R0, R7, PT ;  /* 0x000000070000720c */ /* 0x000fe20003f84070 */
[----:B------:R-:W-:-:S12]  /*c860*/  IMAD.HI.U32 R13, R13, R28, RZ ;  /* 0x0000001c0d0d7227 */ /* 0x000fd800078e00ff */
[----:B------:R-:W-:Y:S01]  /*c870*/  @!P4 IMAD.IADD R7, R7, 0x1, -R0 ;  /* 0x000000010707c824 */ /* 0x000fe200078e0a00 */
[----:B------:R-:W-:-:S13]  /*c880*/  ISETP.GT.U32.AND P4, PT, R0, R4, PT ;  /* 0x000000040000720c */ /* 0x000fda0003f84070 */
[----:B------:R-:W-:Y:S01]  /*c890*/  @!P4 IMAD.IADD R4, R4, 0x1, -R0 ;  /* 0x000000010404c824 */ /* 0x000fe200078e0a00 */
[----:B------:R-:W-:-:S13]  /*c8a0*/  ISETP.GT.U32.AND P4, PT, R0, R2, PT ;  /* 0x000000020000720c */ /* 0x000fda0003f84070 */
[----:B------:R-:W-:Y:S01]  /*c8b0*/  @!P4 IMAD.IADD R2, R2, 0x1, -R0 ;  /* 0x000000010202c824 */ /* 0x000fe200078e0a00 */
[----:B------:R-:W-:-:S13]  /*c8c0*/  ISETP.GT.U32.AND P4, PT, R0, R27, PT ;  /* 0x0000001b0000720c */ /* 0x000fda0003f84070 */
[----:B------:R-:W-:Y:S01]  /*c8d0*/  @!P4 IMAD.IADD R27, R27, 0x1, -R0 ;  /* 0x000000011b1bc824 */ /* 0x000fe200078e0a00 */
[----:B------:R-:W-:Y:S01]  /*c8e0*/  ISETP.GT.U32.AND P4, PT, R0, R17, PT ;  /* 0x000000110000720c */ /* 0x000fe20003f84070 */
[----:B--2---:R-:W-:-:S04]  /*c8f0*/  IMAD.MOV.U32 R15, RZ, RZ, R20 ;  /* 0x000000ffff0f7224 */ /* 0x004fc800078e0014 */
[----:B------:R-:W-:Y:S02]  /*c900*/  @!P3 IMAD.MOV R15, RZ, RZ, -R15 ;  /* 0x000000ffff0fb224 */ /* 0x000fe400078e0a0f */
[----:B------:R-:W-:Y:S02]  /*c910*/  IMAD.MOV R20, RZ, RZ, -R13 ;  /* 0x000000ffff147224 */ /* 0x000fe400078e0a0d */
[----:B------:R-:W2:Y:S04]  /*c920*/  LDL.LU R13, [R1+0xf6c] ;  /* 0x000f6c00010d7983 */ /* 0x000ea80000300800 */
[----:B------:R0:W-:Y:S04]  /*c930*/  STL [R1+0x50], R15 ;  /* 0x0000500f01007387 */ /* 0x0001e80000100800 */
[----:B0-----:R-:W4:Y:S01]  /*c940*/  LDL.LU R15, [R1+0xf68] ;  /* 0x000f6800010f7983 */ /* 0x001f220000300800 */
[----:B------:R-:W-:Y:S01]  /*c950*/  @!P4 IMAD.IADD R17, R17, 0x1, -R0 ;  /* 0x000000011111c824 */ /* 0x000fe200078e0a00 */
[----:B------:R-:W-:-:S02]  /*c960*/  ISETP.GT.U32.AND P3, PT, R0, R11, PT ;  /* 0x0000000b0000720c */ /* 0x000fc40003f64070 */
[----:B------:R-:W-:Y:S01]  /*c970*/  ISETP.GT.U32.AND P4, PT, R0, R10, PT ;  /* 0x0000000a0000720c */ /* 0x000fe20003f84070 */
[----:B------:R-:W-:Y:S02]  /*c980*/  @!P6 IMAD.MOV R18, RZ, RZ, -R18 ;  /* 0x000000ffff12e224 */ /* 0x000fe400078e0a12 */
[----:B---3--:R-:W-:-:S08]  /*c990*/  @!P2 IMAD.MOV R14, RZ, RZ, -R14 ;  /* 0x000000ffff0ea224 */ /* 0x008fd000078e0a0e */
[--C-:B------:R-:W-:Y:S01]  /*c9a0*/  @!P3 IMAD.IADD R11, R11, 0x1, -R0.reuse ;  /* 0x000000010b0bb824 */ /* 0x100fe200078e0a00 */
[----:B------:R-:W-:Y:S01]  /*c9b0*/  ISETP.GT.U32.AND P3, PT, R0, R16, PT ;  /* 0x000000100000720c */ /* 0x000fe20003f64070 */
[----:B------:R-:W-:Y:S01]  /*c9c0*/  @!P4 IMAD.IADD R10, R10, 0x1, -R0 ;  /* 0x000000010a0ac824 */ /* 0x000fe200078e0a00 */
[C---:B------:R-:W-:Y:S01]  /*c9d0*/  ISETP.GT.U32.AND P4, PT, R0.reuse, R6, PT ;  /* 0x000000060000720c */ /* 0x040fe20003f84070 */
[----:B------:R0:W-:Y:S01]  /*c9e0*/  STL [R1+0x4c], R18 ;  /* 0x00004c1201007387 */ /* 0x0001e20000100800 */
[C---:B------:R-:W-:Y:S01]  /*c9f0*/  ISETP.GT.U32.AND P2, PT, R0.reuse, R4, PT ;  /* 0x000000040000720c */ /* 0x040fe20003f44070 */
[----:B------:R-:W-:Y:S01]  /*ca00*/  @!P1 IMAD.MOV R12, RZ, RZ, -R12 ;  /* 0x000000ffff0c9224 */ /* 0x000fe200078e0a0c */
[----:B------:R-:W-:Y:S01]  /*ca10*/  ISETP.GT.U32.AND P1, PT, R0, R27, PT ;  /* 0x0000001b0000720c */ /* 0x000fe20003f24070 */
[----:B0-----:R-:W-:-:S06]  /*ca20*/  VIADD R18, R9, 0x1b ;  /* 0x0000001b09127836 */ /* 0x001fcc0000000000 */
[--C-:B------:R-:W-:Y:S02]  /*ca30*/  @!P3 IMAD.IADD R16, R16, 0x1, -R0.reuse ;  /* 0x000000011010b824 */ /* 0x100fe400078e0a00 */
[--C-:B------:R-:W-:Y:S01]  /*ca40*/  @!P4 IMAD.IADD R6, R6, 0x1, -R0.reuse ;  /* 0x000000010606c824 */ /* 0x100fe200078e0a00 */
[----:B------:R-:W-:Y:S01]  /*ca50*/  ISETP.GE.AND P3, PT, R18, RZ, PT ;  /* 0x000000ff1200720c */ /* 0x000fe20003f66270 */
[--C-:B------:R-:W-:Y:S01]  /*ca60*/  @!P2 IMAD.IADD R4, R4, 0x1, -R0.reuse ;  /* 0x000000010404a824 */ /* 0x100fe200078e0a00 */
[C---:B------:R-:W-:Y:S01]  /*ca70*/  ISETP.GT.U32.AND P2, PT, R0.reuse, R22, PT ;  /* 0x000000160000720c */ /* 0x040fe20003f44070 */
[----:B------:R-:W-:Y:S01]  /*ca80*/  @!P1 IMAD.IADD R27, R27, 0x1, -R0 ;  /* 0x000000011b1b9824 */ /* 0x000fe200078e0a00 */
[----:B------:R-:W-:Y:S01]  /*ca90*/  ISETP.GT.U32.AND P1, PT, R0, R23, PT ;  /* 0x000000170000720c */ /* 0x000fe20003f24070 */
[----:B------:R-:W-:-:S08]  /*caa0*/  VIADD R18, R9, 0x19 ;  /* 0x0000001909127836 */ /* 0x000fd00000000000 */
[----:B------:R-:W-:Y:S02]  /*cab0*/  @!P3 IMAD.MOV R11, RZ, RZ, -R11 ;  /* 0x000000ffff0bb224 */ /* 0x000fe400078e0a0b */
[--C-:B------:R-:W-:Y:S02]  /*cac0*/  @!P2 IMAD.IADD R22, R22, 0x1, -R0.reuse ;  /* 0x000000011616a824 */ /* 0x100fe400078e0a00 */
[----:B------:R-:W-:Y:S01]  /*cad0*/  @!P1 IMAD.IADD R23, R23, 0x1, -R0 ;  /* 0x0000000117179824 */ /* 0x000fe200078e0a00 */
[----:B------:R-:W-:Y:S01]  /*cae0*/  ISETP.GE.AND P1, PT, R29, RZ, PT ;  /* 0x000000ff1d00720c */ /* 0x000fe20003f26270 */
[----:B--2---:R-:W-:Y:S01]  /*caf0*/  @!P5 IMAD.MOV R13, RZ, RZ, -R13 ;  /* 0x000000ffff0dd224 */ /* 0x004fe200078e0a0d */
[C---:B------:R-:W-:Y:S01]  /*cb00*/  ISETP.GT.U32.AND P5, PT, R0.reuse, R2, PT ;  /* 0x000000020000720c */ /* 0x040fe20003fa4070 */
[----:B----4-:R-:W-:Y:S01]  /*cb10*/  @!P0 IMAD.MOV R15, RZ, RZ, -R15 ;  /* 0x000000ffff0f8224 */ /* 0x010fe200078e0a0f */
[----:B------:R-:W-:-:S04]  /*cb20*/  ISETP.GT.U32.AND P0, PT, R0, R7, PT ;  /* 0x000000070000720c */ /* 0x000fc80003f04070 */
[----:B------:R0:W-:Y:S07]  /*cb30*/  STL [R1+0x48], R15 ;  /* 0x0000480f01007387 */ /* 0x0001ee0000100800 */
[--C-:B------:R-:W-:Y:S02]  /*cb40*/  @!P5 IMAD.IADD R2, R2, 0x1, -R0.reuse ;  /* 0x000000010202d824 */ /* 0x100fe400078e0a00 */
[----:B0-----:R-:W-:Y:S02]  /*cb50*/  VIADD R15, R9, 0x1a ;  /* 0x0000001a090f7836 */ /* 0x001fe40000000000 */
[----:B------:R-:W-:Y:S01]  /*cb60*/  @!P0 IMAD.IADD R7, R7, 0x1, -R0 ;  /* 0x0000000107078824 */ /* 0x000fe200078e0a00 */
[----:B------:R-:W-:-:S02]  /*cb70*/  ISETP.GT.U32.AND P0, PT, R0, R21, PT ;  /* 0x000000150000720c */ /* 0x000fc40003f04070 */
[----:B------:R-:W-:Y:S02]  /*cb80*/  ISETP.GE.AND P4, PT, R15, RZ, PT ;  /* 0x000000ff0f00720c */ /* 0x000fe40003f86270 */
[----:B------:R-:W-:Y:S01]  /*cb90*/  ISETP.GT.U32.AND P5, PT, R0, R19, PT ;  /* 0x000000130000720c */ /* 0x000fe20003fa4070 */
[----:B------:R-:W-:Y:S04]  /*cba0*/  STL [R1+0x44], R14 ;  /* 0x0000440e01007387 */ /* 0x000fe80000100800 */
[----:B------:R-:W-:Y:S04]  /*cbb0*/  STL [R1+0x40], R13 ;  /* 0x0000400d01007387 */ /* 0x000fe80000100800 */
[----:B------:R0:W-:Y:S01]  /*cbc0*/  STL [R1+0x3c], R12 ;  /* 0x00003c0c01007387 */ /* 0x0001e20000100800 */
[----:B------:R-:W-:Y:S01]  /*cbd0*/  @!P0 IMAD.IADD R21, R21, 0x1, -R0 ;  /* 0x0000000115158824 */ /* 0x000fe200078e0a00 */
[----:B------:R-:W-:Y:S01]  /*cbe0*/  ISETP.GE.AND P0, PT, R18, RZ, PT ;  /* 0x000000ff1200720c */ /* 0x000fe20003f06270 */
[----:B------:R-:W-:-:S02]  /*cbf0*/  VIADD R18, R9, 0x17 ;  /* 0x0000001709127836 */ /* 0x000fc40000000000 */
[----:B0-----:R-:W-:-:S04]  /*cc00*/  IMAD.MOV.U32 R12, RZ, RZ, R10 ;  /* 0x000000ffff0c7224 */ /* 0x001fc800078e000a */
[----:B------:R-:W-:Y:S01]  /*cc10*/  @!P4 IMAD.MOV R12, RZ, RZ, -R12 ;  /* 0x000000ffff0cc224 */ /* 0x000fe200078e0a0c */
[----:B------:R-:W-:Y:S01]  /*cc20*/  STL [R1+0x38], R11 ;  /* 0x0000380b01007387 */ /* 0x000fe20000100800 */
[----:B------:R-:W-:Y:S02]  /*cc30*/  VIADD R15, R9, 0x18 ;  /* 0x00000018090f7836 */ /* 0x000fe40000000000 */
[----:B------:R-:W-:Y:S01]  /*cc40*/  @!P5 IMAD.IADD R19, R19, 0x1, -R0 ;  /* 0x000000011313d824 */ /* 0x000fe200078e0a00 */
[----:B------:R-:W-:Y:S01]  /*cc50*/  ISETP.GE.AND P5, PT, R18, RZ, PT ;  /* 0x000000ff1200720c */ /* 0x000fe20003fa6270 */
[----:B------:R-:W-:Y:S01]  /*cc60*/  STL [R1+0x34], R12 ;  /* 0x0000340c01007387 */ /* 0x000fe20000100800 */
[----:B------:R-:W-:-:S03]  /*cc70*/  ISETP.GE.AND P2, PT, R15, RZ, PT ;  /* 0x000000ff0f00720c */ /* 0x000fc60003f46270 */
[----:B------:R-:W2:Y:S01]  /*cc80*/  LDL R18, [R1+0xe04] ;  /* 0x000e040001127983 */ /* 0x000ea20000100800 */
[----:B------:R-:W-:-:S04]  /*cc90*/  IMAD.MOV.U32 R10, RZ, RZ, R7 ;  /* 0x000000ffff0a7224 */ /* 0x000fc800078e0007 */
[----:B------:R-:W-:Y:S01]  /*cca0*/  @!P0 IMAD.MOV R10, RZ, RZ, -R10 ;  /* 0x000000ffff0a8224 */ /* 0x000fe200078e0a0a */
[----:B------:R-:W-:Y:S01]  /*ccb0*/  ISETP.GT.U32.AND P0, PT, R0, R21, PT ;  /* 0x000000150000720c */ /* 0x000fe20003f04070 */
[----:B------:R-:W-:Y:S02]  /*ccc0*/  IMAD.MOV.U32 R7, RZ, RZ, R4 ;  /* 0x000000ffff077224 */ /* 0x000fe400078e0004 */
[----:B------:R-:W-:Y:S02]  /*ccd0*/  IMAD.MOV.U32 R4, RZ, RZ, R2 ;  /* 0x000000ffff047224 */ /* 0x000fe400078e0002 */
[----:B------:R-:W-:Y:S02]  /*cce0*/  IMAD.MOV.U32 R2, RZ, RZ, R27 ;  /* 0x000000ffff027224 */ /* 0x000fe400078e001b */
[----:B------:R-:W-:Y:S02]  /*ccf0*/  @!P2 IMAD.MOV R7, RZ, RZ, -R7 ;  /* 0x000000ffff07a224 */ /* 0x000fe400078e0a07 */
[----:B------:R-:W-:-:S02]  /*cd00*/  @!P1 IMAD.MOV R2, RZ, RZ, -R2 ;  /* 0x000000ffff029224 */ /* 0x000fc400078e0a02 */
[----:B------:R-:W-:Y:S01]  /*cd10*/  @!P5 IMAD.MOV R4, RZ, RZ, -R4 ;  /* 0x000000ffff04d224 */ /* 0x000fe200078e0a04 */
[----:B------:R-:W-:Y:S01]  /*cd20*/  STL [R1+0x18], R10 ;  /* 0x0000180a01007387 */ /* 0x000fe20000100800 */
[----:B------:R-:W-:Y:S01]  /*cd30*/  @!P0 IMAD.IADD R21, R21, 0x1, -R0 ;  /* 0x0000000115158824 */ /* 0x000fe200078e0a00 */
[----:B------:R-:W-:Y:S02]  /*cd40*/  ISETP.GE.AND P0, PT, R8, RZ, PT ;  /* 0x000000ff0800720c */ /* 0x000fe40003f06270 */
[----:B------:R0:W-:Y:S04]  /*cd50*/  STL [R1+0x14], R7 ;  /* 0x0000140701007387 */ /* 0x0001e80000100800 */
[----:B------:R-:W-:Y:S04]  /*cd60*/  STL [R1+0xea8], R2 ;  /* 0x000ea80201007387 */ /* 0x000fe80000100800 */
[----:B------:R1:W-:Y:S04]  /*cd70*/  STL [R1+0x8], R4 ;  /* 0x0000080401007387 */ /* 0x0003e80000100800 */
[----:B------:R-:W3:Y:S01]  /*cd80*/  LDL.LU R8, [R1+0xf64] ;  /* 0x000f640001087983 */ /* 0x000ee20000300800 */
[----:B------:R-:W-:Y:S01]  /*cd90*/  ISETP.GT.U32.AND P6, PT, R0, R17, PT ;  /* 0x000000110000720c */ /* 0x000fe20003fc4070 */
[----:B------:R-:W-:-:S12]  /*cda0*/  IMAD R20, R3, R20, R28 ;  /* 0x0000001403147224 */ /* 0x000fd800078e021c */
[----:B------:R-:W-:Y:S01]  /*cdb0*/  @!P6 IMAD.IADD R17, R17, 0x1, -R0 ;  /* 0x000000011111e824 */ /* 0x000fe200078e0a00 */
[----:B------:R-:W-:Y:S02]  /*cdc0*/  ISETP.GT.U32.AND P6, PT, R3, R20, PT ;  /* 0x000000140300720c */ /* 0x000fe40003fc4070 */
[C---:B------:R-:W-:Y:S02]  /*cdd0*/  ISETP.GT.U32.AND P4, PT, R0.reuse, R6, PT ;  /* 0x000000060000720c */ /* 0x040fe40003f84070 */
[----:B------:R-:W-:-:S09]  /*cde0*/  ISETP.GT.U32.AND P3, PT, R0, R16, PT ;  /* 0x000000100000720c */ /* 0x000fd20003f64070 */
[----:B------:R-:W-:Y:S01]  /*cdf0*/  @!P6 IMAD.IADD R20, R20, 0x1, -R3 ;  /* 0x000000011414e824 */ /* 0x000fe200078e0a03 */
[----:B------:R-:W-:Y:S01]  /*ce00*/  ISETP.GT.U32.AND P6, PT, R0, R23, PT ;  /* 0x000000170000720c */ /* 0x000fe20003fc4070 */
[C---:B0-----:R-:W-:Y:S02]  /*ce10*/  VIADD R7, R9.reuse, 0xf ;  /* 0x0000000f09077836 */ /* 0x041fe40000000000 */
[----:B------:R-:W-:Y:S01]  /*ce20*/  VIADD R15, R9, 0x14 ;  /* 0x00000014090f7836 */ /* 0x000fe20000000000 */
[----:B------:R-:W-:Y:S01]  /*ce30*/  ISETP.GT.U32.AND P1, PT, R3, R20, PT ;  /* 0x000000140300720c */ /* 0x000fe20003f24070 */
[----:B------:R-:W-:Y:S02]  /*ce40*/  VIADD R14, R9, 0x15 ;  /* 0x00000015090e7836 */ /* 0x000fe40000000000 */
[----:B------:R-:W-:-:S06]  /*ce50*/  @!P4 IMAD.IADD R6, R6, 0x1, -R0 ;  /* 0x000000010606c824 */ /* 0x000fcc00078e0a00 */
[--C-:B------:R-:W-:Y:S01]  /*ce60*/  @!P6 IMAD.IADD R23, R23, 0x1, -R0.reuse ;  /* 0x000000011717e824 */ /* 0x100fe200078e0a00 */
[----:B------:R-:W-:Y:S02]  /*ce70*/  ISETP.GE.AND P6, PT, R24, RZ, PT ;  /* 0x000000ff1800720c */ /* 0x000fe40003fc6270 */
[----:B------:R-:W-:Y:S01]  /*ce80*/  IABS R24, R7 ;  /* 0x0000000700187213 */ /* 0x000fe20000000000 */
[----:B------:R-:W-:Y:S01]  /*ce90*/  @!P3 IMAD.IADD R16, R16, 0x1, -R0 ;  /* 0x000000011010b824 */ /* 0x000fe200078e0a00 */
[----:B------:R-:W-:Y:S02]  /*cea0*/  ISETP.GE.AND P4, PT, R15, RZ, PT ;  /* 0x000000ff0f00720c */ /* 0x000fe40003f86270 */
[----:B------:R-:W-:Y:S01]  /*ceb0*/  ISETP.GE.AND P3, PT, R14, RZ, PT ;  /* 0x000000ff0e00720c */ /* 0x000fe20003f66270 */
[----:B------:R-:W-:Y:S01]  /*cec0*/  IMAD.HI.U32 R15, R5, R24, RZ ;  /* 0x00000018050f7227 */ /* 0x000fe200078e00ff */
[----:B------:R-:W-:-:S03]  /*ced0*/  ISETP.GT.U32.AND P5, PT, R0, R19, PT ;  /* 0x000000130000720c */ /* 0x000fc60003fa4070 */
[C---:B------:R-:W-:Y:S02]  /*cee0*/  VIADD R13, R9.reuse, 0xe ;  /* 0x0000000e090d7836 */ /* 0x040fe40000000000 */
[----:B------:R-:W-:Y:S02]  /*cef0*/  IMAD.MOV R15, RZ, RZ, -R15 ;  /* 0x000000ffff0f7224 */ /* 0x000fe400078e0a0f */
[----:B------:R-:W-:Y:S01]  /*cf00*/  @!P1 IMAD.IADD R20, R20, 0x1, -R3 ;  /* 0x0000000114149824 */ /* 0x000fe200078e0a03 */
[----:B------:R-:W-:Y:S01]  /*cf10*/  IABS R11, R13 ;  /* 0x0000000d000b7213 */ /* 0x000fe20000000000 */
[----:B------:R-:W-:Y:S02]  /*cf20*/  IMAD R24, R0, R15, R24 ;  /* 0x0000000f00187224 */ /* 0x000fe400078e0218 */
[----:B------:R-:W-:Y:S02]  /*cf30*/  IMAD.MOV.U32 R3, RZ, RZ, R17 ;  /* 0x000000ffff037224 */ /* 0x000fe400078e0011 */
[----:B------:R-:W-:-:S02]  /*cf40*/  VIADD R10, R9, 0xd ;  /* 0x0000000d090a7836 */ /* 0x000fc40000000000 */
[----:B------:R-:W-:Y:S01]  /*cf50*/  @!P0 IMAD.MOV R6, RZ, RZ, -R6 ;  /* 0x000000ffff068224 */ /* 0x000fe200078e0a06 */
[----:B------:R-:W-:Y:S01]  /*cf60*/  ISETP.GT.U32.AND P0, PT, R0, R24, PT ;  /* 0x000000180000720c */ /* 0x000fe20003f04070 */
[----:B------:R-:W-:-:S04]  /*cf70*/  IMAD.HI.U32 R14, R5, R11, RZ ;  /* 0x0000000b050e7227 */ /* 0x000fc800078e00ff */
[----:B------:R-:W-:Y:S01]  /*cf80*/  @!P3 IMAD.MOV R3, RZ, RZ, -R3 ;  /* 0x000000ffff03b224 */ /* 0x000fe200078e0a03 */
[----:B------:R-:W-:Y:S01]  /*cf90*/  ISETP.GE.AND P3, PT, R7, RZ, PT ;  /* 0x000000ff0700720c */ /* 0x000fe20003f66270 */
[----:B------:R-:W-:Y:S01]  /*cfa0*/  @!P5 IMAD.IADD R19, R19, 0x1, -R0 ;  /* 0x000000011313d824 */ /* 0x000fe200078e0a00 */
[----:B------:R-:W-:Y:S01]  /*cfb0*/  ISETP.GE.AND P5, PT, R25, RZ, PT ;  /* 0x000000ff1900720c */ /* 0x000fe20003fa6270 */
[----:B------:R-:W-:Y:S01]  /*cfc0*/  IMAD.MOV.U32 R7, RZ, RZ, R20 ;  /* 0x000000ffff077224 */ /* 0x000fe200078e0014 */
[----:B------:R-:W-:Y:S01]  /*cfd0*/  IABS R25, R10 ;  /* 0x0000000a00197213 */ /* 0x000fe20000000000 */
[----:B------:R-:W-:Y:S01]  /*cfe0*/  IMAD.MOV R20, RZ, RZ, -R14 ;  /* 0x000000ffff147224 */ /* 0x000fe200078e0a0e */
[----:B------:R-:W-:-:S03]  /*cff0*/  ISETP.GT.U32.AND P2, PT, R0, R22, PT ;  /* 0x000000160000720c */ /* 0x000fc60003f44070 */
[----:B------:R-:W-:Y:S02]  /*d000*/  IMAD R20, R0, R20, R11 ;  /* 0x0000001400147224 */ /* 0x000fe400078e020b */
[----:B------:R-:W-:-:S04]  /*d010*/  IMAD.HI.U32 R12, R5, R25, RZ ;  /* 0x00000019050c7227 */ /* 0x000fc800078e00ff */
[----:B------:R-:W-:Y:S02]  /*d020*/  VIADD R11, R9, 0xc ;  /* 0x0000000c090b7836 */ /* 0x000fe40000000000 */
[----:B------:R-:W-:Y:S02]  /*d030*/  IMAD.MOV R12, RZ, RZ, -R12 ;  /* 0x000000ffff0c7224 */ /* 0x000fe400078e0a0c */
[----:B------:R-:W-:Y:S02]  /*d040*/  @!P0 IMAD.IADD R24, R24, 0x1, -R0 ;  /* 0x0000000118188824 */ /* 0x000fe400078e0a00 */
[----:B------:R-:W-:-:S03]  /*d050*/  IMAD R25, R0, R12, R25 ;  /* 0x0000000c00197224 */ /* 0x000fc600078e0219 */
[----:B------:R-:W-:Y:S01]  /*d060*/  ISETP.GT.U32.AND P0, PT, R0, R24, PT ;  /* 0x000000180000720c */ /* 0x000fe20003f04070 */
[----:B------:R-:W-:Y:S01]  /*d070*/  @!P2 IMAD.IADD R22, R22, 0x1, -R0 ;  /* 0x000000011616a824 */ /* 0x000fe200078e0a00 */
[----:B------:R-:W-:Y:S01]  /*d080*/  ISETP.GE.AND P2, PT, R26, RZ, PT ;  /* 0x000000ff1a00720c */ /* 0x000fe20003f46270 */
[----:B------:R-:W-:Y:S01]  /*d090*/  @!P6 IMAD.MOV R19, RZ, RZ, -R19 ;  /* 0x000000ffff13e224 */ /* 0x000fe200078e0a13 */
[----:B------:R-:W-:Y:S01]  /*d0a0*/  ISETP.GT.U32.AND P6, PT, R0, R25, PT ;  /* 0x000000190000720c */ /* 0x000fe20003fc4070 */
[----:B-1----:R-:W-:-:S04]  /*d0b0*/  IMAD.MOV.U32 R4, RZ, RZ, R16 ;  /* 0x000000ffff047224 */ /* 0x002fc800078e0010 */
[----:B------:R-:W-:Y:S02]  /*d0c0*/  @!P4 IMAD.MOV R4, RZ, RZ, -R4 ;  /* 0x000000ffff04c224 */ /* 0x000fe400078e0a04 */
[----:B------:R-:W-:Y:S02]  /*d0d0*/  VIADD R12, R9, 0xb ;  /* 0x0000000b090c7836 */ /* 0x000fe40000000000 */
[--C-:B------:R-:W-:Y:S02]  /*d0e0*/  @!P0 IMAD.IADD R24, R24, 0x1, -R0.reuse ;  /* 0x0000000118188824 */ /* 0x100fe400078e0a00 */
[----:B------:R-:W-:Y:S01]  /*d0f0*/  @!P2 IMAD.MOV R21, RZ, RZ, -R21 ;  /* 0x000000ffff15a224 */ /* 0x000fe200078e0a15 */
[----:B------:R-:W-:Y:S01]  /*d100*/  ISETP.GT.U32.AND P2, PT, R0, R20, PT ;  /* 0x000000140000720c */ /* 0x000fe20003f44070 */
[----:B------:R-:W-:Y:S01]  /*d110*/  @!P6 IMAD.IADD R25, R25, 0x1, -R0 ;  /* 0x000000011919e824 */ /* 0x000fe200078e0a00 */
[----:B------:R-:W-:Y:S01]  /*d120*/  IABS R17, R12 ;  /* 0x0000000c00117213 */ /* 0x000fe20000000000 */
[----:B------:R-:W-:Y:S01]  /*d130*/  @!P5 IMAD.MOV R22, RZ, RZ, -R22 ;  /* 0x000000ffff16d224 */ /* 0x000fe200078e0a16 */
[----:B------:R-:W-:-:S02]  /*d140*/  ISETP.GE.AND P5, PT, R10, RZ, PT ;  /* 0x000000ff0a00720c */ /* 0x000fc40003fa6270 */
[----:B------:R-:W-:Y:S01]  /*d150*/  ISETP.GT.U32.AND P6, PT, R0, R25, PT ;  /* 0x000000190000720c */ /* 0x000fe20003fc4070 */
[----:B------:R-:W-:-:S04]  /*d160*/  IMAD.HI.U32 R10, R5, R17, RZ ;  /* 0x00000011050a7227 */ /* 0x000fc800078e00ff */
[----:B------:R-:W-:Y:S02]  /*d170*/  IMAD.MOV R10, RZ, RZ, -R10 ;  /* 0x000000ffff0a7224 */ /* 0x000fe400078e0a0a */
[----:B------:R-:W-:Y:S02]  /*d180*/  @!P2 IMAD.IADD R20, R20, 0x1, -R0 ;  /* 0x000000011414a824 */ /* 0x000fe400078e0a00 */
[----:B------:R-:W-:-:S03]  /*d190*/  IMAD R17, R0, R10, R17 ;  /* 0x0000000a00117224 */ /* 0x000fc600078e0211 */
[C---:B------:R-:W-:Y:S01]  /*d1a0*/  ISETP.GT.U32.AND P2, PT, R0.reuse, R20, PT ;  /* 0x000000140000720c */ /* 0x040fe20003f44070 */
[----:B------:R-:W-:Y:S01]  /*d1b0*/  @!P6 IMAD.IADD R25, R25, 0x1, -R0 ;  /* 0x000000011919e824 */ /* 0x000fe200078e0a00 */
[----:B------:R-:W-:Y:S01]  /*d1c0*/  ISETP.GT.U32.AND P6, PT, R0, R17, PT ;  /* 0x000000110000720c */ /* 0x000fe20003fc4070 */
[----:B------:R-:W-:-:S10]  /*d1d0*/  VIADD R15, R9, 0x9 ;  /* 0x00000009090f7836 */ /* 0x000fd40000000000 */
[--C-:B------:R-:W-:Y:S02]  /*d1e0*/  @!P2 IMAD.IADD R20, R20, 0x1, -R0.reuse ;  /* 0x000000011414a824 */ /* 0x100fe400078e0a00 */
[----:B------:R-:W-:Y:S02]  /*d1f0*/  @!P6 IMAD.IADD R17, R17, 0x1, -R0 ;  /* 0x000000011111e824 */ /* 0x000fe400078e0a00 */
[----:B------:R-:W-:-:S03]  /*d200*/  @!P3 IMAD.MOV R24, RZ, RZ, -R24 ;  /* 0x000000ffff18b224 */ /* 0x000fc600078e0a18 */
[----:B------:R-:W-:Y:S01]  /*d210*/  ISETP.GT.U32.AND P6, PT, R0, R17, PT ;  /* 0x000000110000720c */ /* 0x000fe20003fc4070 */
[----:B------:R-:W-:Y:S01]  /*d220*/  VIADD R10, R9, 0x7 ;  /* 0x00000007090a7836 */ /* 0x000fe20000000000 */
[----:B------:R-:W-:-:S11]  /*d230*/  ISETP.GE.AND P3, PT, R12, RZ, PT ;  /* 0x000000ff0c00720c */ /* 0x000fd60003f66270 */
[----:B------:R-:W-:-:S04]  /*d240*/  @!P6 IMAD.IADD R17, R17, 0x1, -R0 ;  /* 0x000000011111e824 */ /* 0x000fc800078e0a00 */
[----:B------:R-:W-:Y:S02]  /*d250*/  @!P3 IMAD.MOV R17, RZ, RZ, -R17 ;  /* 0x000000ffff11b224 */ /* 0x000fe400078e0a11 */
[----:B------:R-:W-:Y:S01]  /*d260*/  VIADD R14, R9, 0x8 ;  /* 0x00000008090e7836 */ /* 0x000fe20000000000 */
[----:B--2---:R-:W-:Y:S02]  /*d270*/  ISETP.GE.AND P1, PT, R18, RZ, PT ;  /* 0x000000ff1200720c */ /* 0x004fe40003f26270 */
[----:B------:R-:W-:-:S11]  /*d280*/  IABS R18, R11 ;  /* 0x0000000b00127213 */ /* 0x000fd60000000000 */
[----:B------:R-:W-:Y:S01]  /*d290*/  @!P1 IMAD.MOV R7, RZ, RZ, -R7 ;  /* 0x000000ffff079224 */ /* 0x000fe200078e0a07 */
[----:B------:R-:W-:Y:S01]  /*d2a0*/  ISETP.GE.AND P1, PT, R13, RZ, PT ;  /* 0x000000ff0d00720c */ /* 0x000fe20003f26270 */
[----:B------:R-:W-:-:S04]  /*d2b0*/  IMAD.HI.U32 R13, R5, R18, RZ ;  /* 0x00000012050d7227 */ /* 0x000fc800078e00ff */
[----:B------:R-:W-:-:S04]  /*d2c0*/  IMAD.MOV R13, RZ, RZ, -R13 ;  /* 0x000000ffff0d7224 */ /* 0x000fc800078e0a0d */
[----:B------:R-:W-:-:S05]  /*d2d0*/  IMAD R18, R0, R13, R18 ;  /* 0x0000000d00127224 */ /* 0x000fca00078e0212 */
[----:B------:R-:W-:Y:S02]  /*d2e0*/  ISETP.GT.U32.AND P0, PT, R0, R18, PT ;  /* 0x000000120000720c */ /* 0x000fe40003f04070 */
[----:B---3--:R-:W-:-:S11]  /*d2f0*/  ISETP.NE.AND P4, PT, R8, RZ, PT ;  /* 0x000000ff0800720c */ /* 0x008fd60003f85270 */
[----:B------:R-:W-:Y:S02]  /*d300*/  @!P0 IMAD.IADD R18, R18, 0x1, -R0 ;  /* 0x0000000112128824 */ /* 0x000fe400078e0a00 */
[----:B------:R-:W-:Y:S01]  /*d310*/  @!P4 LOP3.LUT R7, RZ, R8, RZ, 0x33, !PT ;  /* 0x00000008ff07c212 */ /* 0x000fe200078e33ff */
[----:B------:R-:W-:Y:S02]  /*d320*/  VIADD R8, R9, 0xa ;  /* 0x0000000a09087836 */ /* 0x000fe40000000000 */
[----:B------:R-:W-:-:S03]  /*d330*/  ISETP.GT.U32.AND P0, PT, R0, R18, PT ;  /* 0x000000120000720c */ /* 0x000fc60003f04070 */
[----:B------:R-:W-:-:S05]  /*d340*/  IABS R16, R8 ;  /* 0x0000000800107213 */ /* 0x000fca0000000000 */
[----:B------:R-:W-:Y:S01]  /*d350*/  IMAD.HI.U32 R13, R5, R16, RZ ;  /* 0x00000010050d7227 */ /* 0x000fe200078e00ff */
[----:B------:R-:W-:-:S03]  /*d360*/  ISETP.GE.AND P4, PT, R9, RZ, PT ;  /* 0x000000ff0900720c */ /* 0x000fc60003f86270 */
[----:B------:R-:W-:-:S04]  /*d370*/  IMAD.MOV R13, RZ, RZ, -R13 ;  /* 0x000000ffff0d7224 */ /* 0x000fc800078e0a0d */
[----:B------:R-:W-:Y:S02]  /*d380*/  IMAD R16, R0, R13, R16 ;  /* 0x0000000d00107224 */ /* 0x000fe400078e0210 */
[----:B------:R-:W-:-:S03]  /*d390*/  @!P0 IMAD.IADD R18, R18, 0x1, -R0 ;  /* 0x0000000112128824 */ /* 0x000fc600078e0a00 */
[----:B------:R-:W-:Y:S01]  /*d3a0*/  ISETP.GT.U32.AND P0, PT, R0, R16, PT ;  /* 0x000000100000720c */ /* 0x000fe20003f04070 */
[----:B------:R-:W-:Y:S01]  /*d3b0*/  @!P1 IMAD.MOV R20, RZ, RZ, -R20 ;  /* 0x000000ffff149224 */ /* 0x000fe200078e0a14 */
[----:B------:R-:W-:Y:S01]  /*d3c0*/  ISETP.GE.AND P1, PT, R15, RZ, PT ;  /* 0x000000ff0f00720c */ /* 0x000fe20003f26270 */
[----:B------:R-:W-:Y:S01]  /*d3d0*/  @!P4 IMAD.MOV R23, RZ, RZ, -R23 ;  /* 0x000000ffff17c224 */ /* 0x000fe200078e0a17 */
[----:B------:R-:W-:Y:S02]  /*d3e0*/  ISETP.GE.AND P4, PT, R11, RZ, PT ;  /* 0x000000ff0b00720c */ /* 0x000fe40003f86270 */
[----:B------:R-:W-:-:S05]  /*d3f0*/  IABS R15, R15 ;  /* 0x0000000f000f7213 */ /* 0x000fca0000000000 */
[----:B------:R-:W-:-:S04]  /*d400*/  IMAD.HI.U32 R26, R5, R15, RZ ;  /* 0x0000000f051a7227 */ /* 0x000fc800078e00ff */
[----:B------:R-:W-:Y:S01]  /*d410*/  @!P0 IMAD.IADD R16, R16, 0x1, -R0 ;  /* 0x0000000110108824 */ /* 0x000fe200078e0a00 */
[----:B------:R-:W-:Y:S01]  /*d420*/  IABS R13, R10 ;  /* 0x0000000a000d7213 */ /* 0x000fe20000000000 */
[----:B------:R-:W-:-:S03]  /*d430*/  IMAD.MOV R26, RZ, RZ, -R26 ;  /* 0x000000ffff1a7224 */ /* 0x000fc600078e0a1a */
[----:B------:R-:W-:Y:S01]  /*d440*/  ISETP.GT.U32.AND P0, PT, R0, R16, PT ;  /* 0x000000100000720c */ /* 0x000fe20003f04070 */
[----:B------:R-:W-:Y:S01]  /*d450*/  @!P4 IMAD.MOV R18, RZ, RZ, -R18 ;  /* 0x000000ffff12c224 */ /* 0x000fe200078e0a12 */
[----:B------:R-:W-:Y:S01]  /*d460*/  ISETP.GE.AND P2, PT, R8, RZ, PT ;  /* 0x000000ff0800720c */ /* 0x000fe20003f46270 */
[----:B------:R-:W-:Y:S01]  /*d470*/  IMAD R15, R0, R26, R15 ;  /* 0x0000001a000f7224 */ /* 0x000fe200078e020f */
[----:B------:R-:W-:Y:S01]  /*d480*/  ISETP.GE.AND P4, PT, R10, RZ, PT ;  /* 0x000000ff0a00720c */ /* 0x000fe20003f86270 */
[----:B------:R-:W-:-:S03]  /*d490*/  IMAD.HI.U32 R10, R5, R13, RZ ;  /* 0x0000000d050a7227 */ /* 0x000fc600078e00ff */
[----:B------:R-:W-:Y:S01]  /*d4a0*/  ISETP.GT.U32.AND P3, PT, R0, R15, PT ;  /* 0x0000000f0000720c */ /* 0x000fe20003f64070 */
[----:B------:R-:W-:-:S04]  /*d4b0*/  IMAD.MOV R10, RZ, RZ, -R10 ;  /* 0x000000ffff0a7224 */ /* 0x000fc800078e0a0a */
[----:B------:R-:W-:Y:S02]  /*d4c0*/  IMAD R13, R0, R10, R13 ;  /* 0x0000000a000d7224 */ /* 0x000fe400078e020d */
[----:B------:R-:W-:Y:S02]  /*d4d0*/  @!P0 IMAD.IADD R16, R16, 0x1, -R0 ;  /* 0x0000000110108824 */ /* 0x000fe400078e0a00 */
[----:B------:R-:W-:Y:S02]  /*d4e0*/  VIADD R8, R9, 0x6 ;  /* 0x0000000609087836 */ /* 0x000fe40000000000 */
[----:B------:R-:W-:Y:S01]  /*d4f0*/  @!P2 IMAD.MOV R16, RZ, RZ, -R16 ;  /* 0x000000ffff10a224 */ /* 0x000fe200078e0a10 */
[----:B------:R-:W-:Y:S01]  /*d500*/  ISETP.GT.U32.AND P2, PT, R0, R13, PT ;  /* 0x0000000d0000720c */ /* 0x000fe20003f44070 */
[----:B------:R-:W0:Y:S01]  /*d510*/  S2R R2, SR_TID.X ;  /* 0x0000000000027919 */ /* 0x000e220000002100 */
[----:B------:R-:W-:Y:S01]  /*d520*/  @!P5 IMAD.MOV R25, RZ, RZ, -R25 ;  /* 0x000000ffff19d224 */ /* 0x000fe200078e0a19 */
[----:B------:R-:W-:Y:S01]  /*d530*/  ISETP.GE.AND P5, PT, R14, RZ, PT ;  /* 0x000000ff0e00720c */ /* 0x000fe20003fa6270 */
[----:B------:R-:W-:Y:S01]  /*d540*/  @!P3 IMAD.IADD R15, R15, 0x1, -R0 ;  /* 0x000000010f0fb824 */ /* 0x000fe200078e0a00 */
[----:B------:R-:W-:-:S02]  /*d550*/  IABS R12, R8 ;  /* 0x00000008000c7213 */ /* 0x000fc40000000000 */
[----:B------:R-:W-:Y:S01]  /*d560*/  IABS R14, R14 ;  /* 0x0000000e000e7213 */ /* 0x000fe20000000000 */
[----:B------:R-:W-:Y:S01]  /*d570*/  STL [R1+0xeac], R3 ;  /* 0x000eac0301007387 */ /* 0x000fe20000100800 */
[----:B------:R-:W-:Y:S01]  /*d580*/  ISETP.GT.U32.AND P3, PT, R0, R15, PT ;  /* 0x0000000f0000720c */ /* 0x000fe20003f64070 */
[C---:B------:R-:W-:Y:S02]  /*d590*/  IMAD.HI.U32 R27, R5.reuse, R12, RZ ;  /* 0x0000000c051b7227 */ /* 0x040fe400078e00ff */
[----:B------:R1:W-:Y:S02]  /*d5a0*/  STL [R1+0xeb0], R4 ;  /* 0x000eb00401007387 */ /* 0x0003e40000100800 */
[----:B------:R-:W-:Y:S01]  /*d5b0*/  IMAD.HI.U32 R11, R5, R14, RZ ;  /* 0x0000000e050b7227 */ /* 0x000fe200078e00ff */
[----:B------:R-:W-:-:S03]  /*d5c0*/  ISETP.GE.AND P6, PT, R8, RZ, PT ;  /* 0x000000ff0800720c */ /* 0x000fc60003fc6270 */
[----:B------:R-:W-:Y:S02]  /*d5d0*/  IMAD.MOV R8, RZ, RZ, -R27 ;  /* 0x000000ffff087224 */ /* 0x000fe400078e0a1b */
[C---:B-1----:R-:W-:Y:S02]  /*d5e0*/  VIADD R4, R9.reuse, 0x4 ;  /* 0x0000000409047836 */ /* 0x042fe40000000000 */
[----:B------:R-:W-:Y:S02]  /*d5f0*/  VIADD R3, R9, 0x3 ;  /* 0x0000000309037836 */ /* 0x000fe40000000000 */
[----:B------:R-:W-:Y:S01]  /*d600*/  @!P2 IMAD.IADD R13, R13, 0x1, -R0 ;  /* 0x000000010d0da824 */ /* 0x000fe200078e0a00 */
[----:B------:R-:W-:Y:S01]  /*d610*/  IABS R26, R4 ;  /* 0x00000004001a7213 */ /* 0x000fe20000000000 */
[----:B------:R-:W-:Y:S02]  /*d620*/  IMAD.MOV R11, RZ, RZ, -R11 ;  /* 0x000000ffff0b7224 */ /* 0x000fe400078e0a0b */
[C---:B------:R-:W-:Y:S01]  /*d630*/  IMAD R12, R0.reuse, R8, R12 ;  /* 0x00000008000c7224 */ /* 0x040fe200078e020c */
[----:B------:R-:W-:Y:S01]  /*d640*/  IABS R8, R3 ;  /* 0x0000000300087213 */ /* 0x000fe20000000000 */
[C---:B------:R-:W-:Y:S01]  /*d650*/  IMAD R14, R0.reuse, R11, R14 ;  /* 0x0000000b000e7224 */ /* 0x040fe200078e020e */
[----:B------:R-:W-:Y:S01]  /*d660*/  ISETP.GT.U32.AND P2, PT, R0, R13, PT ;  /* 0x0000000d0000720c */ /* 0x000fe20003f44070 */
[----:B------:R-:W-:-:S04]  /*d670*/  IMAD.HI.U32 R10, R5, R26, RZ ;  /* 0x0000001a050a7227 */ /* 0x000fc800078e00ff */
[----:B------:R-:W-:Y:S01]  /*d680*/  @!P3 IMAD.IADD R15, R15, 0x1, -R0 ;  /* 0x000000010f0fb824 */ /* 0x000fe200078e0a00 */
[C---:B------:R-:W-:Y:S01]  /*d690*/  ISETP.GT.U32.AND P3, PT, R0.reuse, R12, PT ;  /* 0x0000000c0000720c */ /* 0x040fe20003f64070 */
[----:B------:R-:W-:Y:S01]  /*d6a0*/  IMAD.HI.U32 R28, R5, R8, RZ ;  /* 0x00000008051c7227 */ /* 0x000fe200078e00ff */
[----:B------:R-:W-:-:S03]  /*d6b0*/  ISETP.GT.U32.AND P0, PT, R0, R14, PT ;  /* 0x0000000e0000720c */ /* 0x000fc60003f04070 */
[----:B------:R-:W-:Y:S02]  /*d6c0*/  IMAD.MOV R10, RZ, RZ, -R10 ;  /* 0x000000ffff0a7224 */ /* 0x000fe400078e0a0a */
[----:B------:R-:W-:Y:S02]  /*d6d0*/  IMAD.MOV R28, RZ, RZ, -R28 ;  /* 0x000000ffff1c7224 */ /* 0x000fe400078e0a1c */
[C---:B------:R-:W-:Y:S02]  /*d6e0*/  IMAD R10, R0.reuse, R10, R26 ;  /* 0x0000000a000a7224 */ /* 0x040fe400078e021a */
[C---:B------:R-:W-:Y:S02]  /*d6f0*/  IMAD R8, R0.reuse, R28, R8 ;  /* 0x0000001c00087224 */ /* 0x040fe400078e0208 */
[--C-:B------:R-:W-:Y:S01]  /*d700*/  @!P2 IMAD.IADD R13, R13, 0x1, -R0.reuse ;  /* 0x000000010d0da824 */ /* 0x100fe200078e0a00 */
[----:B------:R-:W-:Y:S01]  /*d710*/  ISETP.GT.U32.AND P2, PT, R0, R10, PT ;  /* 0x0000000a0000720c */ /* 0x000fe20003f44070 */
[----:B------:R-:W-:Y:S01]  /*d720*/  @!P3 IMAD.IADD R12, R12, 0x1, -R0 ;  /* 0x000000010c0cb824 */ /* 0x000fe200078e0a00 */
[----:B0-----:R-:W-:Y:S01]  /*d730*/  SHF.R.U32.HI R2, RZ, 0x5, R2 ;  /* 0x00000005ff027819 */ /* 0x001fe20000011602 */
[----:B------:R-:W-:Y:S01]  /*d740*/  @!P0 IMAD.IADD R14, R14, 0x1, -R0 ;  /* 0x000000010e0e8824 */ /* 0x000fe200078e0a00 */
[----:B------:R-:W-:-:S02]  /*d750*/  ISETP.GT.U32.AND P3, PT, R0, R8, PT ;  /* 0x000000080000720c */ /* 0x000fc40003f64070 */
[----:B------:R-:W-:Y:S01]  /*d760*/  SGXT.U32 R2, R2, 0x1 ;  /* 0x000000010202781a */ /* 0x000fe20000000000 */
[----:B------:R-:W-:Y:S01]  /*d770*/  STL [R1+0xe38], R7 ;  /* 0x000e380701007387 */ /* 0x000fe20000100800 */
[----:B------:R-:W-:Y:S02]  /*d780*/  ISETP.GT.U32.AND P0, PT, R0, R14, PT ;  /* 0x0000000e0000720c */ /* 0x000fe40003f04070 */
[----:B------:R-:W-:Y:S01]  /*d790*/  LOP3.LUT R2, R2, 0x3e, RZ, 0xfc, !PT ;  /* 0x0000003e02027812 */ /* 0x000fe200078efcff */
[----:B------:R0:W-:Y:S04]  /*d7a0*/  STL [R1+0xeb4], R6 ;  /* 0x000eb40601007387 */ /* 0x0001e80000100800 */
[----:B------:R1:W-:Y:S01]  /*d7b0*/  STL [R1+0xeb8], R21 ;  /* 0x000eb81501007387 */ /* 0x0003e20000100800 */
[----:B------:R-:W-:-:S02]  /*d7c0*/  @!P2 IMAD.IADD R10, R10, 0x1, -R0 ;  /* 0x000000010a0aa824 */ /* 0x000fc400078e0a00 */
[----:B------:R-:W-:Y:S02]  /*d7d0*/  @!P3 IMAD.IADD R8, R8, 0x1, -R0 ;  /* 0x000000010808b824 */ /* 0x000fe400078e0a00 */
[----:B0-----:R-:W-:Y:S02]  /*d7e0*/  IMAD R6, R2, UR6, RZ ;  /* 0x0000000602067c24 */ /* 0x001fe4000f8e02ff */
[----:B-1----:R-:W-:Y:S02]  /*d7f0*/  VIADD R21, R9, 0x5 ;  /* 0x0000000509157836 */ /* 0x002fe40000000000 */
[----:B------:R-:W-:Y:S01]  /*d800*/  IMAD R2, RZ, RZ, -UR6 ;  /* 0x80000006ff027e24 */ /* 0x000fe2000f8e02ff */
[----:B------:R-:W-:Y:S02]  /*d810*/  STL [R1+0xebc], R22 ;  /* 0x000ebc1601007387 */ /* 0x000fe40000100800 */
[----:B------:R-:W-:Y:S02]  /*d820*/  IABS R11, R21 ;  /* 0x00000015000b7213 */ /* 0x000fe40000000000 */
[----:B------:R-:W-:Y:S01]  /*d830*/  ISETP.GT.U32.AND P3, PT, R0, R10, PT ;  /* 0x0000000a0000720c */ /* 0x000fe20003f64070 */
[----:B------:R-:W-:Y:S01]  /*d840*/  STL [R1+0xec0], R19 ;  /* 0x000ec01301007387 */ /* 0x000fe20000100800 */
[----:B------:R-:W-:-:S02]  /*d850*/  IMAD R6, R2, 0x2, R6 ;  /* 0x0000000202067824 */ /* 0x000fc400078e0206 */
[----:B------:R-:W-:Y:S01]  /*d860*/  IMAD.HI.U32 R27, R5, R11, RZ ;  /* 0x0000000b051b7227 */ /* 0x000fe200078e00ff */
[----:B------:R-:W-:Y:S03]  /*d870*/  STL [R1+0xec4], R23 ;  /* 0x000ec41701007387 */ /* 0x000fe60000100800 */
[----:B------:R-:W-:Y:S01]  /*d880*/  @!P0 IMAD.IADD R14, R14, 0x1, -R0 ;  /* 0x000000010e0e8824 */ /* 0x000fe200078e0a00 */
[----:B------:R-:W-:Y:S01]  /*d890*/  STL [R1+0xec8], R24 ;  /* 0x000ec81801007387 */ /* 0x000fe20000100800 */
[----:B------:R-:W-:-:S03]  /*d8a0*/  IMAD R2, R2, 0x2, R6 ;  /* 0x0000000202027824 */ /* 0x000fc600078e0206 */
[----:B------:R-:W-:Y:S01]  /*d8b0*/  STL [R1+0xecc], R20 ;  /* 0x000ecc1401007387 */ /* 0x000fe20000100800 */
[----:B------:R-:W-:-:S03]  /*d8c0*/  IMAD.MOV R27, RZ, RZ, -R27 ;  /* 0x000000ffff1b7224 */ /* 0x000fc600078e0a1b */
[----:B------:R-:W-:Y:S01]  /*d8d0*/  STL [R1+0xed0], R25 ;  /* 0x000ed01901007387 */ /* 0x000fe20000100800 */
[----:B------:R-:W-:-:S03]  /*d8e0*/  @!P1 IMAD.MOV R15, RZ, RZ, -R15 ;  /* 0x000000ffff0f9224 */ /* 0x000fc600078e0a0f */
[----:B------:R-:W-:Y:S01]  /*d8f0*/  STL [R1+0xed4], R18 ;  /* 0x000ed41201007387 */ /* 0x000fe20000100800 */
[C---:B------:R-:W-:Y:S02]  /*d900*/  VIADD R29, R9.reuse, 0x2 ;  /* 0x00000002091d7836 */ /* 0x040fe40000000000 */
[----:B------:R-:W-:Y:S01]  /*d910*/  VIADD R26, R9, 0x1 ;  /* 0x00000001091a7836 */ /* 0x000fe20000000000 */
[----:B------:R-:W-:Y:S01]  /*d920*/  STL [R1+0xed8], R17 ;  /* 0x000ed81101007387 */ /* 0x000fe20000100800 */
[----:B------:R-:W-:-:S03]  /*d930*/  @!P5 IMAD.MOV R14, RZ, RZ, -R14 ;  /* 0x000000ffff0ed224 */ /* 0x000fc600078e0a0e */
[----:B------:R-:W-:Y:S01]  /*d940*/  STL [R1+0xedc], R16 ;  /* 0x000edc1001007387 */ /* 0x000fe20000100800 */
[----:B------:R-:W-:-:S03]  /*d950*/  IMAD R11, R0, R27, R11 ;  /* 0x0000001b000b7224 */ /* 0x000fc600078e020b */
[----:B------:R-:W2:Y:S01]  /*d960*/  LDL.LU R9, [R1+0xf60] ;  /* 0x000f600001097983 */ /* 0x000ea20000300800 */
[----:B------:R-:W-:-:S03]  /*d970*/  @!P3 IMAD.IADD R10, R10, 0x1, -R0 ;  /* 0x000000010a0ab824 */ /* 0x000fc600078e0a00 */
[----:B------:R-:W-:Y:S01]  /*d980*/  STL [R1+0x430], R6 ;  /* 0x0004300601007387 */ /* 0x000fe20000100800 */
[----:B------:R-:W-:-:S03]  /*d990*/  ISETP.GE.AND P3, PT, R3, RZ, PT ;  /* 0x000000ff0300720c */ /* 0x000fc60003f66270 */
[----:B------:R-:W-:Y:S04]  /*d9a0*/  STL [R1+0x438], R2 ;  /* 0x0004380201007387 */ /* 0x000fe80000100800 */
[----:B------:R-:W-:Y:S01]  /*d9b0*/  STL [R1+0xee0], R15 ;  /* 0x000ee00f01007387 */ /* 0x000fe20000100800 */
[----:B------:R-:W-:-:S03]  /*d9c0*/  ISETP.GT.U32.AND P0, PT, R0, R11, PT ;  /* 0x0000000b0000720c */ /* 0x000fc60003f04070 */
[----:B------:R0:W-:Y:S01]  /*d9d0*/  STL [R1+0xee4], R14 ;  /* 0x000ee40e01007387 */ /* 0x0001e20000100800 */
[----:B------:R-:W1:Y:S01]  /*d9e0*/  S2R R3, SR_TID.X ;  /* 0x0000000000037919 */ /* 0x000e620000002100 */
[----:B0-----:R-:W-:-:S04]  /*d9f0*/  IMAD R14, RZ, RZ, -UR6 ;  /* 0x80000006ff0e7e24 */ /* 0x001fc8000f8e02ff */
[----:B------:R-:W-:Y:S02]  /*da00*/  IMAD R2, R14, 0x2, R2 ;  /* 0x000000020e027824 */ /* 0x000fe400078e0202 */
[----:B------:R-:W-:-:S03]  /*da10*/  @!P4 IMAD.MOV R13, RZ, RZ, -R13 ;  /* 0x000000ffff0dc224 */ /* 0x000fc600078e0a0d */
[----:B------:R0:W-:Y:S01]  /*da20*/  STL [R1+0x3f0], R2 ;  /* 0x0003f00201007387 */ /* 0x0001e20000100800 */
[----:B------:R-:W-:Y:S01]  /*da30*/  IABS R27, R29 ;  /* 0x0000001d001b7213 */ /* 0x000fe20000000000 */
[----:B------:R-:W-:Y:S02]  /*da40*/  @!P0 IMAD.IADD R11, R11, 0x1, -R0 ;  /* 0x000000010b0b8824 */ /* 0x000fe400078e0a00 */
[----:B------:R-:W-:Y:S01]  /*da50*/  STL [R1+0xee8], R13 ;  /* 0x000ee80d01007387 */ /* 0x000fe20000100800 */
[----:B0-----:R-:W-:Y:S01]  /*da60*/  IMAD R2, R14, 0x2, R2 ;  /* 0x000000020e027824 */ /* 0x001fe200078e0202 */
[----:B------:R-:W-:-:S04]  /*da70*/  IABS R28, R26 ;  /* 0x0000001a001c7213 */ /* 0x000fc80000000000 */
[----:B------:R0:W-:Y:S01]  /*da80*/  STL [R1+0x3e8], R2 ;  /* 0x0003e80201007387 */ /* 0x0001e20000100800 */
[C---:B------:R-:W-:Y:S01]  /*da90*/  ISETP.GT.U32.AND P2, PT, R0.reuse, R12, PT ;  /* 0x0000000c0000720c */ /* 0x040fe20003f44070 */
[----:B------:R-:W-:Y:S01]  /*daa0*/  IMAD.HI.U32 R7, R5, R27, RZ ;  /* 0x0000001b05077227 */ /* 0x000fe200078e00ff */
[----:B------:R-:W-:-:S03]  /*dab0*/  ISETP.GT.U32.AND P1, PT, R0, R11, PT ;  /* 0x0000000b0000720c */ /* 0x000fc60003f24070 */
[----:B0-----:R-:W-:Y:S02]  /*dac0*/  IMAD R2, R14, 0x2, R2 ;  /* 0x000000020e027824 */ /* 0x001fe400078e0202 */
[----:B------:R-:W-:-:S03]  /*dad0*/  IMAD.HI.U32 R5, R5, R28, RZ ;  /* 0x0000001c05057227 */ /* 0x000fc600078e00ff */
[----:B------:R0:W-:Y:S01]  /*dae0*/  STL [R1+0x3ec], R2 ;  /* 0x0003ec0201007387 */ /* 0x0001e20000100800 */
[----:B------:R-:W-:Y:S02]  /*daf0*/  IMAD.MOV R7, RZ, RZ, -R7 ;  /* 0x000000ffff077224 */ /* 0x000fe400078e0a07 */
[----:B------:R-:W-:Y:S01]  /*db00*/  IMAD.MOV R5, RZ, RZ, -R5 ;  /* 0x000000ffff057224 */ /* 0x000fe200078e0a05 */
[----:B------:R-:W-:Y:S01]  /*db10*/  ISETP.GT.U32.AND P5, PT, R0, R8, PT ;  /* 0x000000080000720c */ /* 0x000fe20003fa4070 */
[----:B0-----:R-:W-:Y:S02]  /*db20*/  IMAD R2, R14, 0x2, R2 ;  /* 0x000000020e027824 */ /* 0x001fe400078e0202 */
[----:B------:R-:W-:-:S03]  /*db30*/  IMAD R27, R0, R7, R27 ;  /* 0x00000007001b7224 */ /* 0x000fc600078e021b */
[----:B------:R0:W-:Y:S01]  /*db40*/  STL [R1+0x3f4], R2 ;  /* 0x0003f40201007387 */ /* 0x0001e20000100800 */
[----:B------:R-:W-:Y:S02]  /*db50*/  IMAD R5, R0, R5, R28 ;  /* 0x0000000500057224 */ /* 0x000fe400078e021c */
[--C-:B------:R-:W-:Y:S01]  /*db60*/  @!P2 IMAD.IADD R12, R12, 0x1, -R0.reuse ;  /* 0x000000010c0ca824 */ /* 0x100fe200078e0a00 */
[----:B------:R-:W-:Y:S01]  /*db70*/  ISETP.GE.AND P2, PT, R4, RZ, PT ;  /* 0x000000ff0400720c */ /* 0x000fe20003f46270 */
[----:B------:R-:W-:Y:S02]  /*db80*/  @!P1 IMAD.IADD R11, R11, 0x1, -R0 ;  /* 0x000000010b0b9824 */ /* 0x000fe400078e0a00 */
[----:B0-----:R-:W-:Y:S01]  /*db90*/  IMAD R2, R14, 0x2, R2 ;  /* 0x000000020e027824 */ /* 0x001fe200078e0202 */
[C---:B------:R-:W-:Y:S01]  /*dba0*/  ISETP.GT.U32.AND P4, PT, R0.reuse, R27, PT ;  /* 0x0000001b0000720c */ /* 0x040fe20003f84070 */
[----:B-1----:R-:W-:Y:S01]  /*dbb0*/  IMAD.SHL.U32 R4, R3, 0x8, RZ ;  /* 0x0000000803047824 */ /* 0x002fe200078e00ff */
[----:B------:R-:W-:-:S02]  /*dbc0*/  ISETP.GT.U32.AND P1, PT, R0, R5, PT ;  /* 0x000000050000720c */ /* 0x000fc40003f24070 */
[----:B------:R0:W-:Y:S01]  /*dbd0*/  STL [R1+0x3f8], R2 ;  /* 0x0003f80201007387 */ /* 0x0001e20000100800 */
[----:B------:R-:W-:-:S03]  /*dbe0*/  @!P5 IMAD.IADD R8, R8, 0x1, -R0 ;  /* 0x000000010808d824 */ /* 0x000fc600078e0a00 */
[----:B------:R-:W-:Y:S01]  /*dbf0*/  STL [R1+0xe00], R4 ;  /* 0x000e000401007387 */ /* 0x000fe20000100800 */
[----:B0-----:R-:W-:Y:S01]  /*dc00*/  IMAD R2, R14, 0x2, R2 ;  /* 0x000000020e027824 */ /* 0x001fe200078e0202 */
[----:B------:R-:W-:-:S04]  /*dc10*/  ISETP.GE.AND P5, PT, R29, RZ, PT ;  /* 0x000000ff1d00720c */ /* 0x000fc80003fa6270 */
[----:B------:R0:W-:Y:S01]  /*dc20*/  STL [R1+0x3fc], R2 ;  /* 0x0003fc0201007387 */ /* 0x0001e20000100800 */
[----:B------:R-:W-:Y:S02]  /*dc30*/  LOP3.LUT R29, R3, 0x7, RZ, 0xc0, !PT ;  /* 0x00000007031d7812 */ /* 0x000fe400078ec0ff */
[----:B------:R-:W-:Y:S01]  /*dc40*/  LOP3.LUT R28, R4, 0x30, RZ, 0xc0, !PT ;  /* 0x00000030041c7812 */ /* 0x000fe200078ec0ff */
[----:B0-----:R-:W-:Y:S02]  /*dc50*/  IMAD R2, R14, 0x2, R2 ;  /* 0x000000020e027824 */ /* 0x001fe400078e0202 */
[----:B------:R-:W-:-:S03]  /*dc60*/  @!P4 IMAD.IADD R27, R27, 0x1, -R0 ;  /* 0x000000011b1bc824 */ /* 0x000fc600078e0a00 */
[----:B------:R0:W-:Y:S01]  /*dc70*/  STL [R1+0x400], R2 ;  /* 0x0004000201007387 */ /* 0x0001e20000100800 */
[----:B------:R-:W-:Y:S02]  /*dc80*/  @!P1 IMAD.IADD R5, R5, 0x1, -R0 ;  /* 0x0000000105059824 */ /* 0x000fe400078e0a00 */
[----:B------:R-:W-:Y:S02]  /*dc90*/  IMAD.SHL.U32 R6, R3, 0x2, RZ ;  /* 0x0000000203067824 */ /* 0x000fe400078e00ff */
[----:B------:R-:W-:Y:S02]  /*dca0*/  IMAD R28, R29, 0x40, R28 ;  /* 0x000000401d1c7824 */ /* 0x000fe400078e021c */
[----:B0-----:R-:W-:Y:S01]  /*dcb0*/  IMAD R2, R14, 0x2, R2 ;  /* 0x000000020e027824 */ /* 0x001fe200078e0202 */
[C---:B------:R-:W-:Y:S01]  /*dcc0*/  ISETP.GT.U32.AND P4, PT, R0.reuse, R27, PT ;  /* 0x0000001b0000720c */ /* 0x040fe20003f84070 */
[----:B------:R-:W-:Y:S01]  /*dcd0*/  IMAD.SHL.U32 R4, R3, 0x20, RZ ;  /* 0x0000002003047824 */ /* 0x000fe200078e00ff */
[----:B------:R-:W-:-:S02]  /*dce0*/  ISETP.GT.U32.AND P1, PT, R0, R5, PT ;  /* 0x000000050000720c */ /* 0x000fc40003f24070 */
[----:B------:R0:W-:Y:S01]  /*dcf0*/  STL [R1+0x404], R2 ;  /* 0x0004040201007387 */ /* 0x0001e20000100800 */
[----:B------:R-:W-:-:S04]  /*dd00*/  LOP3.LUT R28, R28, 0x10, R6, 0x78, !PT ;  /* 0x000000101c1c7812 */ /* 0x000fc800078e7806 */
[----:B------:R-:W-:Y:S01]  /*dd10*/  LOP3.LUT R4, R28, 0x200, R4, 0xf8, !PT ;  /* 0x000002001c047812 */ /* 0x000fe200078ef804 */
[----:B0-----:R-:W-:Y:S01]  /*dd20*/  IMAD R2, R14, 0x2, R2 ;  /* 0x000000020e027824 */ /* 0x001fe200078e0202 */
[----:B------:R-:W-:-:S04]  /*dd30*/  LOP3.LUT R3, R3, 0x3f, RZ, 0xc0, !PT ;  /* 0x0000003f03037812 */ /* 0x000fc800078ec0ff */
[----:B------:R0:W-:Y:S01]  /*dd40*/  STL [R1+0x40c], R2 ;  /* 0x00040c0201007387 */ /* 0x0001e20000100800 */
[----:B------:R-:W-:-:S03]  /*dd50*/  @!P6 IMAD.MOV R12, RZ, RZ, -R12 ;  /* 0x000000ffff0ce224 */ /* 0x000fc600078e0a0c */
[----:B------:R-:W-:Y:S01]  /*dd60*/  STL [R1+0x460], R4 ;  /* 0x0004600401007387 */ /* 0x000fe20000100800 */
[----:B0-----:R-:W-:Y:S02]  /*dd70*/  IMAD R2, R14, 0x2, R2 ;  /* 0x000000020e027824 */ /* 0x001fe400078e0202 */
[----:B------:R-:W-:-:S03]  /*dd80*/  @!P4 IMAD.IADD R27, R27, 0x1, -R0 ;  /* 0x000000011b1bc824 */ /* 0x000fc600078e0a00 */
[----:B------:R0:W-:Y:S01]  /*dd90*/  STL [R1+0x408], R2 ;  /* 0x0004080201007387 */ /* 0x0001e20000100800 */
[----:B------:R-:W-:Y:S02]  /*dda0*/  @!P1 IMAD.IADD R5, R5, 0x1, -R0 ;  /* 0x0000000105059824 */ /* 0x000fe400078e0a00 */
[----:B------:R-:W-:Y:S01]  /*ddb0*/  IMAD R0, R3, UR7, RZ ;  /* 0x0000000703007c24 */ /* 0x000fe2000f8e02ff */
[----:B------:R-:W-:Y:S01]  /*ddc0*/  STL [R1+0xeec], R12 ;  /* 0x000eec0c01007387 */ /* 0x000fe20000100800 */
[----:B0-----:R-:W-:-:S03]  /*ddd0*/  IMAD R2, R14, 0x2, R2 ;  /* 0x000000020e027824 */ /* 0x001fc600078e0202 */
[----:B------:R-:W-:Y:S02]  /*dde0*/  LEA R0, P6, R0, UR8, 0x1 ;  /* 0x0000000800007c11 */ /* 0x000fe4000f8c08ff */
[----:B------:R0:W-:Y:S02]  /*ddf0*/  STL [R1+0x410], R2 ;  /* 0x0004100201007387 */ /* 0x0001e40000100800 */
[----:B0-----:R-:W-:-:S05]  /*de00*/  IMAD R2, R14, 0x2, R2 ;  /* 0x000000020e027824 */ /* 0x001fca00078e0202 */
[----:B------:R-:W-:Y:S01]  /*de10*/  STL [R1+0x418], R2 ;  /* 0x0004180201007387 */ /* 0x000fe20000100800 */
[----:B------:R-:W-:-:S03]  /*de20*/  IMAD R12, R14, 0x2, R2 ;  /* 0x000000020e0c7824 */ /* 0x000fc600078e0202 */
[----:B------:R0:W-:Y:S04]  /*de30*/  STL [R1+0xe2c], R0 ;  /* 0x000e2c0001007387 */ /* 0x0001e80000100800 */
[----:B------:R-:W3:Y:S04]  /*de40*/  LDL.LU R15, [R1+0x3cc] ;  /* 0x0003cc00010f7983 */ /* 0x000ee80000300800 */
[----:B------:R-:W4:Y:S04]  /*de50*/  LDL.LU R16, [R1+0x3c8] ;  /* 0x0003c80001107983 */ /* 0x000f280000300800 */
[----:B------:R-:W5:Y:S04]  /*de60*/  LDL.LU R17, [R1+0x3c4] ;  /* 0x0003c40001117983 */ /* 0x000f680000300800 */
[----:B------:R-:W-:Y:S04]  /*de70*/  STL [R1+0x424], R12 ;  /* 0x0004240c01007387 */ /* 0x000fe80000100800 */
[----:B------:R-:W5:Y:S01]  /*de80*/  LDL.LU R18, [R1+0x3c0] ;  /* 0x0003c00001127983 */ /* 0x000f620000300800 */
[----:B------:R-:W-:-:S03]  /*de90*/  IMAD R29, R29, 0x90, RZ ;  /* 0x000000901d1d7824 */ /* 0x000fc600078e02ff */
[----:B------:R-:W5:Y:S04]  /*dea0*/  LDL.LU R25, [R1+0x3bc] ;  /* 0x0003bc0001197983 */ /* 0x000f680000300800 */
[----:B------:R-:W5:Y:S04]  /*deb0*/  LDL.LU R20, [R1+0x3b8] ;  /* 0x0003b80001147983 */ /* 0x000f680000300800 */
[----:B------:R-:W5:Y:S01]  /*dec0*/  LDL.LU R24, [R1+0x3b4] ;  /* 0x0003b40001187983 */ /* 0x000f620000300800 */
[----:B------:R-:W-:-:S03]  /*ded0*/  LOP3.LUT R6, R29, 0x30, R6, 0x78, !PT ;  /* 0x000000301d067812 */ /* 0x000fc600078e7806 */
[----:B------:R-:W5:Y:S04]  /*dee0*/  LDL.LU R23, [R1+0x11c] ;  /* 0x00011c0001177983 */ /* 0x000f680000300800 */
[----:B------:R-:W5:Y:S01]  /*def0*/  LDL.LU R19, [R1+0x120] ;  /* 0x0001200001137983 */ /* 0x000f620000300800 */
[----:B------:R-:W-:-:S03]  /*df00*/  ISETP.GE.AND P0, PT, R21, RZ, PT ;  /* 0x000000ff1500720c */ /* 0x000fc60003f06270 */
[----:B------:R-:W5:Y:S04]  /*df10*/  LDL.LU R22, [R1+0x124] ;  /* 0x0001240001167983 */ /* 0x000f680000300800 */
[----:B------:R-:W5:Y:S04]  /*df20*/  LDL.LU R21, [R1+0x12c] ;  /* 0x00012c0001157983 */ /* 0x000f680000300800 */
[----:B------:R-:W5:Y:S04]  /*df30*/  LDL.LU R6, [R1+0x130] ;  /* 0x0001300001067983 */ /* 0x000f680000300800 */
[----:B------:R-:W5:Y:S04]  /*df40*/  LDL.LU R7, [R1+0x134] ;  /* 0x0001340001077983 */ /* 0x000f680000300800 */
[----:B------:R-:W5:Y:S01]  /*df50*/  LDL.LU R4, [R1+0x144] ;  /* 0x0001440001047983 */ /* 0x000f620000300800 */
[----:B------:R-:W-:Y:S01]  /*df60*/  ISETP.GE.AND P4, PT, R26, RZ, PT ;  /* 0x000000ff1a00720c */ /* 0x000fe20003f86270 */
[----:B------:R-:W-:-:S02]  /*df70*/  @!P0 IMAD.MOV R11, RZ, RZ, -R11 ;  /* 0x000000ffff0b8224 */ /* 0x000fc400078e0a0b */
[----:B0-----:R-:W-:Y:S01]  /*df80*/  IMAD R0, R14, 0x2, R12 ;  /* 0x000000020e007824 */ /* 0x001fe200078e020c */
[----:B------:R-:W5:Y:S01]  /*df90*/  LDL.LU R3, [R1+0x148] ;  /* 0x0001480001037983 */ /* 0x000f620000300800 */
[----:B------:R-:W-:Y:S02]  /*dfa0*/  @!P2 IMAD.MOV R10, RZ, RZ, -R10 ;  /* 0x000000ffff0aa224 */ /* 0x000fe400078e0a0a */
[----:B------:R-:W-:Y:S01]  /*dfb0*/  @!P3 IMAD.MOV R8, RZ, RZ, -R8 ;  /* 0x000000ffff08b224 */ /* 0x000fe200078e0a08 */
[----:B------:R-:W5:Y:S01]  /*dfc0*/  LDL.LU R2, [R1+0x14c] ;  /* 0x00014c0001027983 */ /* 0x000f620000300800 */
[----:B------:R-:W-:-:S03]  /*dfd0*/  @!P5 IMAD.MOV R27, RZ, RZ, -R27 ;  /* 0x000000ffff1bd224 */ /* 0x000fc600078e0a1b */
[----:B------:R-:W-:Y:S01]  /*dfe0*/  STL [R1+0xef0], R11 ;  /* 0x000ef00b01007387 */ /* 0x000fe20000100800 */
[----:B------:R-:W-:-:S03]  /*dff0*/  @!P4 IMAD.MOV R5, RZ, RZ, -R5 ;  /* 0x000000ffff05c224 */ /* 0x000fc600078e0a05 */
[----:B------:R0:W-:Y:S04]  /*e000*/  STL [R1+0x414], R0 ;  /* 0x0004140001007387 */ /* 0x0001e80000100800 */
[----:B------:R-:W-:Y:S04]  /*e010*/  STL [R1+0xef4], R10 ;  /* 0x000ef40a01007387 */ /* 0x000fe80000100800 */
[----:B------:R-:W-:Y:S01]  /*e020*/  STL [R1+0xef8], R8 ;  /* 0x000ef80801007387 */ /* 0x000fe20000100800 */
[----:B0-----:R-:W-:Y:S01]  /*e030*/  IMAD R0, R14, 0x2, R0 ;  /* 0x000000020e007824 */ /* 0x001fe200078e0200 */
[----:B--2---:R-:W-:-:S02]  /*e040*/  ISETP.NE.AND P1, PT, R9, RZ, PT ;  /* 0x000000ff0900720c */ /* 0x004fc40003f25270 */
[----:B------:R-:W-:Y:S01]  /*e050*/  LOP3.LUT R9, RZ, R9, RZ, 0x33, !PT ;  /* 0x00000009ff097212 */ /* 0x000fe200078e33ff */
[----:B------:R-:W-:Y:S04]  /*e060*/  STL [R1+0xefc], R27 ;  /* 0x000efc1b01007387 */ /* 0x000fe80000100800 */
[----:B------:R5:W-:Y:S01]  /*e070*/  STL [R1+0xf00], R5 ;  /* 0x000f000501007387 */ /* 0x000be20000100800 */
[C---:B---3--:R-:W-:Y:S02]  /*e080*/  SEL R26, R9.reuse, R15, !P1 ;  /* 0x0000000f091a7207 */ /* 0x048fe40004800000 */
[----:B----4-:R-:W-:-:S03]  /*e090*/  SEL R28, R9, R16, !P1 ;  /* 0x00000010091c7207 */ /* 0x010fc60004800000 */
[----:B------:R-:W-:Y:S01]  /*e0a0*/  STL [R1+0xf04], R26 ;  /* 0x000f041a01007387 */ /* 0x000fe20000100800 */
[----:B-----5:R-:W-:-:S03]  /*e0b0*/  SEL R5, R9, R17, !P1 ;  /* 0x0000001109057207 */ /* 0x020fc60004800000 */
[----:B------:R0:W-:Y:S04]  /*e0c0*/  STL [R1+0x41c], R0 ;  /* 0x00041c0001007387 */ /* 0x0001e80000100800 */
[----:B------:R-:W-:Y:S01]  /*e0d0*/  STL [R1+0xf08], R28 ;  /* 0x000f081c01007387 */ /* 0x000fe20000100800 */
[----:B0-----:R-:W-:-:S03]  /*e0e0*/  SEL R0, R9, R18, !P1 ;  /* 0x0000001209007207 */ /* 0x001fc60004800000 */
[----:B------:R0:W-:Y:S01]  /*e0f0*/  STL [R1+0x4], R5 ;  /* 0x0000040501007387 */ /* 0x0001e20000100800 */
[----:B------:R-:W-:-:S03]  /*e100*/  SEL R8, R9, R25, !P1 ;  /* 0x0000001909087207 */ /* 0x000fc60004800000 */
[----:B------:R1:W-:Y:S01]  /*e110*/  STL [R1+0x1c], R0 ;  /* 0x00001c0001007387 */ /* 0x0003e20000100800 */
[----:B0-----:R-:W-:-:S03]  /*e120*/  SEL R5, R9, R20, !P1 ;  /* 0x0000001409057207 */ /* 0x001fc60004800000 */
[----:B------:R0:W-:Y:S01]  /*e130*/  STL [R1+0x20], R8 ;  /* 0x0000200801007387 */ /* 0x0001e20000100800 */
[----:B-1----:R-:W-:-:S03]  /*e140*/  SEL R0, R9, R24, !P1 ;  /* 0x0000001809007207 */ /* 0x002fc60004800000 */
[----:B------:R1:W-:Y:S04]  /*e150*/  STL [R1+0x24], R5 ;  /* 0x0000240501007387 */ /* 0x0003e80000100800 */
[----:B------:R2:W-:Y:S01]  /*e160*/  STL [R1+0x2c], R0 ;  /* 0x00002c0001007387 */ /* 0x0005e20000100800 */
[C---:B0-----:R-:W-:Y:S02]  /*e170*/  SEL R8, R9.reuse, R23, !P1 ;  /* 0x0000001709087207 */ /* 0x041fe40004800000 */
[----:B-1----:R-:W-:-:S03]  /*e180*/  SEL R5, R9, R19, !P1 ;  /* 0x0000001309057207 */ /* 0x002fc60004800000 */
[----:B------:R0:W-:Y:S01]  /*e190*/  STL [R1+0x11c], R8 ;  /* 0x00011c0801007387 */ /* 0x0001e20000100800 */
[----:B--2---:R-:W-:-:S03]  /*e1a0*/  SEL R0, R9, R22, !P1 ;  /* 0x0000001609007207 */ /* 0x004fc60004800000 */
[----:B------:R1:W-:Y:S04]  /*e1b0*/  STL [R1+0x120], R5 ;  /* 0x0001200501007387 */ /* 0x0003e80000100800 */
[----:B------:R2:W-:Y:S01]  /*e1c0*/  STL [R1+0x124], R0 ;  /* 0x0001240001007387 */ /* 0x0005e20000100800 */
[C---:B0-----:R-:W-:Y:S02]  /*e1d0*/  SEL R8, R9.reuse, R21, !P1 ;  /* 0x0000001509087207 */ /* 0x041fe40004800000 */
[C---:B------:R-:W-:Y:S02]  /*e1e0*/  SEL R4, R9.reuse, R4, !P1 ;  /* 0x0000000409047207 */ /* 0x040fe40004800000 */
[C---:B-1----:R-:W-:Y:S01]  /*e1f0*/  SEL R5, R9.reuse, R6, !P1 ;  /* 0x0000000609057207 */ /* 0x042fe20004800000 */
[----:B------:R-:W-:Y:S01]  /*e200*/  STL [R1+0x12c], R8 ;  /* 0x00012c0801007387 */ /* 0x000fe20000100800 */
[----:B--2---:R-:W-:-:S03]  /*e210*/  SEL R0, R9, R7, !P1 ;  /* 0x0000000709007207 */ /* 0x004fc60004800000 */
[----:B------:R-:W-:Y:S04]  /*e220*/  STL [R1+0x130], R5 ;  /* 0x0001300501007387 */ /* 0x000fe80000100800 */
[----:B------:R0:W-:Y:S04]  /*e230*/  STL [R1+0x134], R0 ;  /* 0x0001340001007387 */ /* 0x0001e80000100800 */
[----:B------:R-:W-:Y:S04]  /*e240*/  STL [R1+0x144], R4 ;  /* 0x0001440401007387 */ /* 0x000fe80000100800 */
[----:B------:R-:W2:Y:S01]  /*e250*/  LDL.LU R28, [R1+0x15c] ;  /* 0x00015c00011c7983 */ /* 0x000ea20000300800 */
[----:B------:R-:W-:-:S02]  /*e260*/  SEL R3, R9, R3, !P1 ;  /* 0x0000000309037207 */ /* 0x000fc40004800000 */
[----:B0-----:R-:W-:-:S03]  /*e270*/  SEL R0, R9, R2, !P1 ;  /* 0x0000000209007207 */ /* 0x001fc60004800000 */
[----:B------:R-:W-:Y:S04]  /*e280*/  STL [R1+0x148], R3 ;  /* 0x0001480301007387 */ /* 0x000fe80000100800 */
[----:B--2---:R0:W-:Y:S04]  /*e290*/  STL [R1+0xf54], R28 ;  /* 0x000f541c01007387 */ /* 0x0041e80000100800 */
[----:B------:R-:W-:Y:S04]  /*e2a0*/  STL [R1+0x14c], R0 ;  /* 0x00014c0001007387 */ /* 0x000fe80000100800 */
[----:B0-----:R-:W2:Y:S04]  /*e2b0*/  LDL.LU R28, [R1+0x158] ;  /* 0x00015800011c7983 */ /* 0x001ea80000300800 */
[----:B--2---:R0:W-:Y:S04]  /*e2c0*/  STL [R1+0xf58], R28 ;  /* 0x000f581c01007387 */ /* 0x0041e80000100800 */
[----:B0-----:R-:W2:Y:S04]  /*e2d0*/  LDL.LU R28, [R1+0x154] ;  /* 0x00015400011c7983 */ /* 0x001ea80000300800 */
[----:B--2---:R0:W-:Y:S04]  /*e2e0*/  STL [R1+0xf5c], R28 ;  /* 0x000f5c1c01007387 */ /* 0x0041e80000100800 */
[----:B0-----:R-:W2:Y:S04]  /*e2f0*/  LDL.LU R28, [R1+0x150] ;  /* 0x00015000011c7983 */ /* 0x001ea80000300800 */
[----:B------:R-:W3:Y:S04]  /*e300*/  LDL.LU R26, [R1+0x160] ;  /* 0x00016000011a7983 */ /* 0x000ee80000300800 */
[----:B------:R-:W4:Y:S04]  /*e310*/  LDL.LU R5, [R1+0x168] ;  /* 0x0001680001057983 */ /* 0x000f280000300800 */
[----:B------:R-:W5:Y:S04]  /*e320*/  LDL.LU R27, [R1+0x170] ;  /* 0x00017000011b7983 */ /* 0x000f680000300800 */
[----:B------:R-:W3:Y:S04]  /*e330*/  LDL.LU R8, [R1+0x174] ;  /* 0x0001740001087983 */ /* 0x000ee80000300800 */
        /* <DEDUP_REMOVED lines=22> */
[----:B------:R-:W3:Y:S01]  /*e4a0*/  LDL.LU R2, [R1+0x1e8] ;  /* 0x0001e80001027983 */ /* 0x000ee20000300800 */
[----:B--2---:R-:W-:-:S05]  /*e4b0*/  SEL R28, R9, R28, !P1 ;  /* 0x0000001c091c7207 */ /* 0x004fca0004800000 */
[----:B------:R0:W-:Y:S04]  /*e4c0*/  STL [R1+0x150], R28 ;  /* 0x0001501c01007387 */ /* 0x0001e80000100800 */
[----:B0-----:R-:W2:Y:S02]  /*e4d0*/  LDL.LU R28, [R1+0xf5c] ;  /* 0x000f5c00011c7983 */ /* 0x001ea40000300800 */
[----:B--2---:R-:W-:-:S05]  /*e4e0*/  SEL R28, R9, R28, !P1 ;  /* 0x0000001c091c7207 */ /* 0x004fca0004800000 */
[----:B------:R0:W-:Y:S04]  /*e4f0*/  STL [R1+0x154], R28 ;  /* 0x0001541c01007387 */ /* 0x0001e80000100800 */
[----:B0-----:R-:W2:Y:S02]  /*e500*/  LDL.LU R28, [R1+0xf58] ;  /* 0x000f5800011c7983 */ /* 0x001ea40000300800 */
[----:B--2---:R-:W-:-:S05]  /*e510*/  SEL R28, R9, R28, !P1 ;  /* 0x0000001c091c7207 */ /* 0x004fca0004800000 */
[----:B------:R0:W-:Y:S04]  /*e520*/  STL [R1+0x158], R28 ;  /* 0x0001581c01007387 */ /* 0x0001e80000100800 */
[----:B0-----:R-:W2:Y:S01]  /*e530*/  LDL.LU R28, [R1+0xf54] ;  /* 0x000f5400011c7983 */ /* 0x001ea20000300800 */
[C---:B----4-:R-:W-:Y:S02]  /*e540*/  SEL R5, R9.reuse, R5, !P1 ;  /* 0x0000000509057207 */ /* 0x050fe40004800000 */
[C---:B---3--:R-:W-:Y:S02]  /*e550*/  SEL R8, R9.reuse, R8, !P1 ;  /* 0x0000000809087207 */ /* 0x048fe40004800000 */
[C---:B------:R-:W-:Y:S02]  /*e560*/  SEL R4, R9.reuse, R4, !P1 ;  /* 0x0000000409047207 */ /* 0x040fe40004800000 */
[----:B--2---:R-:W-:-:S05]  /*e570*/  SEL R28, R9, R28, !P1 ;  /* 0x0000001c091c7207 */ /* 0x004fca0004800000 */
[----:B------:R0:W-:Y:S02]  /*e580*/  STL [R1+0x15c], R28 ;  /* 0x00015c1c01007387 */ /* 0x0001e40000100800 */
[C---:B0-----:R-:W-:Y:S02]  /*e590*/  SEL R28, R9.reuse, R26, !P1 ;  /* 0x0000001a091c7207 */ /* 0x041fe40004800000 */
[----:B-----5:R-:W-:-:S03]  /*e5a0*/  SEL R26, R9, R27, !P1 ;  /* 0x0000001b091a7207 */ /* 0x020fc60004800000 */
[----:B------:R-:W-:Y:S04]  /*e5b0*/  STL [R1+0x160], R28 ;  /* 0x0001601c01007387 */ /* 0x000fe80000100800 */
[----:B------:R0:W-:Y:S04]  /*e5c0*/  STL [R1+0x168], R5 ;  /* 0x0001680501007387 */ /* 0x0001e80000100800 */
[----:B------:R-:W-:Y:S01]  /*e5d0*/  STL [R1+0x170], R26 ;  /* 0x0001701a01007387 */ /* 0x000fe20000100800 */
[----:B0-----:R-:W-:-:S03]  /*e5e0*/  SEL R5, R9, R10, !P1 ;  /* 0x0000000a09057207 */ /* 0x001fc60004800000 */
[----:B------:R0:W-:Y:S01]  /*e5f0*/  STL [R1+0x174], R8 ;  /* 0x0001740801007387 */ /* 0x0001e20000100800 */
[----:B------:R-:W-:-:S03]  /*e600*/  SEL R10, R9, R11, !P1 ;  /* 0x0000000b090a7207 */ /* 0x000fc60004800000 */
[----:B------:R1:W-:Y:S01]  /*e610*/  STL [R1+0x178], R5 ;  /* 0x0001780501007387 */ /* 0x0003e20000100800 */
[C---:B0-----:R-:W-:Y:S02]  /*e620*/  SEL R8, R9.reuse, R0, !P1 ;  /* 0x0000000009087207 */ /* 0x041fe40004800000 */
[C---:B------:R-:W-:Y:S02]  /*e630*/  SEL R0, R9.reuse, R29, !P1 ;  /* 0x0000001d09007207 */ /* 0x040fe40004800000 */
[C---:B-1----:R-:W-:Y:S01]  /*e640*/  SEL R5, R9.reuse, R12, !P1 ;  /* 0x0000000c09057207 */ /* 0x042fe20004800000 */
[----:B------:R-:W-:Y:S04]  /*e650*/  STL [R1+0x184], R10 ;  /* 0x0001840a01007387 */ /* 0x000fe80000100800 */
[----:B------:R0:W-:Y:S04]  /*e660*/  STL [R1+0x188], R8 ;  /* 0x0001880801007387 */ /* 0x0001e80000100800 */
[----:B------:R1:W-:Y:S04]  /*e670*/  STL [R1+0x194], R5 ;  /* 0x0001940501007387 */ /* 0x0003e80000100800 */
[----:B------:R2:W-:Y:S01]  /*e680*/  STL [R1+0x198], R0 ;  /* 0x0001980001007387 */ /* 0x0005e20000100800 */
[----:B0-----:R-:W-:-:S02]  /*e690*/  SEL R8, R9, R13, !P1 ;  /* 0x0000000d09087207 */ /* 0x001fc40004800000 */
[----:B-1----:R-:W-:-:S03]  /*e6a0*/  SEL R5, R9, R14, !P1 ;  /* 0x0000000e09057207 */ /* 0x002fc60004800000 */
[----:B------:R0:W-:Y:S01]  /*e6b0*/  STL [R1+0x19c], R8 ;  /* 0x00019c0801007387 */ /* 0x0001e20000100800 */
[----:B--2---:R-:W-:-:S03]  /*e6c0*/  SEL R0, R9, R15, !P1 ;  /* 0x0000000f09007207 */ /* 0x004fc60004800000 */
        /* <DEDUP_REMOVED lines=569> */
[C---:B---3--:R-:W-:Y:S02]  /*10a60*/  SEL R26, R9.reuse, R26, !P1 ;  /* 0x0000001a091a7207 */ /* 0x048fe40004800000 */
[C---:B----4-:R-:W-:Y:S02]  /*10a70*/  SEL R5, R9.reuse, R5, !P1 ;  /* 0x0000000509057207 */ /* 0x050fe40004800000 */
[C---:B-----5:R-:W-:Y:S02]  /*10a80*/  SEL R27, R9.reuse, R27, !P1 ;  /* 0x0000001b091b7207 */ /* 0x060fe40004800000 */
[----:B------:R-:W-:-:S02]  /*10a90*/  SEL R8, R9, R8, !P1 ;  /* 0x0000000809087207 */ /* 0x000fc40004800000 */
[C---:B------:R-:W-:Y:S02]  /*10aa0*/  SEL R10, R9.reuse, R10, !P1 ;  /* 0x0000000a090a7207 */ /* 0x040fe40004800000 */
[C---:B------:R-:W-:Y:S02]  /*10ab0*/  SEL R11, R9.reuse, R11, !P1 ;  /* 0x0000000b090b7207 */ /* 0x040fe40004800000 */
[C---:B------:R-:W-:Y:S02]  /*10ac0*/  SEL R12, R9.reuse, R12, !P1 ;  /* 0x0000000c090c7207 */ /* 0x040fe40004800000 */
[C---:B------:R-:W-:Y:S02]  /*10ad0*/  SEL R13, R9.reuse, R13, !P1 ;  /* 0x0000000d090d7207 */ /* 0x040fe40004800000 */
[C---:B------:R-:W-:Y:S02]  /*10ae0*/  SEL R14, R9.reuse, R14, !P1 ;  /* 0x0000000e090e7207 */ /* 0x040fe40004800000 */
        /* <DEDUP_REMOVED lines=15> */
[----:B--2---:R-:W-:-:S05]  /*10be0*/  SEL R28, R9, R28, !P1 ;  /* 0x0000001c091c7207 */ /* 0x004fca0004800000 */
[----:B------:R0:W-:Y:S04]  /*10bf0*/  STL [R1+0xac], R28 ;  /* 0x0000ac1c01007387 */ /* 0x0001e80000100800 */
[----:B0-----:R-:W2:Y:S04]  /*10c00*/  LDL.LU R28, [R1+0xf08] ;  /* 0x000f0800011c7983 */ /* 0x001ea80000300800 */
[----:B------:R0:W-:Y:S04]  /*10c10*/  STL [R1+0xa8], R26 ;  /* 0x0000a81a01007387 */ /* 0x0001e80000100800 */
[----:B0-----:R-:W3:Y:S04]  /*10c20*/  LDL.LU R26, [R1+0xf04] ;  /* 0x000f0400011a7983 */ /* 0x001ee80000300800 */
[----:B------:R0:W-:Y:S04]  /*10c30*/  STL [R1+0xa4], R5 ;  /* 0x0000a40501007387 */ /* 0x0001e80000100800 */
[----:B0-----:R-:W4:Y:S04]  /*10c40*/  LDL.LU R5, [R1+0xf00] ;  /* 0x000f000001057983 */ /* 0x001f280000300800 */
[----:B------:R0:W-:Y:S04]  /*10c50*/  STL [R1+0xa0], R27 ;  /* 0x0000a01b01007387 */ /* 0x0001e80000100800 */
[----:B0-----:R-:W5:Y:S04]  /*10c60*/  LDL.LU R27, [R1+0xefc] ;  /* 0x000efc00011b7983 */ /* 0x001f680000300800 */
[----:B------:R0:W-:Y:S04]  /*10c70*/  STL [R1+0x9c], R8 ;  /* 0x00009c0801007387 */ /* 0x0001e80000100800 */
[----:B0-----:R-:W2:Y:S04]  /*10c80*/  LDL.LU R8, [R1+0xef8] ;  /* 0x000ef80001087983 */ /* 0x001ea80000300800 */
        /* <DEDUP_REMOVED lines=37> */
[----:B0-----:R-:W3:Y:S04]  /*10ee0*/  LDL.LU R3, [R1+0xeac] ;  /* 0x000eac0001037983 */ /* 0x001ee80000300800 */
[----:B------:R0:W-:Y:S04]  /*10ef0*/  STL [R1+0x4c], R2 ;  /* 0x00004c0201007387 */ /* 0x0001e80000100800 */
[----:B0-----:R-:W3:Y:S01]  /*10f00*/  LDL.LU R2, [R1+0xea8] ;  /* 0x000ea80001027983 */ /* 0x001ee20000300800 */
[----:B------:R-:W-:-:S02]  /*10f10*/  SEL R0, R9, R0, !P1 ;  /* 0x0000000009007207 */ /* 0x000fc40004800000 */
[----:B------:R-:W-:-:S03]  /*10f20*/  SEL R29, R9, R29, !P1 ;  /* 0x0000001d091d7207 */ /* 0x000fc60004800000 */
[----:B------:R0:W-:Y:S04]  /*10f30*/  STL [R1+0x48], R0 ;  /* 0x0000480001007387 */ /* 0x0001e80000100800 */
[----:B------:R-:W-:Y:S01]  /*10f40*/  STL [R1+0x44], R29 ;  /* 0x0000441d01007387 */ /* 0x000fe20000100800 */
[----:B0-----:R-:W-:-:S05]  /*10f50*/  SEL R0, R9, R7, !P1 ;  /* 0x0000000709007207 */ /* 0x001fca0004800000 */
[----:B------:R2:W-:Y:S02]  /*10f60*/  STL [R1+0x40], R0 ;  /* 0x0000400001007387 */ /* 0x0005e40000100800 */
[C---:B--2---:R-:W-:Y:S02]  /*10f70*/  SEL R0, R9.reuse, R4, !P1 ;  /* 0x0000000409007207 */ /* 0x044fe40004800000 */
[C---:B---3--:R-:W-:Y:S02]  /*10f80*/  SEL R7, R9.reuse, R2, !P1 ;  /* 0x0000000209077207 */ /* 0x048fe40004800000 */
[C---:B------:R-:W-:Y:S02]  /*10f90*/  SEL R2, R9.reuse, R3, !P1 ;  /* 0x0000000309027207 */ /* 0x040fe40004800000 */
[C---:B------:R-:W-:Y:S01]  /*10fa0*/  SEL R3, R9.reuse, R6, !P1 ;  /* 0x0000000609037207 */ /* 0x040fe20004800000 */
[----:B------:R0:W-:Y:S04]  /*10fb0*/  STL [R1+0x3c], R7 ;  /* 0x00003c0701007387 */ /* 0x0001e80000100800 */
[----:B------:R1:W-:Y:S04]  /*10fc0*/  STL [R1+0x38], R2 ;  /* 0x0000380201007387 */ /* 0x0003e80000100800 */
[----:B------:R2:W-:Y:S01]  /*10fd0*/  STL [R1+0x34], R0 ;  /* 0x0000340001007387 */ /* 0x0005e20000100800 */
[----:B0-----:R-:W-:-:S03]  /*10fe0*/  SEL R7, R9, R23, !P1 ;  /* 0x0000001709077207 */ /* 0x001fc60004800000 */
[----:B------:R0:W-:Y:S01]  /*10ff0*/  STL [R1+0x30], R3 ;  /* 0x0000300301007387 */ /* 0x0001e20000100800 */
[C---:B-1----:R-:W-:Y:S02]  /*11000*/  SEL R2, R9.reuse, R21, !P1 ;  /* 0x0000001509027207 */ /* 0x042fe40004800000 */
[----:B--2---:R-:W-:-:S03]  /*11010*/  SEL R0, R9, R22, !P1 ;  /* 0x0000001609007207 */ /* 0x004fc60004800000 */
[----:B------:R1:W-:Y:S01]  /*11020*/  STL [R1+0x28], R2 ;  /* 0x0000280201007387 */ /* 0x0003e20000100800 */
[----:B0-----:R-:W-:-:S03]  /*11030*/  SEL R3, R9, R24, !P1 ;  /* 0x0000001809037207 */ /* 0x001fc60004800000 */
[----:B------:R-:W-:Y:S04]  /*11040*/  STL [R1+0xe3c], R7 ;  /* 0x000e3c0701007387 */ /* 0x000fe80000100800 */
[----:B------:R0:W-:Y:S04]  /*11050*/  STL [R1+0x18], R0 ;  /* 0x0000180001007387 */ /* 0x0001e80000100800 */
[----:B------:R-:W-:Y:S01]  /*11060*/  STL [R1+0x10], R3 ;  /* 0x0000100301007387 */ /* 0x000fe20000100800 */
[----:B-1----:R-:W-:-:S03]  /*11070*/  SEL R2, R9, R20, !P1 ;  /* 0x0000001409027207 */ /* 0x002fc60004800000 */
[----:B------:R-:W2:Y:S04]  /*11080*/  LDL R21, [R1+0x41c] ;  /* 0x00041c0001157983 */ /* 0x000ea80000100800 */
[----:B------:R-:W-:Y:S04]  /*11090*/  STL [R1+0xc], R2 ;  /* 0x00000c0201007387 */ /* 0x000fe80000100800 */
[----:B------:R-:W3:Y:S01]  /*110a0*/  LDL.LU R4, [R1+0x4] ;  /* 0x0000040001047983 */ /* 0x000ee20000300800 */
[----:B0-----:R-:W-:-:S05]  /*110b0*/  SEL R0, R9, R25, !P1 ;  /* 0x0000001909007207 */ /* 0x001fca0004800000 */
[----:B------:R0:W-:Y:S04]  /*110c0*/  STL [R1+0x8], R0 ;  /* 0x0000080001007387 */ /* 0x0001e80000100800 */
[----:B------:R-:W3:Y:S04]  /*110d0*/  LDL.LU R6, [R1+0x1c] ;  /* 0x00001c0001067983 */ /* 0x000ee80000300800 */
[----:B------:R-:W3:Y:S01]  /*110e0*/  LDL.LU R7, [R1+0x24] ;  /* 0x0000240001077983 */ /* 0x000ee20000300800 */
[----:B0-----:R-:W-:-:S03]  /*110f0*/  SEL R0, R9, R18, !P1 ;  /* 0x0000001209007207 */ /* 0x001fc60004800000 */
[----:B------:R-:W3:Y:S01]  /*11100*/  LDL.LU R18, [R1+0x20] ;  /* 0x0000200001127983 */ /* 0x000ee20000300800 */
[----:B------:R-:W0:Y:S01]  /*11110*/  S2R R2, SR_TID.X ;  /* 0x0000000000027919 */ /* 0x000e220000002100 */
[C---:B------:R-:W-:Y:S02]  /*11120*/  SEL R29, R9.reuse, R17, !P1 ;  /* 0x00000011091d7207 */ /* 0x040fe40004800000 */
[C---:B------:R-:W-:Y:S02]  /*11130*/  SEL R16, R9.reuse, R16, !P1 ;  /* 0x0000001009107207 */ /* 0x040fe40004800000 */
[C---:B------:R-:W-:Y:S01]  /*11140*/  SEL R15, R9.reuse, R15, !P1 ;  /* 0x0000000f090f7207 */ /* 0x040fe20004800000 */
[----:B------:R-:W-:Y:S01]  /*11150*/  STL [R1+0xe30], R0 ;  /* 0x000e300001007387 */ /* 0x000fe20000100800 */
[C---:B------:R-:W-:Y:S02]  /*11160*/  SEL R14, R9.reuse, R14, !P1 ;  /* 0x0000000e090e7207 */ /* 0x040fe40004800000 */
[C---:B------:R-:W-:Y:S01]  /*11170*/  SEL R13, R9.reuse, R13, !P1 ;  /* 0x0000000d090d7207 */ /* 0x040fe20004800000 */
[----:B------:R-:W-:Y:S01]  /*11180*/  STL [R1+0xe34], R29 ;  /* 0x000e341d01007387 */ /* 0x000fe20000100800 */
[----:B------:R-:W-:-:S02]  /*11190*/  SEL R12, R9, R12, !P1 ;  /* 0x0000000c090c7207 */ /* 0x000fc40004800000 */
[C---:B------:R-:W-:Y:S01]  /*111a0*/  SEL R11, R9.reuse, R11, !P1 ;  /* 0x0000000b090b7207 */ /* 0x040fe20004800000 */
[----:B------:R-:W-:Y:S01]  /*111b0*/  STL [R1+0xe40], R16 ;  /* 0x000e401001007387 */ /* 0x000fe20000100800 */
[C---:B------:R-:W-:Y:S02]  /*111c0*/  SEL R10, R9.reuse, R10, !P1 ;  /* 0x0000000a090a7207 */ /* 0x040fe40004800000 */
[C---:B------:R-:W-:Y:S01]  /*111d0*/  SEL R8, R9.reuse, R8, !P1 ;  /* 0x0000000809087207 */ /* 0x040fe20004800000 */
[----:B------:R-:W-:Y:S01]  /*111e0*/  STL [R1+0xe44], R15 ;  /* 0x000e440f01007387 */ /* 0x000fe20000100800 */
[----:B-----5:R-:W-:-:S03]  /*111f0*/  SEL R27, R9, R27, !P1 ;  /* 0x0000001b091b7207 */ /* 0x020fc60004800000 */
[----:B------:R-:W-:Y:S01]  /*11200*/  STL [R1+0xe48], R14 ;  /* 0x000e480e01007387 */ /* 0x000fe20000100800 */
[----:B----4-:R-:W-:-:S03]  /*11210*/  SEL R5, R9, R5, !P1 ;  /* 0x0000000509057207 */ /* 0x010fc60004800000 */
[----:B------:R-:W-:Y:S01]  /*11220*/  STL [R1+0xe4c], R13 ;  /* 0x000e4c0d01007387 */ /* 0x000fe20000100800 */
[----:B0-----:R-:W-:-:S03]  /*11230*/  LOP3.LUT R2, R2, 0x3f, RZ, 0xc0, !PT ;  /* 0x0000003f02027812 */ /* 0x001fc600078ec0ff */
[----:B------:R-:W-:Y:S01]  /*11240*/  STL [R1+0xe50], R12 ;  /* 0x000e500c01007387 */ /* 0x000fe20000100800 */
[----:B------:R-:W-:Y:S01]  /*11250*/  SEL R9, R9, R19, !P1 ;  /* 0x0000001309097207 */ /* 0x000fe20004800000 */
[----:B------:R-:W-:Y:S02]  /*11260*/  IMAD R2, R2, UR7, RZ ;  /* 0x0000000702027c24 */ /* 0x000fe4000f8e02ff */
[----:B------:R-:W-:Y:S01]  /*11270*/  STL [R1+0xe54], R11 ;  /* 0x000e540b01007387 */ /* 0x000fe20000100800 */
[----:B------:R-:W-:-:S03]  /*11280*/  IMAD R3, RZ, RZ, -UR6 ;  /* 0x80000006ff037e24 */ /* 0x000fc6000f8e02ff */
[----:B------:R-:W-:Y:S01]  /*11290*/  STL [R1+0xe58], R10 ;  /* 0x000e580a01007387 */ /* 0x000fe20000100800 */
[----:B------:R-:W-:Y:S01]  /*112a0*/  LEA.HI.X.SX32 R2, R2, UR9, 0x1, P6 ;  /* 0x0000000902027c11 */ /* 0x000fe2000b0f0eff */
[----:B------:R-:W-:Y:S01]  /*112b0*/  IMAD R26, R26, UR12, RZ ;  /* 0x0000000c1a1a7c24 */ /* 0x000fe2000f8e02ff */
[----:B------:R-:W0:Y:S01]  /*112c0*/  LDCU.64 UR8, c[0x0][0x380] ;  /* 0x00007000ff0877ac */ /* 0x000e220008000a00 */
[----:B------:R-:W-:Y:S04]  /*112d0*/  STL [R1+0xe5c], R8 ;  /* 0x000e5c0801007387 */ /* 0x000fe80000100800 */
[----:B------:R1:W-:Y:S04]  /*112e0*/  STL [R1+0xe60], R27 ;  /* 0x000e601b01007387 */ /* 0x0003e80000100800 */
[----:B------:R-:W-:Y:S04]  /*112f0*/  STL [R1+0xe64], R5 ;  /* 0x000e640501007387 */ /* 0x000fe80000100800 */
[----:B------:R-:W-:Y:S04]  /*11300*/  STL [R1+0xe68], R9 ;  /* 0x000e680901007387 */ /* 0x000fe80000100800 */
[----:B-1----:R-:W4:Y:S04]  /*11310*/  LDL.LU R27, [R1+0x2c] ;  /* 0x00002c00011b7983 */ /* 0x002f280000300800 */
[----:B------:R-:W-:Y:S04]  /*11320*/  STL [R1+0xe6c], R2 ;  /* 0x000e6c0201007387 */ /* 0x000fe80000100800 */
[----:B------:R-:W5:Y:S01]  /*11330*/  LDL.LU R20, [R1+0x11c] ;  /* 0x00011c0001147983 */ /* 0x000f620000300800 */
[----:B--2---:R-:W-:-:S03]  /*11340*/  IMAD R0, R3, 0x2, R21 ;  /* 0x0000000203007824 */ /* 0x004fc600078e0215 */
[----:B------:R-:W2:Y:S01]  /*11350*/  LDL.LU R21, [R1+0x120] ;  /* 0x0001200001157983 */ /* 0x000ea20000300800 */
[----:B------:R-:W-:-:S03]  /*11360*/  IMAD R3, R28, UR12, RZ ;  /* 0x0000000c1c037c24 */ /* 0x000fc6000f8e02ff */
[----:B------:R1:W-:Y:S01]  /*11370*/  STL [R1+0x388], R0 ;  /* 0x0003880001007387 */ /* 0x0003e20000100800 */
[----:B---3--:R-:W-:-:S03]  /*11380*/  IMAD R4, R4, UR12, RZ ;  /* 0x0000000c04047c24 */ /* 0x008fc6000f8e02ff */
[----:B------:R-:W3:Y:S04]  /*11390*/  LDL.LU R22, [R1+0x124] ;  /* 0x0001240001167983 */ /* 0x000ee80000300800 */
[----:B------:R-:W3:Y:S04]  /*113a0*/  LDL.LU R23, [R1+0x12c] ;  /* 0x00012c0001177983 */ /* 0x000ee80000300800 */
[----:B------:R-:W3:Y:S04]  /*113b0*/  LDL.LU R24, [R1+0x130] ;  /* 0x0001300001187983 */ /* 0x000ee80000300800 */
[----:B------:R-:W-:Y:S04]  /*113c0*/  STL [R1+0xe70], R26 ;  /* 0x000e701a01007387 */ /* 0x000fe80000100800 */
[----:B------:R-:W-:Y:S04]  /*113d0*/  STL [R1+0xe74], R3 ;  /* 0x000e740301007387 */ /* 0x000fe80000100800 */
[----:B------:R-:W3:Y:S04]  /*113e0*/  LDL.LU R25, [R1+0x134] ;  /* 0x0001340001197983 */ /* 0x000ee80000300800 */
[----:B------:R-:W3:Y:S04]  /*113f0*/  LDL.LU R8, [R1+0x144] ;  /* 0x0001440001087983 */ /* 0x000ee80000300800 */
[----:B------:R0:W-:Y:S04]  /*11400*/  STL [R1+0xe78], R4 ;  /* 0x000e780401007387 */ /* 0x0001e80000100800 */
[----:B------:R-:W3:Y:S04]  /*11410*/  LDL.LU R10, [R1+0x148] ;  /* 0x00014800010a7983 */ /* 0x000ee80000300800 */
[----:B------:R-:W0:Y:S04]  /*11420*/  LDL.LU R11, [R1+0x14c] ;  /* 0x00014c00010b7983 */ /* 0x000e280000300800 */
[----:B------:R-:W3:Y:S04]  /*11430*/  LDL.LU R12, [R1+0x150] ;  /* 0x00015000010c7983 */ /* 0x000ee80000300800 */
[----:B------:R-:W3:Y:S04]  /*11440*/  LDL.LU R13, [R1+0x154] ;  /* 0x00015400010d7983 */ /* 0x000ee80000300800 */
[----:B------:R-:W3:Y:S04]  /*11450*/  LDL.LU R14, [R1+0x158] ;  /* 0x00015800010e7983 */ /* 0x000ee80000300800 */
[----:B------:R-:W3:Y:S04]  /*11460*/  LDL.LU R15, [R1+0x15c] ;  /* 0x00015c00010f7983 */ /* 0x000ee80000300800 */
[----:B------:R-:W3:Y:S01]  /*11470*/  LDL.LU R29, [R1+0x160] ;  /* 0x00016000011d7983 */ /* 0x000ee20000300800 */
[----:B------:R-:W-:-:S03]  /*11480*/  IMAD R6, R6, UR12, RZ ;  /* 0x0000000c06067c24 */ /* 0x000fc6000f8e02ff */
[----:B-1----:R-:W3:Y:S01]  /*11490*/  LDL.LU R0, [R1+0x168] ;  /* 0x0001680001007983 */ /* 0x002ee20000300800 */
[----:B------:R-:W-:-:S03]  /*114a0*/  IMAD R17, R18, UR12, RZ ;  /* 0x0000000c12117c24 */ /* 0x000fc6000f8e02ff */
[----:B------:R-:W-:Y:S01]  /*114b0*/  STL [R1+0xe7c], R6 ;  /* 0x000e7c0601007387 */ /* 0x000fe20000100800 */
[----:B------:R-:W-:-:S03]  /*114c0*/  IMAD R18, R7, UR12, RZ ;  /* 0x0000000c07127c24 */ /* 0x000fc6000f8e02ff */
[----:B------:R-:W-:Y:S04]  /*114d0*/  STL [R1+0xe80], R17 ;  /* 0x000e801101007387 */ /* 0x000fe80000100800 */
[----:B------:R-:W3:Y:S04]  /*114e0*/  LDL.LU R16, [R1+0x170] ;  /* 0x0001700001107983 */ /* 0x000ee80000300800 */
[----:B------:R-:W3:Y:S01]  /*114f0*/  LDL.LU R7, [R1+0x174] ;  /* 0x0001740001077983 */ /* 0x000ee20000300800 */
[----:B----4-:R-:W-:-:S03]  /*11500*/  IMAD R19, R27, UR12, RZ ;  /* 0x0000000c1b137c24 */ /* 0x010fc6000f8e02ff */
[----:B------:R-:W-:Y:S01]  /*11510*/  STL [R1+0xe84], R18 ;  /* 0x000e841201007387 */ /* 0x000fe20000100800 */
[----:B-----5:R-:W-:-:S03]  /*11520*/  IMAD R20, R20, UR12, RZ ;  /* 0x0000000c14147c24 */ /* 0x020fc6000f8e02ff */
[----:B------:R-:W-:Y:S04]  /*11530*/  STL [R1+0xe88], R19 ;  /* 0x000e881301007387 */ /* 0x000fe80000100800 */
[----:B------:R-:W-:Y:S01]  /*11540*/  STL [R1+0xe8c], R20 ;  /* 0x000e8c1401007387 */ /* 0x000fe20000100800 */
[----:B--2---:R-:W-:Y:S02]  /*11550*/  IMAD R21, R21, UR12, RZ ;  /* 0x0000000c15157c24 */ /* 0x004fe4000f8e02ff */
[----:B---3--:R-:W-:-:S03]  /*11560*/  IMAD R22, R22, UR12, RZ ;  /* 0x0000000c16167c24 */ /* 0x008fc6000f8e02ff */
[----:B------:R-:W-:Y:S01]  /*11570*/  STL [R1+0xe90], R21 ;  /* 0x000e901501007387 */ /* 0x000fe20000100800 */
[----:B------:R-:W-:-:S03]  /*11580*/  IMAD R23, R23, UR12, RZ ;  /* 0x0000000c17177c24 */ /* 0x000fc6000f8e02ff */
[----:B------:R-:W-:Y:S01]  /*11590*/  STL [R1+0xe94], R22 ;  /* 0x000e941601007387 */ /* 0x000fe20000100800 */
[----:B------:R-:W-:-:S03]  /*115a0*/  IMAD R24, R24, UR12, RZ ;  /* 0x0000000c18187c24 */ /* 0x000fc6000f8e02ff */
[----:B------:R-:W-:Y:S04]  /*115b0*/  STL [R1+0xe98], R23 ;  /* 0x000e981701007387 */ /* 0x000fe80000100800 */
[----:B------:R-:W-:Y:S01]  /*115c0*/  STL [R1+0xe9c], R24 ;  /* 0x000e9c1801007387 */ /* 0x000fe20000100800 */
[----:B------:R-:W-:Y:S02]  /*115d0*/  IMAD R25, R25, UR12, RZ ;  /* 0x0000000c19197c24 */ /* 0x000fe4000f8e02ff */
[----:B------:R-:W-:-:S03]  /*115e0*/  IMAD R28, R8, UR12, RZ ;  /* 0x0000000c081c7c24 */ /* 0x000fc6000f8e02ff */
[----:B------:R-:W-:Y:S01]  /*115f0*/  STL [R1+0xea0], R25 ;  /* 0x000ea01901007387 */ /* 0x000fe20000100800 */
[----:B------:R-:W-:-:S03]  /*11600*/  IMAD R2, R10, UR12, RZ ;  /* 0x0000000c0a027c24 */ /* 0x000fc6000f8e02ff */
[----:B------:R-:W-:Y:S01]  /*11610*/  STL [R1+0xea4], R28 ;  /* 0x000ea41c01007387 */ /* 0x000fe20000100800 */
[----:B0-----:R-:W-:-:S03]  /*11620*/  IMAD R4, R11, UR12, RZ ;  /* 0x0000000c0b047c24 */ /* 0x001fc6000f8e02ff */
[----:B------:R0:W-:Y:S01]  /*11630*/  STL [R1+0x4], R2 ;  /* 0x0000040201007387 */ /* 0x0001e20000100800 */
[----:B------:R-:W-:-:S03]  /*11640*/  IMAD R3, R12, UR12, RZ ;  /* 0x0000000c0c037c24 */ /* 0x000fc6000f8e02ff */
[----:B------:R1:W-:Y:S01]  /*11650*/  STL [R1+0x1c], R4 ;  /* 0x00001c0401007387 */ /* 0x0003e20000100800 */
[----:B0-----:R-:W-:-:S03]  /*11660*/  IMAD R2, R13, UR12, RZ ;  /* 0x0000000c0d027c24 */ /* 0x001fc6000f8e02ff */
[----:B------:R0:W-:Y:S01]  /*11670*/  STL [R1+0x20], R3 ;  /* 0x0000200301007387 */ /* 0x0001e20000100800 */
[----:B-1----:R-:W-:-:S03]  /*11680*/  IMAD R4, R14, UR12, RZ ;  /* 0x0000000c0e047c24 */ /* 0x002fc6000f8e02ff */
[----:B------:R1:W-:Y:S01]  /*11690*/  STL [R1+0x24], R2 ;  /* 0x0000240201007387 */ /* 0x0003e20000100800 */
[----:B0-----:R-:W-:-:S03]  /*116a0*/  IMAD R3, R15, UR12, RZ ;  /* 0x0000000c0f037c24 */ /* 0x001fc6000f8e02ff */
[----:B------:R-:W-:Y:S01]  /*116b0*/  STL [R1+0x2c], R4 ;  /* 0x00002c0401007387 */ /* 0x000fe20000100800 */
[----:B-1----:R-:W-:-:S03]  /*116c0*/  IMAD R2, R29, UR12, RZ ;  /* 0x0000000c1d027c24 */ /* 0x002fc6000f8e02ff */
[----:B------:R0:W-:Y:S01]  /*116d0*/  STL [R1+0x11c], R3 ;  /* 0x00011c0301007387 */ /* 0x0001e20000100800 */
[----:B------:R-:W-:-:S03]  /*116e0*/  IMAD R0, R0, UR12, RZ ;  /* 0x0000000c00007c24 */ /* 0x000fc6000f8e02ff */
[----:B------:R-:W2:Y:S04]  /*116f0*/  LDL.LU R28, [R1+0x178] ;  /* 0x00017800011c7983 */ /* 0x000ea80000300800 */
[----:B------:R1:W-:Y:S04]  /*11700*/  STL [R1+0x120], R2 ;  /* 0x0001200201007387 */ /* 0x0003e80000100800 */
[----:B------:R-:W3:Y:S01]  /*11710*/  LDL.LU R25, [R1+0x184] ;  /* 0x0001840001197983 */ /* 0x000ee20000300800 */
[----:B0-----:R-:W-:-:S03]  /*11720*/  IMAD R3, R16, UR12, RZ ;  /* 0x0000000c10037c24 */ /* 0x001fc6000f8e02ff */
[----:B------:R0:W-:Y:S04]  /*11730*/  STL [R1+0x124], R0 ;  /* 0x0001240001007387 */ /* 0x0001e80000100800 */
[----:B------:R-:W4:Y:S01]  /*11740*/  LDL.LU R29, [R1+0x188] ;  /* 0x00018800011d7983 */ /* 0x000f220000300800 */
[----:B-1----:R-:W-:-:S03]  /*11750*/  IMAD R2, R7, UR12, RZ ;  /* 0x0000000c07027c24 */ /* 0x002fc6000f8e02ff */
[----:B0-----:R-:W5:Y:S04]  /*11760*/  LDL.LU R0, [R1+0x194] ;  /* 0x0001940001007983 */ /* 0x001f680000300800 */
[----:B------:R-:W5:Y:S04]  /*11770*/  LDL.LU R24, [R1+0x198] ;  /* 0x0001980001187983 */ /* 0x000f680000300800 */
[----:B------:R0:W-:Y:S04]  /*11780*/  STL [R1+0x128], R3 ;  /* 0x0001280301007387 */ /* 0x0001e80000100800 */
[----:B------:R-:W5:Y:S04]  /*11790*/  LDL.LU R23, [R1+0x19c] ;  /* 0x00019c0001177983 */ /* 0x000f680000300800 */
[----:B------:R1:W-:Y:S04]  /*117a0*/  STL [R1+0x12c], R2 ;  /* 0x00012c0201007387 */ /* 0x0003e80000100800 */
[----:B------:R-:W5:Y:S04]  /*117b0*/  LDL.LU R22, [R1+0x1a0] ;  /* 0x0001a00001167983 */ /* 0x000f680000300800 */
[----:B------:R-:W5:Y:S04]  /*117c0*/  LDL.LU R21, [R1+0x1a4] ;  /* 0x0001a40001157983 */ /* 0x000f680000300800 */
[----:B------:R-:W5:Y:S04]  /*117d0*/  LDL.LU R20, [R1+0x1a8] ;  /* 0x0001a80001147983 */ /* 0x000f680000300800 */
[----:B------:R-:W5:Y:S04]  /*117e0*/  LDL.LU R19, [R1+0x1ac] ;  /* 0x0001ac0001137983 */ /* 0x000f680000300800 */
[----:B------:R-:W5:Y:S04]  /*117f0*/  LDL.LU R18, [R1+0x1b0] ;  /* 0x0001b00001127983 */ /* 0x000f680000300800 */
[----:B------:R-:W5:Y:S04]  /*11800*/  LDL.LU R17, [R1+0x1b8] ;  /* 0x0001b80001117983 */ /* 0x000f680000300800 */
[----:B------:R-:W5:Y:S04]  /*11810*/  LDL.LU R6, [R1+0x1bc] ;  /* 0x0001bc0001067983 */ /* 0x000f680000300800 */
[----:B------:R-:W5:Y:S04]  /*11820*/  LDL.LU R4, [R1+0x1c0] ;  /* 0x0001c00001047983 */ /* 0x000f680000300800 */
[----:B0-----:R-:W5:Y:S04]  /*11830*/  LDL.LU R3, [R1+0x1c8] ;  /* 0x0001c80001037983 */ /* 0x001f680000300800 */
[----:B------:R-:W5:Y:S04]  /*11840*/  LDL.LU R26, [R1+0x1cc] ;  /* 0x0001cc00011a7983 */ /* 0x000f680000300800 */
[----:B-1----:R-:W5:Y:S04]  /*11850*/  LDL.LU R2, [R1+0x1d0] ;  /* 0x0001d00001027983 */ /* 0x002f680000300800 */
        /* <DEDUP_REMOVED lines=11> */
[----:B------:R-:W5:Y:S01]  /*11910*/  LDL.LU R7, [R1+0x210] ;  /* 0x0002100001077983 */ /* 0x000f620000300800 */
[----:B--2---:R-:W-:-:S05]  /*11920*/  IMAD R28, R28, UR12, RZ ;  /* 0x0000000c1c1c7c24 */ /* 0x004fca000f8e02ff */
[----:B------:R4:W-:Y:S01]  /*11930*/  STL [R1+0x130], R28 ;  /* 0x0001301c01007387 */ /* 0x0009e20000100800 */
[----:B---3--:R-:W-:-:S05]  /*11940*/  IMAD R25, R25, UR12, RZ ;  /* 0x0000000c19197c24 */ /* 0x008fca000f8e02ff */
[----:B------:R5:W-:Y:S01]  /*11950*/  STL [R1+0x134], R25 ;  /* 0x0001341901007387 */ /* 0x000be20000100800 */
[----:B----4-:R-:W-:-:S03]  /*11960*/  IMAD R28, R29, UR12, RZ ;  /* 0x0000000c1d1c7c24 */ /* 0x010fc6000f8e02ff */
[----:B------:R-:W2:Y:S01]  /*11970*/  LDL.LU R29, [R1+0x214] ;  /* 0x00021400011d7983 */ /* 0x000ea20000300800 */
[----:B-----5:R-:W-:-:S03]  /*11980*/  IMAD R25, R0, UR12, RZ ;  /* 0x0000000c00197c24 */ /* 0x020fc6000f8e02ff */
[----:B------:R-:W-:Y:S04]  /*11990*/  STL [R1+0x138], R28 ;  /* 0x0001381c01007387 */ /* 0x000fe80000100800 */
[----:B------:R-:W3:Y:S04]  /*119a0*/  LDL.LU R0, [R1+0x218] ;  /* 0x0002180001007983 */ /* 0x000ee80000300800 */
[----:B------:R0:W-:Y:S02]  /*119b0*/  STL [R1+0x13c], R25 ;  /* 0x00013c1901007387 */ /* 0x0001e40000100800 */
[----:B0-----:R-:W-:-:S02]  /*119c0*/  IMAD R25, R24, UR12, RZ ;  /* 0x0000000c18197c24 */ /* 0x001fc4000f8e02ff */
[----:B------:R-:W-:Y:S02]  /*119d0*/  IMAD R24, R23, UR12, RZ ;  /* 0x0000000c17187c24 */ /* 0x000fe4000f8e02ff */
[----:B------:R-:W-:Y:S02]  /*119e0*/  IMAD R23, R22, UR12, RZ ;  /* 0x0000000c16177c24 */ /* 0x000fe4000f8e02ff */
[----:B------:R-:W-:Y:S01]  /*119f0*/  IMAD R22, R21, UR12, RZ ;  /* 0x0000000c15167c24 */ /* 0x000fe2000f8e02ff */
[----:B------:R-:W-:Y:S01]  /*11a00*/  STL [R1+0x140], R25 ;  /* 0x0001401901007387 */ /* 0x000fe20000100800 */
[----:B------:R-:W-:-:S03]  /*11a10*/  IMAD R21, R20, UR12, RZ ;  /* 0x0000000c14157c24 */ /* 0x000fc6000f8e02ff */
        /* <DEDUP_REMOVED lines=16> */
[----:B------:R-:W-:Y:S04]  /*11b20*/  STL [R1+0x164], R6 ;  /* 0x0001640601007387 */ /* 0x000fe80000100800 */
[----:B------:R0:W-:Y:S04]  /*11b30*/  STL [R1+0x168], R4 ;  /* 0x0001680401007387 */ /* 0x0001e80000100800 */
[----:B------:R1:W-:Y:S01]  /*11b40*/  STL [R1+0x170], R3 ;  /* 0x0001700301007387 */ /* 0x0003e20000100800 */
[----:B0-----:R-:W-:-:S03]  /*11b50*/  IMAD R4, R9, UR12, RZ ;  /* 0x0000000c09047c24 */ /* 0x001fc6000f8e02ff */
[----:B------:R0:W-:Y:S01]  /*11b60*/  STL [R1+0x174], R2 ;  /* 0x0001740201007387 */ /* 0x0001e20000100800 */
[----:B-1----:R-:W-:-:S03]  /*11b70*/  IMAD R3, R5, UR12, RZ ;  /* 0x0000000c05037c24 */ /* 0x002fc6000f8e02ff */
[----:B------:R1:W-:Y:S01]  /*11b80*/  STL [R1+0x178], R4 ;  /* 0x0001780401007387 */ /* 0x0003e20000100800 */
[----:B0-----:R-:W-:-:S03]  /*11b90*/  IMAD R2, R27, UR12, RZ ;  /* 0x0000000c1b027c24 */ /* 0x001fc6000f8e02ff */
[----:B------:R0:W-:Y:S01]  /*11ba0*/  STL [R1+0x17c], R3 ;  /* 0x00017c0301007387 */ /* 0x0001e20000100800 */
[----:B-1----:R-:W-:-:S03]  /*11bb0*/  IMAD R4, R8, UR12, RZ ;  /* 0x0000000c08047c24 */ /* 0x002fc6000f8e02ff */
[----:B------:R1:W-:Y:S04]  /*11bc0*/  STL [R1+0x180], R2 ;  /* 0x0001800201007387 */ /* 0x0003e80000100800 */
[----:B------:R4:W-:Y:S01]  /*11bd0*/  STL [R1+0x184], R4 ;  /* 0x0001840401007387 */ /* 0x0009e20000100800 */
[----:B0-----:R-:W-:Y:S02]  /*11be0*/  IMAD R3, R10, UR12, RZ ;  /* 0x0000000c0a037c24 */ /* 0x001fe4000f8e02ff */
[----:B-1----:R-:W-:-:S03]  /*11bf0*/  IMAD R2, R11, UR12, RZ ;  /* 0x0000000c0b027c24 */ /* 0x002fc6000f8e02ff */
[----:B------:R0:W-:Y:S01]  /*11c00*/  STL [R1+0x188], R3 ;  /* 0x0001880301007387 */ /* 0x0001e20000100800 */
[----:B----4-:R-:W-:-:S03]  /*11c10*/  IMAD R4, R12, UR12, RZ ;  /* 0x0000000c0c047c24 */ /* 0x010fc6000f8e02ff */
[----:B------:R1:W-:Y:S04]  /*11c20*/  STL [R1+0x194], R2 ;  /* 0x0001940201007387 */ /* 0x0003e80000100800 */
[----:B------:R4:W-:Y:S01]  /*11c30*/  STL [R1+0x198], R4 ;  /* 0x0001980401007387 */ /* 0x0009e20000100800 */
[----:B0-----:R-:W-:Y:S02]  /*11c40*/  IMAD R3, R13, UR12, RZ ;  /* 0x0000000c0d037c24 */ /* 0x001fe4000f8e02ff */
[----:B-1----:R-:W-:-:S03]  /*11c50*/  IMAD R2, R14, UR12, RZ ;  /* 0x0000000c0e027c24 */ /* 0x002fc6000f8e02ff */
[----:B------:R0:W-:Y:S01]  /*11c60*/  STL [R1+0x19c], R3 ;  /* 0x00019c0301007387 */ /* 0x0001e20000100800 */
[----:B----4-:R-:W-:-:S03]  /*11c70*/  IMAD R4, R15, UR12, RZ ;  /* 0x0000000c0f047c24 */ /* 0x010fc6000f8e02ff */
[----:B------:R1:W-:Y:S04]  /*11c80*/  STL [R1+0x1a0], R2 ;  /* 0x0001a00201007387 */ /* 0x0003e80000100800 */
[----:B------:R-:W-:Y:S01]  /*11c90*/  STL [R1+0x1a4], R4 ;  /* 0x0001a40401007387 */ /* 0x000fe20000100800 */
[----:B0-----:R-:W-:-:S03]  /*11ca0*/  IMAD R3, R16, UR12, RZ ;  /* 0x0000000c10037c24 */ /* 0x001fc6000f8e02ff */
[----:B------:R-:W4:Y:S01]  /*11cb0*/  LDL.LU R28, [R1+0x21c] ;  /* 0x00021c00011c7983 */ /* 0x000f220000300800 */
[----:B-1----:R-:W-:-:S03]  /*11cc0*/  IMAD R2, R7, UR12, RZ ;  /* 0x0000000c07027c24 */ /* 0x002fc6000f8e02ff */
[----:B------:R-:W-:Y:S04]  /*11cd0*/  STL [R1+0x1a8], R3 ;  /* 0x0001a80301007387 */ /* 0x000fe80000100800 */
[----:B------:R-:W5:Y:S04]  /*11ce0*/  LDL.LU R25, [R1+0x234] ;  /* 0x0002340001197983 */ /* 0x000f680000300800 */
[----:B------:R2:W-:Y:S04]  /*11cf0*/  STL [R1+0x1ac], R2 ;  /* 0x0001ac0201007387 */ /* 0x0005e80000100800 */
[----:B------:R-:W5:Y:S04]  /*11d00*/  LDL.LU R16, [R1+0x238] ;  /* 0x0002380001107983 */ /* 0x000f680000300800 */
[----:B------:R-:W5:Y:S04]  /*11d10*/  LDL.LU R7, [R1+0x23c] ;  /* 0x00023c0001077983 */ /* 0x000f680000300800 */
[----:B------:R-:W5:Y:S01]  /*11d20*/  LDL.LU R24, [R1+0x260] ;  /* 0x0002600001187983 */ /* 0x000f620000300800 */
[----:B--2---:R-:W-:-:S05]  /*11d30*/  IMAD R2, R29, UR12, RZ ;  /* 0x0000000c1d027c24 */ /* 0x004fca000f8e02ff */
[----:B------:R0:W-:Y:S04]  /*11d40*/  STL [R1+0x1b0], R2 ;  /* 0x0001b00201007387 */ /* 0x0001e80000100800 */
[----:B------:R-:W2:Y:S01]  /*11d50*/  LDL.LU R23, [R1+0x264] ;  /* 0x0002640001177983 */ /* 0x000ea20000300800 */
[----:B---3--:R-:W-:-:S05]  /*11d60*/  IMAD R0, R0, UR12, RZ ;  /* 0x0000000c00007c24 */ /* 0x008fca000f8e02ff */
[----:B------:R1:W-:Y:S04]  /*11d70*/  STL [R1+0x1b4], R0 ;  /* 0x0001b40001007387 */ /* 0x0003e80000100800 */
        /* <DEDUP_REMOVED lines=10> */
[----:B0-----:R-:W3:Y:S04]  /*11e20*/  LDL.LU R2, [R1+0x294] ;  /* 0x0002940001027983 */ /* 0x001ee80000300800 */
        /* <DEDUP_REMOVED lines=11> */
[----:B-1----:R-:W3:Y:S01]  /*11ee0*/  LDL.LU R0, [R1+0x2d4] ;  /* 0x0002d40001007983 */ /* 0x002ee20000300800 */
[----:B----4-:R-:W-:-:S05]  /*11ef0*/  IMAD R28, R28, UR12, RZ ;  /* 0x0000000c1c1c7c24 */ /* 0x010fca000f8e02ff */
[----:B------:R0:W-:Y:S01]  /*11f00*/  STL [R1+0x1b8], R28 ;  /* 0x0001b81c01007387 */ /* 0x0001e20000100800 */
[----:B-----5:R-:W-:-:S05]  /*11f10*/  IMAD R25, R25, UR12, RZ ;  /* 0x0000000c19197c24 */ /* 0x020fca000f8e02ff */
[----:B------:R1:W-:Y:S01]  /*11f20*/  STL [R1+0x1bc], R25 ;  /* 0x0001bc1901007387 */ /* 0x0003e20000100800 */
[----:B0-----:R-:W-:-:S03]  /*11f30*/  IMAD R28, R16, UR12, RZ ;  /* 0x0000000c101c7c24 */ /* 0x001fc6000f8e02ff */
[----:B------:R-:W4:Y:S04]  /*11f40*/  LDL.LU R16, [R1+0x344] ;  /* 0x0003440001107983 */ /* 0x000f280000300800 */
[----:B------:R-:W-:Y:S01]  /*11f50*/  STL [R1+0x1c0], R28 ;  /* 0x0001c01c01007387 */ /* 0x000fe20000100800 */
[----:B-1----:R-:W-:-:S03]  /*11f60*/  IMAD R25, R7, UR12, RZ ;  /* 0x0000000c07197c24 */ /* 0x002fc6000f8e02ff */
[----:B------:R-:W5:Y:S01]  /*11f70*/  LDL.LU R7, [R1+0x36c] ;  /* 0x00036c0001077983 */ /* 0x000f620000300800 */
[----:B------:R-:W-:-:S03]  /*11f80*/  IMAD R24, R24, UR12, RZ ;  /* 0x0000000c18187c24 */ /* 0x000fc6000f8e02ff */
[----:B------:R-:W-:Y:S04]  /*11f90*/  STL [R1+0x1c8], R25 ;  /* 0x0001c81901007387 */ /* 0x000fe80000100800 */
[----:B------:R-:W-:Y:S01]  /*11fa0*/  STL [R1+0x1cc], R24 ;  /* 0x0001cc1801007387 */ /* 0x000fe20000100800 */
[----:B--2---:R-:W-:-:S05]  /*11fb0*/  IMAD R23, R23, UR12, RZ ;  /* 0x0000000c17177c24 */ /* 0x004fca000f8e02ff */
[----:B------:R-:W-:Y:S01]  /*11fc0*/  STL [R1+0x1d0], R23 ;  /* 0x0001d01701007387 */ /* 0x000fe20000100800 */
[----:B---3--:R-:W-:Y:S02]  /*11fd0*/  IMAD R22, R22, UR12, RZ ;  /* 0x0000000c16167c24 */ /* 0x008fe4000f8e02ff */
        /* <DEDUP_REMOVED lines=13> */
[----:B------:R0:W-:Y:S01]  /*120b0*/  STL [R1+0x1ec], R6 ;  /* 0x0001ec0601007387 */ /* 0x0001e20000100800 */
[----:B------:R-:W-:-:S03]  /*120c0*/  IMAD R3, R3, UR12, RZ ;  /* 0x0000000c03037c24 */ /* 0x000fc6000f8e02ff */
[----:B------:R1:W-:Y:S04]  /*120d0*/  STL [R1+0x1f0], R4 ;  /* 0x0001f00401007387 */ /* 0x0003e80000100800 */
[----:B------:R2:W-:Y:S01]  /*120e0*/  STL [R1+0x1f4], R3 ;  /* 0x0001f40301007387 */ /* 0x0005e20000100800 */
[----:B0-----:R-:W-:Y:S02]  /*120f0*/  IMAD R6, R26, UR12, RZ ;  /* 0x0000000c1a067c24 */ /* 0x001fe4000f8e02ff */
[----:B-1----:R-:W-:-:S03]  /*12100*/  IMAD R4, R2, UR12, RZ ;  /* 0x0000000c02047c24 */ /* 0x002fc6000f8e02ff */
[----:B------:R-:W-:Y:S01]  /*12110*/  STL [R1+0x208], R6 ;  /* 0x0002080601007387 */ /* 0x000fe20000100800 */
[----:B--2---:R-:W-:Y:S02]  /*12120*/  IMAD R3, R9, UR12, RZ ;  /* 0x0000000c09037c24 */ /* 0x004fe4000f8e02ff */
[----:B------:R-:W-:Y:S01]  /*12130*/  IMAD R2, R5, UR12, RZ ;  /* 0x0000000c05027c24 */ /* 0x000fe2000f8e02ff */
[----:B------:R0:W-:Y:S04]  /*12140*/  STL [R1+0x20c], R4 ;  /* 0x00020c0401007387 */ /* 0x0001e80000100800 */
[----:B------:R1:W-:Y:S04]  /*12150*/  STL [R1+0x210], R3 ;  /* 0x0002100301007387 */ /* 0x0003e80000100800 */
[----:B------:R2:W-:Y:S01]  /*12160*/  STL [R1+0x214], R2 ;  /* 0x0002140201007387 */ /* 0x0005e20000100800 */
[----:B0-----:R-:W-:-:S02]  /*12170*/  IMAD R4, R27, UR12, RZ ;  /* 0x0000000c1b047c24 */ /* 0x001fc4000f8e02ff */
[----:B-1----:R-:W-:-:S03]  /*12180*/  IMAD R3, R8, UR12, RZ ;  /* 0x0000000c08037c24 */ /* 0x002fc6000f8e02ff */
[----:B------:R0:W-:Y:S01]  /*12190*/  STL [R1+0x218], R4 ;  /* 0x0002180401007387 */ /* 0x0001e20000100800 */
[----:B--2---:R-:W-:-:S03]  /*121a0*/  IMAD R2, R10, UR12, RZ ;  /* 0x0000000c0a027c24 */ /* 0x004fc6000f8e02ff */
[----:B------:R1:W-:Y:S04]  /*121b0*/  STL [R1+0x21c], R3 ;  /* 0x00021c0301007387 */ /* 0x0003e80000100800 */
[----:B------:R2:W-:Y:S01]  /*121c0*/  STL [R1+0x234], R2 ;  /* 0x0002340201007387 */ /* 0x0005e20000100800 */
[----:B0-----:R-:W-:Y:S02]  /*121d0*/  IMAD R4, R11, UR12, RZ ;  /* 0x0000000c0b047c24 */ /* 0x001fe4000f8e02ff */
[----:B-1----:R-:W-:-:S03]  /*121e0*/  IMAD R3, R12, UR12, RZ ;  /* 0x0000000c0c037c24 */ /* 0x002fc6000f8e02ff */
[----:B------:R0:W-:Y:S01]  /*121f0*/  STL [R1+0x238], R4 ;  /* 0x0002380401007387 */ /* 0x0001e20000100800 */
[----:B--2---:R-:W-:-:S03]  /*12200*/  IMAD R2, R13, UR12, RZ ;  /* 0x0000000c0d027c24 */ /* 0x004fc6000f8e02ff */
[----:B------:R1:W-:Y:S04]  /*12210*/  STL [R1+0x23c], R3 ;  /* 0x00023c0301007387 */ /* 0x0003e80000100800 */
[----:B------:R2:W-:Y:S01]  /*12220*/  STL [R1+0x260], R2 ;  /* 0x0002600201007387 */ /* 0x0005e20000100800 */
[----:B0-----:R-:W-:Y:S02]  /*12230*/  IMAD R4, R14, UR12, RZ ;  /* 0x0000000c0e047c24 */ /* 0x001fe4000f8e02ff */
[----:B-1----:R-:W-:-:S03]  /*12240*/  IMAD R3, R15, UR12, RZ ;  /* 0x0000000c0f037c24 */ /* 0x002fc6000f8e02ff */
[----:B------:R-:W-:Y:S01]  /*12250*/  STL [R1+0x264], R4 ;  /* 0x0002640401007387 */ /* 0x000fe20000100800 */
[----:B--2---:R-:W-:-:S03]  /*12260*/  IMAD R2, R29, UR12, RZ ;  /* 0x0000000c1d027c24 */ /* 0x004fc6000f8e02ff */
[----:B------:R-:W-:Y:S01]  /*12270*/  STL [R1+0x268], R3 ;  /* 0x0002680301007387 */ /* 0x000fe20000100800 */
[----:B------:R-:W-:-:S03]  /*12280*/  IMAD R0, R0, UR12, RZ ;  /* 0x0000000c00007c24 */ /* 0x000fc6000f8e02ff */
[----:B------:R-:W2:Y:S04]  /*12290*/  LDL.LU R28, [R1+0x368] ;  /* 0x00036800011c7983 */ /* 0x000ea80000300800 */
[----:B------:R-:W-:Y:S04]  /*122a0*/  STL [R1+0x26c], R2 ;  /* 0x00026c0201007387 */ /* 0x000fe80000100800 */
[----:B------:R-:W3:Y:S04]  /*122b0*/  LDL.LU R25, [R1+0x364] ;  /* 0x0003640001197983 */ /* 0x000ee80000300800 */
[----:B------:R0:W-:Y:S04]  /*122c0*/  STL [R1+0x270], R0 ;  /* 0x0002700001007387 */ /* 0x0001e80000100800 */
[----:B------:R-:W3:Y:S04]  /*122d0*/  LDL.LU R29, [R1+0x360] ;  /* 0x00036000011d7983 */ /* 0x000ee80000300800 */
[----:B0-----:R-:W3:Y:S04]  /*122e0*/  LDL.LU R0, [R1+0x38c] ;  /* 0x00038c0001007983 */ /* 0x001ee80000300800 */
[----:B------:R-:W3:Y:S01]  /*122f0*/  LDL.LU R24, [R1+0x390] ;  /* 0x0003900001187983 */ /* 0x000ee20000300800 */
[----:B----4-:R-:W-:-:S05]  /*12300*/  IMAD R3, R16, UR12, RZ ;  /* 0x0000000c10037c24 */ /* 0x010fca000f8e02ff */
[----:B------:R0:W-:Y:S01]  /*12310*/  STL [R1+0x274], R3 ;  /* 0x0002740301007387 */ /* 0x0001e20000100800 */
[----:B-----5:R-:W-:-:S03]  /*12320*/  IMAD R2, R7, UR12, RZ ;  /* 0x0000000c07027c24 */ /* 0x020fc6000f8e02ff */
[----:B------:R-:W4:Y:S04]  /*12330*/  LDL.LU R23, [R1+0x384] ;  /* 0x0003840001177983 */ /* 0x000f280000300800 */
        /* <DEDUP_REMOVED lines=28> */
[----:B0-----:R-:W-:-:S03]  /*12500*/  IMAD R28, R29, UR12, RZ ;  /* 0x0000000c1d1c7c24 */ /* 0x001fc6000f8e02ff */
[----:B------:R-:W2:Y:S01]  /*12510*/  LDL.LU R29, [R1+0x420] ;  /* 0x00042000011d7983 */ /* 0x000ea20000300800 */
[----:B-1----:R-:W-:-:S03]  /*12520*/  IMAD R25, R0, UR12, RZ ;  /* 0x0000000c00197c24 */ /* 0x002fc6000f8e02ff */
[----:B------:R-:W-:Y:S04]  /*12530*/  STL [R1+0x284], R28 ;  /* 0x0002841c01007387 */ /* 0x000fe80000100800 */
[----:B------:R-:W3:Y:S04]  /*12540*/  LDL.LU R0, [R1+0x3b4] ;  /* 0x0003b40001007983 */ /* 0x000ee80000300800 */
[----:B------:R0:W-:Y:S02]  /*12550*/  STL [R1+0x28c], R25 ;  /* 0x00028c1901007387 */ /* 0x0001e40000100800 */
[----:B0-----:R-:W-:-:S02]  /*12560*/  IMAD R25, R24, UR12, RZ ;  /* 0x0000000c18197c24 */ /* 0x001fc4000f8e02ff */
[----:B----4-:R-:W-:Y:S02]  /*12570*/  IMAD R24, R23, UR12, RZ ;  /* 0x0000000c17187c24 */ /* 0x010fe4000f8e02ff */
[----:B-----5:R-:W-:Y:S01]  /*12580*/  IMAD R23, R22, UR12, RZ ;  /* 0x0000000c16177c24 */ /* 0x020fe2000f8e02ff */
        /* <DEDUP_REMOVED lines=321> */
[----:B------:R-:W-:Y:S02]  /*139a0*/  IMAD R0, R0, UR12, RZ ;  /* 0x0000000c00007c24 */ /* 0x000fe4000f8e02ff */
[----:B--2---:R-:W-:Y:S01]  /*139b0*/  IMAD R2, R29, UR12, RZ ;  /* 0x0000000c1d027c24 */ /* 0x004fe2000f8e02ff */
[----:B------:R-:W-:Y:S04]  /*139c0*/  STL [R1+0xac], R3 ;  /* 0x0000ac0301007387 */ /* 0x000fe80000100800 */
        /* <DEDUP_REMOVED lines=37> */
[----:B---3--:R-:W-:-:S03]  /*13c20*/  IMAD R25, R25, UR12, RZ ;  /* 0x0000000c19197c24 */ /* 0x008fc6000f8e02ff */
[----:B0-----:R-:W2:Y:S01]  /*13c30*/  LDL.LU R28, [R1+0xea4] ;  /* 0x000ea400011c7983 */ /* 0x001ea20000300800 */
[----:B------:R-:W-:-:S03]  /*13c40*/  IMAD R29, R29, UR12, RZ ;  /* 0x0000000c1d1d7c24 */ /* 0x000fc6000f8e02ff */
[----:B------:R0:W-:Y:S01]  /*13c50*/  STL [R1+0x94], R25 ;  /* 0x0000941901007387 */ /* 0x0001e20000100800 */
[----:B------:R-:W-:Y:S02]  /*13c60*/  IMAD R0, R0, UR12, RZ ;  /* 0x0000000c00007c24 */ /* 0x000fe4000f8e02ff */
[----:B------:R-:W-:Y:S01]  /*13c70*/  IMAD R24, R24, UR12, RZ ;  /* 0x0000000c18187c24 */ /* 0x000fe2000f8e02ff */
[----:B0-----:R-:W3:Y:S04]  /*13c80*/  LDL.LU R25, [R1+0xea0] ;  /* 0x000ea00001197983 */ /* 0x001ee80000300800 */
[----:B------:R0:W-:Y:S01]  /*13c90*/  STL [R1+0x90], R29 ;  /* 0x0000901d01007387 */ /* 0x0001e20000100800 */
[----:B----4-:R-:W-:-:S03]  /*13ca0*/  IMAD R23, R23, UR12, RZ ;  /* 0x0000000c17177c24 */ /* 0x010fc6000f8e02ff */
[----:B0-----:R-:W4:Y:S04]  /*13cb0*/  LDL.LU R29, [R1+0x10] ;  /* 0x00001000011d7983 */ /* 0x001f280000300800 */
[----:B------:R0:W-:Y:S01]  /*13cc0*/  STL [R1+0x8c], R0 ;  /* 0x00008c0001007387 */ /* 0x0001e20000100800 */
[----:B-----5:R-:W-:Y:S02]  /*13cd0*/  IMAD R22, R22, UR12, RZ ;  /* 0x0000000c16167c24 */ /* 0x020fe4000f8e02ff */
[----:B------:R-:W-:Y:S01]  /*13ce0*/  IMAD R21, R21, UR12, RZ ;  /* 0x0000000c15157c24 */ /* 0x000fe2000f8e02ff */
[----:B0-----:R-:W5:Y:S01]  /*13cf0*/  LDL.LU R0, [R1+0xc] ;  /* 0x00000c0001007983 */ /* 0x001f620000300800 */
[----:B------:R-:W-:-:S03]  /*13d00*/  IMAD R20, R20, UR12, RZ ;  /* 0x0000000c14147c24 */ /* 0x000fc6000f8e02ff */
[----:B------:R0:W-:Y:S01]  /*13d10*/  STL [R1+0x88], R24 ;  /* 0x0000881801007387 */ /* 0x0001e20000100800 */
[----:B------:R-:W-:Y:S02]  /*13d20*/  IMAD R19, R19, UR12, RZ ;  /* 0x0000000c13137c24 */ /* 0x000fe4000f8e02ff */
[----:B------:R-:W-:Y:S01]  /*13d30*/  IMAD R18, R18, UR12, RZ ;  /* 0x0000000c12127c24 */ /* 0x000fe2000f8e02ff */
[----:B0-----:R-:W2:Y:S04]  /*13d40*/  LDL.LU R24, [R1+0xe9c] ;  /* 0x000e9c0001187983 */ /* 0x001ea80000300800 */
[----:B------:R0:W-:Y:S01]  /*13d50*/  STL [R1+0x84], R23 ;  /* 0x0000841701007387 */ /* 0x0001e20000100800 */
[----:B------:R-:W-:-:S03]  /*13d60*/  IMAD R17, R17, UR12, RZ ;  /* 0x0000000c11117c24 */ /* 0x000fc6000f8e02ff */
        /* <DEDUP_REMOVED lines=63> */
[----:B0-----:R-:W2:Y:S02]  /*14160*/  LDL.LU R7, [R1+0xe3c] ;  /* 0x000e3c0001077983 */ /* 0x001ea40000300800 */
[----:B--2---:R-:W-:-:S05]  /*14170*/  IMAD R7, R7, UR12, RZ ;  /* 0x0000000c07077c24 */ /* 0x004fca000f8e02ff */
[----:B------:R0:W-:Y:S04]  /*14180*/  STL [R1+0x14], R7 ;  /* 0x0000140701007387 */ /* 0x0001e80000100800 */
[----:B0-----:R-:W2:Y:S01]  /*14190*/  LDL.LU R7, [R1+0xe38] ;  /* 0x000e380001077983 */ /* 0x001ea20000300800 */
[----:B----4-:R-:W-:Y:S02]  /*141a0*/  IMAD R29, R29, UR12, RZ ;  /* 0x0000000c1d1d7c24 */ /* 0x010fe4000f8e02ff */
[----:B-----5:R-:W-:Y:S02]  /*141b0*/  IMAD R0, R0, UR12, RZ ;  /* 0x0000000c00007c24 */ /* 0x020fe4000f8e02ff */
[----:B--2---:R-:W-:-:S05]  /*141c0*/  IMAD R7, R7, UR13, RZ ;  /* 0x0000000d07077c24 */ /* 0x004fca000f8e02ff */
[----:B------:R0:W-:Y:S04]  /*141d0*/  STL [R1+0xe08], R7 ;  /* 0x000e080701007387 */ /* 0x0001e80000100800 */
[----:B0-----:R-:W2:Y:S04]  /*141e0*/  LDL.LU R7, [R1+0x8] ;  /* 0x0000080001077983 */ /* 0x001ea80000300800 */
[----:B------:R0:W-:Y:S04]  /*141f0*/  STL [R1+0x10], R29 ;  /* 0x0000101d01007387 */ /* 0x0001e80000100800 */
[----:B0-----:R-:W4:Y:S04]  /*14200*/  LDL.LU R29, [R1+0xe34] ;  /* 0x000e3400011d7983 */ /* 0x001f280000300800 */
[----:B------:R0:W-:Y:S04]  /*14210*/  STL [R1+0xc], R0 ;  /* 0x00000c0001007387 */ /* 0x0001e80000100800 */
[----:B0-----:R-:W5:Y:S01]  /*14220*/  LDL.LU R0, [R1+0xe30] ;  /* 0x000e300001007983 */ /* 0x001f620000300800 */
[----:B--2---:R-:W-:-:S05]  /*14230*/  IMAD R7, R7, UR12, RZ ;  /* 0x0000000c07077c24 */ /* 0x004fca000f8e02ff */
[----:B------:R5:W-:Y:S02]  /*14240*/  STL [R1+0x8], R7 ;  /* 0x0000080701007387 */ /* 0x000be40000100800 */
[----:B-----5:R-:W-:Y:S02]  /*14250*/  IMAD R7, R0, UR12, RZ ;  /* 0x0000000c00077c24 */ /* 0x020fe4000f8e02ff */
[----:B------:R-:W2:Y:S01]  /*14260*/  LDL.LU R0, [R1+0xe2c] ;  /* 0x000e2c0001007983 */ /* 0x000ea20000300800 */
[----:B----4-:R-:W-:Y:S02]  /*14270*/  IMAD R29, R29, UR12, RZ ;  /* 0x0000000c1d1d7c24 */ /* 0x010fe4000f8e02ff */
[----:B------:R-:W-:Y:S02]  /*14280*/  IMAD R16, R16, UR12, RZ ;  /* 0x0000000c10107c24 */ /* 0x000fe4000f8e02ff */
[----:B------:R-:W-:Y:S01]  /*14290*/  IMAD R15, R15, UR12, RZ ;  /* 0x0000000c0f0f7c24 */ /* 0x000fe2000f8e02ff */
[----:B------:R-:W-:Y:S01]  /*142a0*/  STL [R1+0xe0c], R7 ;  /* 0x000e0c0701007387 */ /* 0x000fe20000100800 */
[----:B------:R-:W-:-:S02]  /*142b0*/  IMAD R14, R14, UR12, RZ ;  /* 0x0000000c0e0e7c24 */ /* 0x000fc4000f8e02ff */
[----:B------:R-:W-:Y:S01]  /*142c0*/  IMAD R13, R13, UR12, RZ ;  /* 0x0000000c0d0d7c24 */ /* 0x000fe2000f8e02ff */
[----:B------:R-:W-:Y:S01]  /*142d0*/  STL [R1+0xe10], R29 ;  /* 0x000e101d01007387 */ /* 0x000fe20000100800 */
[----:B------:R-:W-:Y:S02]  /*142e0*/  IMAD R12, R12, UR12, RZ ;  /* 0x0000000c0c0c7c24 */ /* 0x000fe4000f8e02ff */
[----:B------:R-:W-:Y:S01]  /*142f0*/  IMAD R11, R11, UR12, RZ ;  /* 0x0000000c0b0b7c24 */ /* 0x000fe2000f8e02ff */
[----:B------:R-:W-:Y:S04]  /*14300*/  STL [R1+0xe14], R16 ;  /* 0x000e141001007387 */ /* 0x000fe80000100800 */
[----:B------:R-:W-:Y:S04]  /*14310*/  STL [R1+0xe18], R15 ;  /* 0x000e180f01007387 */ /* 0x000fe80000100800 */
[----:B------:R-:W-:Y:S04]  /*14320*/  STL [R1+0xe1c], R14 ;  /* 0x000e1c0e01007387 */ /* 0x000fe80000100800 */
[----:B------:R-:W-:Y:S04]  /*14330*/  STL [R1+0xe20], R13 ;  /* 0x000e200d01007387 */ /* 0x000fe80000100800 */
[----:B------:R-:W-:Y:S04]  /*14340*/  STL [R1+0xe24], R12 ;  /* 0x000e240c01007387 */ /* 0x000fe80000100800 */
[----:B------:R2:W-:Y:S02]  /*14350*/  STL [R1+0xe28], R11 ;  /* 0x000e280b01007387 */ /* 0x0005e40000100800 */
[----:B--2---:R-:W-:-:S02]  /*14360*/  LEA R11, P1, R26, R0, 0x1 ;  /* 0x000000001a0b7211 */ /* 0x004fc400078208ff */
[-C--:B------:R-:W-:Y:S02]  /*14370*/  LEA R12, P2, R3, R0.reuse, 0x1 ;  /* 0x00000000030c7211 */ /* 0x080fe400078408ff */
[-C--:B------:R-:W-:Y:S01]  /*14380*/  LEA R7, P3, R4, R0.reuse, 0x1 ;  /* 0x0000000004077211 */ /* 0x080fe200078608ff */
[----:B------:R0:W-:Y:S04]  /*14390*/  STL [R1+0xd48], R11 ;  /* 0x000d480b01007387 */ /* 0x0001e80000100800 */
[----:B------:R1:W-:Y:S01]  /*143a0*/  STL [R1+0xd4c], R12 ;  /* 0x000d4c0c01007387 */ /* 0x0003e20000100800 */
[----:B0-----:R-:W-:-:S03]  /*143b0*/  LEA R11, P4, R6, R0, 0x1 ;  /* 0x00000000060b7211 */ /* 0x001fc600078808ff */
[----:B------:R0:W-:Y:S01]  /*143c0*/  STL [R1+0xd50], R7 ;  /* 0x000d500701007387 */ /* 0x0001e20000100800 */
[----:B-1----:R-:W-:-:S03]  /*143d0*/  LEA R12, P5, R17, R0, 0x1 ;  /* 0x00000000110c7211 */ /* 0x002fc600078a08ff */
[----:B------:R1:W-:Y:S01]  /*143e0*/  STL [R1+0xd54], R11 ;  /* 0x000d540b01007387 */ /* 0x0003e20000100800 */
[----:B0-----:R-:W-:-:S03]  /*143f0*/  LEA R7, P6, R18, R0, 0x1 ;  /* 0x0000000012077211 */ /* 0x001fc600078c08ff */
[----:B-1----:R-:W2:Y:S04]  /*14400*/  LDL.LU R11, [R1+0x20] ;  /* 0x00002000010b7983 */ /* 0x002ea80000300800 */
[----:B------:R0:W-:Y:S04]  /*14410*/  STL [R1+0xd58], R12 ;  /* 0x000d580c01007387 */ /* 0x0001e80000100800 */
[----:B------:R1:W-:Y:S01]  /*14420*/  STL [R1+0xd5c], R7 ;  /* 0x000d5c0701007387 */ /* 0x0003e20000100800 */
[----:B0-----:R-:W-:Y:S02]  /*14430*/  LEA R12, P0, R19, R0, 0x1 ;  /* 0x00000000130c7211 */ /* 0x001fe400078008ff */
[----:B-1----:R-:W-:-:S02]  /*14440*/  LEA.HI.X.SX32 R7, R26, R2, 0x1, P1 ;  /* 0x000000021a077211 */ /* 0x002fc400008f0eff */
[----:B------:R-:W4:Y:S04]  /*14450*/  LDL.LU R26, [R1+0x1c] ;  /* 0x00001c00011a7983 */ /* 0x000f280000300800 */
[----:B------:R0:W-:Y:S04]  /*14460*/  STL [R1+0xd60], R12 ;  /* 0x000d600c01007387 */ /* 0x0001e80000100800 */
[----:B------:R1:W-:Y:S01]  /*14470*/  STL [R1+0xd40], R7 ;  /* 0x000d400701007387 */ /* 0x0003e20000100800 */
[----:B0-----:R-:W-:Y:S02]  /*14480*/  LEA R12, P1, R20, R0, 0x1 ;  /* 0x00000000140c7211 */ /* 0x001fe400078208ff */
[----:B-1----:R-:W-:-:S02]  /*14490*/  LEA.HI.X.SX32 R7, R3, R2, 0x1, P2 ;  /* 0x0000000203077211 */ /* 0x002fc400010f0eff */
[----:B------:R-:W5:Y:S04]  /*144a0*/  LDL.LU R3, [R1+0x4] ;  /* 0x0000040001037983 */ /* 0x000f680000300800 */
[----:B------:R0:W-:Y:S01]  /*144b0*/  STL [R1+0xd44], R12 ;  /* 0x000d440c01007387 */ /* 0x0001e20000100800 */
[----:B------:R-:W-:-:S03]  /*144c0*/  LEA.HI.X.SX32 R4, R4, R2, 0x1, P3 ;  /* 0x0000000204047211 */ /* 0x000fc600018f0eff */
[----:B0-----:R-:W2:Y:S04]  /*144d0*/  LDL.LU R12, [R1+0x2c] ;  /* 0x00002c00010c7983 */ /* 0x001ea80000300800 */
[----:B------:R0:W-:Y:S04]  /*144e0*/  STL [R1+0xd38], R7 ;  /* 0x000d380701007387 */ /* 0x0001e80000100800 */
[----:B------:R-:W2:Y:S01]  /*144f0*/  LDL.LU R13, [R1+0x11c] ;  /* 0x00011c00010d7983 */ /* 0x000ea20000300800 */
[----:B0-----:R-:W-:-:S05]  /*14500*/  LEA R7, P2, R21, R0, 0x1 ;  /* 0x0000000015077211 */ /* 0x001fca00078408ff */
[----:B------:R0:W-:Y:S04]  /*14510*/  STL [R1+0xd3c], R7 ;  /* 0x000d3c0701007387 */ /* 0x0001e80000100800 */
[----:B------:R1:W-:Y:S04]  /*14520*/  STL [R1+0xd30], R4 ;  /* 0x000d300401007387 */ /* 0x0003e80000100800 */
[----:B------:R-:W2:Y:S01]  /*14530*/  LDL.LU R14, [R1+0x120] ;  /* 0x00012000010e7983 */ /* 0x000ea20000300800 */
[----:B0-----:R-:W-:Y:S02]  /*14540*/  LEA R7, P3, R22, R0, 0x1 ;  /* 0x0000000016077211 */ /* 0x001fe400078608ff */
[----:B-1----:R-:W-:-:S03]  /*14550*/  LEA.HI.X.SX32 R4, R6, R2, 0x1, P4 ;  /* 0x0000000206047211 */ /* 0x002fc600020f0eff */
[----:B------:R-:W-:Y:S01]  /*14560*/  STL [R1+0xd34], R7 ;  /* 0x000d340701007387 */ /* 0x000fe20000100800 */
[----:B------:R-:W-:-:S03]  /*14570*/  LEA R6, P4, R23, R0, 0x1 ;  /* 0x0000000017067211 */ /* 0x000fc600078808ff */
[----:B------:R0:W-:Y:S04]  /*14580*/  STL [R1+0xd28], R4 ;  /* 0x000d280401007387 */ /* 0x0001e80000100800 */
[----:B------:R-:W2:Y:S01]  /*14590*/  LDL.LU R15, [R1+0x124] ;  /* 0x00012400010f7983 */ /* 0x000ea20000300800 */
[----:B0-----:R-:W-:-:S03]  /*145a0*/  LEA.HI.X.SX32 R4, R17, R2, 0x1, P5 ;  /* 0x0000000211047211 */ /* 0x001fc600028f0eff */
[----:B------:R0:W-:Y:S04]  /*145b0*/  STL [R1+0xd2c], R6 ;  /* 0x000d2c0601007387 */ /* 0x0001e80000100800 */
[----:B------:R1:W-:Y:S04]  /*145c0*/  STL [R1+0xd20], R4 ;  /* 0x000d200401007387 */ /* 0x0003e80000100800 */
[----:B------:R-:W2:Y:S01]  /*145d0*/  LDL.LU R16, [R1+0x128] ;  /* 0x0001280001107983 */ /* 0x000ea20000300800 */
[----:B0-----:R-:W-:Y:S02]  /*145e0*/  LEA R6, P5, R24, R0, 0x1 ;  /* 0x0000000018067211 */ /* 0x001fe400078a08ff */
[----:B-1----:R-:W-:-:S03]  /*145f0*/  LEA.HI.X.SX32 R4, R18, R2, 0x1, P6 ;  /* 0x0000000212047211 */ /* 0x002fc600030f0eff */
[----:B------:R3:W-:Y:S04]  /*14600*/  STL [R1+0xd24], R6 ;  /* 0x000d240601007387 */ /* 0x0007e80000100800 */
[----:B------:R0:W-:Y:S04]  /*14610*/  STL [R1+0xd18], R4 ;  /* 0x000d180401007387 */ /* 0x0001e80000100800 */
[----:B------:R-:W2:Y:S01]  /*14620*/  LDL.LU R29, [R1+0x12c] ;  /* 0x00012c00011d7983 */ /* 0x000ea20000300800 */
[----:B---3--:R-:W-:Y:S02]  /*14630*/  LEA R6, P6, R25, R0, 0x1 ;  /* 0x0000000019067211 */ /* 0x008fe400078c08ff */
[----:B0-----:R-:W-:-:S03]  /*14640*/  LEA.HI.X.SX32 R4, R19, R2, 0x1, P0 ;  /* 0x0000000213047211 */ /* 0x001fc600000f0eff */
[----:B------:R-:W-:Y:S04]  /*14650*/  STL [R1+0xd1c], R6 ;  /* 0x000d1c0601007387 */ /* 0x000fe80000100800 */
[----:B------:R0:W-:Y:S02]  /*14660*/  STL [R1+0xd10], R4 ;  /* 0x000d100401007387 */ /* 0x0001e40000100800 */
[----:B0-----:R-:W-:Y:S02]  /*14670*/  LEA.HI.X.SX32 R4, R20, R2, 0x1, P1 ;  /* 0x0000000214047211 */ /* 0x001fe400008f0eff */
[----:B------:R-:W3:Y:S01]  /*14680*/  LDL.LU R20, [R1+0x24] ;  /* 0x0000240001147983 */ /* 0x000ee20000300800 */
[----:B------:R-:W-:-:S05]  /*14690*/  LEA R6, P0, R28, R0, 0x1 ;  /* 0x000000001c067211 */ /* 0x000fca00078008ff */
[----:B------:R-:W-:Y:S04]  /*146a0*/  STL [R1+0xd14], R6 ;  /* 0x000d140601007387 */ /* 0x000fe80000100800 */
[----:B------:R-:W3:Y:S04]  /*146b0*/  LDL.LU R7, [R1+0x130] ;  /* 0x0001300001077983 */ /* 0x000ee80000300800 */
[----:B------:R0:W-:Y:S04]  /*146c0*/  STL [R1+0xd08], R4 ;  /* 0x000d080401007387 */ /* 0x0001e80000100800 */
[----:B------:R-:W3:Y:S01]  /*146d0*/  LDL.LU R19, [R1+0x134] ;  /* 0x0001340001137983 */ /* 0x000ee20000300800 */
[----:B0-----:R-:W-:-:S02]  /*146e0*/  LEA.HI.X.SX32 R4, R21, R2, 0x1, P2 ;  /* 0x0000000215047211 */ /* 0x001fc400010f0eff */
[----:B-----5:R-:W-:-:S05]  /*146f0*/  LEA R6, P1, R3, R0, 0x1 ;  /* 0x0000000003067211 */ /* 0x020fca00078208ff */
[----:B------:R4:W-:Y:S04]  /*14700*/  STL [R1+0xd0c], R6 ;  /* 0x000d0c0601007387 */ /* 0x0009e80000100800 */
[----:B------:R0:W-:Y:S04]  /*14710*/  STL [R1+0xd00], R4 ;  /* 0x000d000401007387 */ /* 0x0001e80000100800 */
[----:B------:R-:W5:Y:S01]  /*14720*/  LDL.LU R18, [R1+0x138] ;  /* 0x0001380001127983 */ /* 0x000f620000300800 */
[----:B----4-:R-:W-:Y:S02]  /*14730*/  LEA R6, P2, R26, R0, 0x1 ;  /* 0x000000001a067211 */ /* 0x010fe400078408ff */
[----:B0-----:R-:W-:-:S03]  /*14740*/  LEA.HI.X.SX32 R4, R22, R2, 0x1, P3 ;  /* 0x0000000216047211 */ /* 0x001fc600018f0eff */
[----:B------:R2:W-:Y:S04]  /*14750*/  STL [R1+0xd04], R6 ;  /* 0x000d040601007387 */ /* 0x0005e80000100800 */
[----:B------:R0:W-:Y:S04]  /*14760*/  STL [R1+0xcf8], R4 ;  /* 0x000cf80401007387 */ /* 0x0001e80000100800 */
[----:B------:R-:W4:Y:S01]  /*14770*/  LDL.LU R17, [R1+0x13c] ;  /* 0x00013c0001117983 */ /* 0x000f220000300800 */
[----:B--2---:R-:W-:Y:S02]  /*14780*/  LEA R6, P3, R11, R0, 0x1 ;  /* 0x000000000b067211 */ /* 0x004fe400078608ff */
[----:B0-----:R-:W-:-:S03]  /*14790*/  LEA.HI.X.SX32 R4, R23, R2, 0x1, P4 ;  /* 0x0000000217047211 */ /* 0x001fc600020f0eff */
[----:B------:R0:W-:Y:S04]  /*147a0*/  STL [R1+0xcfc], R6 ;  /* 0x000cfc0601007387 */ /* 0x0001e80000100800 */
[----:B------:R1:W-:Y:S04]  /*147b0*/  STL [R1+0xcf0], R4 ;  /* 0x000cf00401007387 */ /* 0x0003e80000100800 */
[----:B0-----:R-:W2:Y:S01]  /*147c0*/  LDL.LU R6, [R1+0x140] ;  /* 0x0001400001067983 */ /* 0x001ea20000300800 */
[----:B-1----:R-:W-:Y:S02]  /*147d0*/  LEA.HI.X.SX32 R4, R24, R2, 0x1, P5 ;  /* 0x0000000218047211 */ /* 0x002fe400028f0eff */
[----:B------:R-:W-:-:S02]  /*147e0*/  LEA R22, P5, R12, R0, 0x1 ;  /* 0x000000000c167211 */ /* 0x000fc400078a08ff */
[----:B---3--:R-:W-:-:S05]  /*147f0*/  LEA R21, P4, R20, R0, 0x1 ;  /* 0x0000000014157211 */ /* 0x008fca00078808ff */
[----:B------:R0:W-:Y:S04]  /*14800*/  STL [R1+0xcf4], R21 ;  /* 0x000cf41501007387 */ /* 0x0001e80000100800 */
[----:B------:R1:W-:Y:S04]  /*14810*/  STL [R1+0xce8], R4 ;  /* 0x000ce80401007387 */ /* 0x0003e80000100800 */
[----:B0-----:R-:W3:Y:S01]  /*14820*/  LDL.LU R21, [R1+0x144] ;  /* 0x0001440001157983 */ /* 0x001ee20000300800 */
[----:B-1----:R-:W-:-:S03]  /*14830*/  LEA.HI.X.SX32 R4, R25, R2, 0x1, P6 ;  /* 0x0000000219047211 */ /* 0x002fc600030f0eff */
[----:B------:R-:W-:Y:S04]  /*14840*/  STL [R1+0xcec], R22 ;  /* 0x000cec1601007387 */ /* 0x000fe80000100800 */
[----:B------:R0:W-:Y:S01]  /*14850*/  STL [R1+0xce0], R4 ;  /* 0x000ce00401007387 */ /* 0x0001e20000100800 */
[----:B------:R-:W-:-:S03]  /*14860*/  LEA R23, P6, R13, R0, 0x1 ;  /* 0x000000000d177211 */ /* 0x000fc600078c08ff */
[----:B0-----:R-:W3:Y:S01]  /*14870*/  LDL.LU R4, [R1+0x148] ;  /* 0x0001480001047983 */ /* 0x001ee20000300800 */
[----:B------:R-:W-:-:S03]  /*14880*/  LEA.HI.X.SX32 R22, R28, R2, 0x1, P0 ;  /* 0x000000021c167211 */ /* 0x000fc600000f0eff */
[----:B------:R-:W-:Y:S04]  /*14890*/  STL [R1+0xce4], R23 ;  /* 0x000ce41701007387 */ /* 0x000fe80000100800 */
[----:B------:R0:W-:Y:S02]  /*148a0*/  STL [R1+0x584], R22 ;  /* 0x0005841601007387 */ /* 0x0001e40000100800 */
[----:B0-----:R-:W-:Y:S02]  /*148b0*/  LEA.HI.X.SX32 R22, R3, R2, 0x1, P1 ;  /* 0x0000000203167211 */ /* 0x001fe400008f0eff */
[----:B------:R-:W3:Y:S01]  /*148c0*/  LDL.LU R3, [R1+0x14c] ;  /* 0x00014c0001037983 */ /* 0x000ee20000300800 */
[----:B------:R-:W-:-:S05]  /*148d0*/  LEA R23, P0, R14, R0, 0x1 ;  /* 0x000000000e177211 */ /* 0x000fca00078008ff */
[----:B------:R0:W-:Y:S04]  /*148e0*/  STL [R1+0x5a4], R23 ;  /* 0x0005a41701007387 */ /* 0x0001e80000100800 */
[----:B------:R1:W-:Y:S01]  /*148f0*/  STL [R1+0x588], R22 ;  /* 0x0005881601007387 */ /* 0x0003e20000100800 */
[----:B0-----:R-:W-:Y:S02]  /*14900*/  LEA R23, P1, R15, R0, 0x1 ;  /* 0x000000000f177211 */ /* 0x001fe400078208ff */
[----:B-1----:R-:W-:Y:S02]  /*14910*/  LEA.HI.X.SX32 R22, R26, R2, 0x1, P2 ;  /* 0x000000021a167211 */ /* 0x002fe400010f0eff */
[----:B------:R-:W3:Y:S04]  /*14920*/  LDL.LU R26, [R1+0x150] ;  /* 0x00015000011a7983 */ /* 0x000ee80000300800 */
[----:B------:R0:W-:Y:S04]  /*14930*/  STL [R1+0x5ac], R23 ;  /* 0x0005ac1701007387 */ /* 0x0001e80000100800 */
[----:B------:R1:W-:Y:S01]  /*14940*/  STL [R1+0x58c], R22 ;  /* 0x00058c1601007387 */ /* 0x0003e20000100800 */
[----:B0-----:R-:W-:-:S02]  /*14950*/  LEA R23, P2, R16, R0, 0x1 ;  /* 0x0000000010177211 */ /* 0x001fc400078408ff */
        /* <DEDUP_REMOVED lines=15> */
[-C--:B-1----:R-:W-:Y:S02]  /*14a50*/  LEA.HI.X.SX32 R22, R13, R2.reuse, 0x1, P6 ;  /* 0x000000020d167211 */ /* 0x082fe400030f0eff */
[----:B------:R-:W3:Y:S04]  /*14a60*/  LDL.LU R13, [R1+0x160] ;  /* 0x00016000010d7983 */ /* 0x000ee80000300800 */
[----:B------:R-:W-:Y:S04]  /*14a70*/  STL [R1+0x5cc], R23 ;  /* 0x0005cc1701007387 */ /* 0x000fe80000100800 */
[----:B------:R0:W-:Y:S02]  /*14a80*/  STL [R1+0x59c], R22 ;  /* 0x00059c1601007387 */ /* 0x0001e40000100800 */
[----:B0-----:R-:W-:-:S02]  /*14a90*/  LEA.HI.X.SX32 R22, R14, R2, 0x1, P0 ;  /* 0x000000020e167211 */ /* 0x001fc400000f0eff */
[----:B------:R-:W3:Y:S01]  /*14aa0*/  LDL.LU R14, [R1+0x164] ;  /* 0x00016400010e7983 */ /* 0x000ee20000300800 */
[----:B-----5:R-:W-:-:S05]  /*14ab0*/  LEA R23, P6, R18, R0, 0x1 ;  /* 0x0000000012177211 */ /* 0x020fca00078c08ff */
[----:B------:R4:W-:Y:S04]  /*14ac0*/  STL [R1+0x5d4], R23 ;  /* 0x0005d41701007387 */ /* 0x0009e80000100800 */
[----:B------:R0:W-:Y:S01]  /*14ad0*/  STL [R1+0x5a0], R22 ;  /* 0x0005a01601007387 */ /* 0x0001e20000100800 */
[----:B----4-:R-:W-:Y:S02]  /*14ae0*/  LEA R23, P0, R17, R0, 0x1 ;  /* 0x0000000011177211 */ /* 0x010fe400078008ff */
[----:B0-----:R-:W-:Y:S02]  /*14af0*/  LEA.HI.X.SX32 R22, R15, R2, 0x1, P1 ;  /* 0x000000020f167211 */ /* 0x001fe400008f0eff */
[----:B------:R-:W4:Y:S04]  /*14b00*/  LDL.LU R15, [R1+0x168] ;  /* 0x00016800010f7983 */ /* 0x000f280000300800 */
[----:B------:R2:W-:Y:S04]  /*14b10*/  STL [R1+0x5dc], R23 ;  /* 0x0005dc1701007387 */ /* 0x0005e80000100800 */
[----:B------:R0:W-:Y:S01]  /*14b20*/  STL [R1+0x5a8], R22 ;  /* 0x0005a81601007387 */ /* 0x0001e20000100800 */
[----:B--2---:R-:W-:-:S02]  /*14b30*/  LEA R23, P1, R6, R0, 0x1 ;  /* 0x0000000006177211 */ /* 0x004fc400078208ff */
[-C--:B0-----:R-:W-:Y:S02]  /*14b40*/  LEA.HI.X.SX32 R22, R16, R2.reuse, 0x1, P2 ;  /* 0x0000000210167211 */ /* 0x081fe400010f0eff */
[----:B------:R-:W2:Y:S04]  /*14b50*/  LDL.LU R16, [R1+0x170] ;  /* 0x0001700001107983 */ /* 0x000ea80000300800 */
[----:B------:R-:W-:Y:S04]  /*14b60*/  STL [R1+0x5e4], R23 ;  /* 0x0005e41701007387 */ /* 0x000fe80000100800 */
[----:B------:R0:W-:Y:S02]  /*14b70*/  STL [R1+0x5b0], R22 ;  /* 0x0005b01601007387 */ /* 0x0001e40000100800 */
[----:B0-----:R-:W-:-:S02]  /*14b80*/  LEA.HI.X.SX32 R22, R29, R2, 0x1, P3 ;  /* 0x000000021d167211 */ /* 0x001fc400018f0eff */
[----:B------:R-:W5:Y:S01]  /*14b90*/  LDL.LU R29, [R1+0x174] ;  /* 0x00017400011d7983 */ /* 0x000f620000300800 */
[----:B---3--:R-:W-:-:S05]  /*14ba0*/  LEA R23, P2, R21, R0, 0x1 ;  /* 0x0000000015177211 */ /* 0x008fca00078408ff */
[----:B------:R0:W-:Y:S04]  /*14bb0*/  STL [R1+0x5ec], R23 ;  /* 0x0005ec1701007387 */ /* 0x0001e80000100800 */
[----:B------:R1:W-:Y:S01]  /*14bc0*/  STL [R1+0x5b8], R22 ;  /* 0x0005b81601007387 */ /* 0x0003e20000100800 */
[----:B0-----:R-:W-:Y:S02]  /*14bd0*/  LEA R23, P3, R4, R0, 0x1 ;  /* 0x0000000004177211 */ /* 0x001fe400078608ff */
[-C--:B-1----:R-:W-:Y:S02]  /*14be0*/  LEA.HI.X.SX32 R22, R7, R2.reuse, 0x1, P4 ;  /* 0x0000000207167211 */ /* 0x082fe400020f0eff */
[----:B------:R-:W3:Y:S04]  /*14bf0*/  LDL.LU R7, [R1+0x178] ;  /* 0x0001780001077983 */ /* 0x000ee80000300800 */
[----:B------:R-:W-:Y:S04]  /*14c00*/  STL [R1+0x5f4], R23 ;  /* 0x0005f41701007387 */ /* 0x000fe80000100800 */
[----:B------:R0:W-:Y:S02]  /*14c10*/  STL [R1+0x5c0], R22 ;  /* 0x0005c01601007387 */ /* 0x0001e40000100800 */
[----:B0-----:R-:W-:-:S02]  /*14c20*/  LEA.HI.X.SX32 R22, R19, R2, 0x1, P5 ;  /* 0x0000000213167211 */ /* 0x001fc400028f0eff */
[----:B------:R-:W3:Y:S01]  /*14c30*/  LDL.LU R19, [R1+0x17c] ;  /* 0x00017c0001137983 */ /* 0x000ee20000300800 */
[----:B------:R-:W-:-:S05]  /*14c40*/  LEA R23, P4, R3, R0, 0x1 ;  /* 0x0000000003177211 */ /* 0x000fca00078808ff */
        /* <DEDUP_REMOVED lines=34> */
[----:B----4-:R-:W-:-:S05]  /*14e70*/  LEA R23, P4, R15, R0, 0x1 ;  /* 0x000000000f177211 */ /* 0x010fca00078808ff */
[----:B------:R-:W-:Y:S04]  /*14e80*/  STL [R1+0x634], R23 ;  /* 0x0006341701007387 */ /* 0x000fe80000100800 */
[----:B------:R0:W-:Y:S02]  /*14e90*/  STL [R1+0x600], R22 ;  /* 0x0006001601007387 */ /* 0x0001e40000100800 */
[----:B0-----:R-:W-:Y:S02]  /*14ea0*/  LEA.HI.X.SX32 R22, R11, R2, 0x1, P6 ;  /* 0x000000020b167211 */ /* 0x001fe400030f0eff */
[----:B--2---:R-:W-:Y:S01]  /*14eb0*/  LEA R23, P5, R16, R0, 0x1 ;  /* 0x0000000010177211 */ /* 0x004fe200078a08ff */
[----:B------:R-:W2:Y:S04]  /*14ec0*/  LDL.LU R11, [R1+0x1a4] ;  /* 0x0001a400010b7983 */ /* 0x000ea80000300800 */
[----:B------:R-:W-:Y:S04]  /*14ed0*/  STL [R1+0x63c], R23 ;  /* 0x00063c1701007387 */ /* 0x000fe80000100800 */
[----:B------:R0:W-:Y:S02]  /*14ee0*/  STL [R1+0x608], R22 ;  /* 0x0006081601007387 */ /* 0x0001e40000100800 */
[----:B0-----:R-:W-:-:S02]  /*14ef0*/  LEA.HI.X.SX32 R22, R20, R2, 0x1, P0 ;  /* 0x0000000214167211 */ /* 0x001fc400000f0eff */
[----:B------:R-:W4:Y:S01]  /*14f00*/  LDL.LU R20, [R1+0x1a8] ;  /* 0x0001a80001147983 */ /* 0x000f220000300800 */
[----:B-----5:R-:W-:-:S05]  /*14f10*/  LEA R23, P6, R29, R0, 0x1 ;  /* 0x000000001d177211 */ /* 0x020fca00078c08ff */
[----:B------:R-:W-:Y:S04]  /*14f20*/  STL [R1+0x644], R23 ;  /* 0x0006441701007387 */ /* 0x000fe80000100800 */
[----:B------:R0:W-:Y:S02]  /*14f30*/  STL [R1+0x610], R22 ;  /* 0x0006101601007387 */ /* 0x0001e40000100800 */
[----:B0-----:R-:W-:Y:S02]  /*14f40*/  LEA.HI.X.SX32 R22, R12, R2, 0x1, P1 ;  /* 0x000000020c167211 */ /* 0x001fe400008f0eff */
[----:B------:R-:W5:Y:S01]  /*14f50*/  LDL.LU R12, [R1+0x1ac] ;  /* 0x0001ac00010c7983 */ /* 0x000f620000300800 */
[----:B---3--:R-:W-:-:S05]  /*14f60*/  LEA R23, P0, R7, R0, 0x1 ;  /* 0x0000000007177211 */ /* 0x008fca00078008ff */
[----:B------:R-:W-:Y:S04]  /*14f70*/  STL [R1+0x64c], R23 ;  /* 0x00064c1701007387 */ /* 0x000fe80000100800 */
[----:B------:R0:W-:Y:S02]  /*14f80*/  STL [R1+0x618], R22 ;  /* 0x0006181601007387 */ /* 0x0001e40000100800 */
[----:B0-----:R-:W-:Y:S02]  /*14f90*/  LEA.HI.X.SX32 R22, R13, R2, 0x1, P2 ;  /* 0x000000020d167211 */ /* 0x001fe400010f0eff */
[----:B------:R-:W-:Y:S01]  /*14fa0*/  LEA R23, P1, R19, R0, 0x1 ;  /* 0x0000000013177211 */ /* 0x000fe200078208ff */
        /* <DEDUP_REMOVED lines=40> */
[----:B--2---:R-:W-:-:S05]  /*15230*/  LEA R23, P2, R11, R0, 0x1 ;  /* 0x000000000b177211 */ /* 0x004fca00078408ff */
[----:B------:R-:W-:Y:S04]  /*15240*/  STL [R1+0x694], R23 ;  /* 0x0006941701007387 */ /* 0x000fe80000100800 */
[----:B------:R0:W-:Y:S02]  /*15250*/  STL [R1+0x660], R22 ;  /* 0x0006601601007387 */ /* 0x0001e40000100800 */
[----:B0-----:R-:W-:Y:S02]  /*15260*/  LEA.HI.X.SX32 R22, R6, R2, 0x1, P4 ;  /* 0x0000000206167211 */ /* 0x001fe400020f0eff */
[----:B----4-:R-:W-:Y:S01]  /*15270*/  LEA R23, P3, R20, R0, 0x1 ;  /* 0x0000000014177211 */ /* 0x010fe200078608ff */
        /* <DEDUP_REMOVED lines=26> */
[----:B------:R-:W-:Y:S04]  /*15420*/  STL [R1+0x6c4], R23 ;  /* 0x0006c41701007387 */ /* 0x000fe80000100800 */
[----:B------:R0:W-:Y:S02]  /*15430*/  STL [R1+0x690], R22 ;  /* 0x0006901601007387 */ /* 0x0001e40000100800 */
[----:B0-----:R-:W-:Y:S02]  /*15440*/  LEA.HI.X.SX32 R22, R20, R2, 0x1, P3 ;  /* 0x0000000214167211 */ /* 0x001fe400018f0eff */
[-C--:B------:R-:W-:Y:S01]  /*15450*/  LEA R23, P2, R29, R0.reuse, 0x1 ;  /* 0x000000001d177211 */ /* 0x080fe200078408ff */
        /* <DEDUP_REMOVED lines=562> */
[----:B------:R0:W-:Y:S01]  /*17780*/  STL [R1+0xa18], R22 ;  /* 0x000a181601007387 */ /* 0x0001e20000100800 */
[----:B------:R-:W-:-:S02]  /*17790*/  LEA.HI.X.SX32 R21, R21, R2, 0x1, P5 ;  /* 0x0000000215157211 */ /* 0x000fc400028f0eff */
[----:B0-----:R-:W-:Y:S02]  /*177a0*/  LEA.HI.X.SX32 R22, R6, R2, 0x1, P4 ;  /* 0x0000000206167211 */ /* 0x001fe400020f0eff */
[----:B------:R-:W3:Y:S01]  /*177b0*/  LDL.LU R6, [R1+0x10c] ;  /* 0x00010c0001067983 */ /* 0x000ee20000300800 */
[----:B--2---:R-:W-:-:S05]  /*177c0*/  LEA R23, P3, R20, R0, 0x1 ;  /* 0x0000000014177211 */ /* 0x004fca00078608ff */
[----:B------:R-:W-:Y:S04]  /*177d0*/  STL [R1+0xa54], R23 ;  /* 0x000a541701007387 */ /* 0x000fe80000100800 */
[----:B------:R0:W-:Y:S04]  /*177e0*/  STL [R1+0xa20], R22 ;  /* 0x000a201601007387 */ /* 0x0001e80000100800 */
[----:B0-----:R-:W2:Y:S01]  /*177f0*/  LDL.LU R22, [R1+0x108] ;  /* 0x0001080001167983 */ /* 0x001ea20000300800 */
[----:B----4-:R-:W-:-:S05]  /*17800*/  LEA R23, P4, R12, R0, 0x1 ;  /* 0x000000000c177211 */ /* 0x010fca00078808ff */
[----:B------:R-:W-:Y:S04]  /*17810*/  STL [R1+0xa5c], R23 ;  /* 0x000a5c1701007387 */ /* 0x000fe80000100800 */
[----:B------:R0:W-:Y:S02]  /*17820*/  STL [R1+0xa28], R21 ;  /* 0x000a281501007387 */ /* 0x0001e40000100800 */
[----:B0-----:R-:W-:Y:S02]  /*17830*/  LEA.HI.X.SX32 R21, R4, R2, 0x1, P6 ;  /* 0x0000000204157211 */ /* 0x001fe400030f0eff */
        /* <DEDUP_REMOVED lines=18> */
[----:B------:R0:W-:Y:S04]  /*17960*/  STL [R1+0xa48], R21 ;  /* 0x000a481501007387 */ /* 0x0001e80000100800 */
[----:B0-----:R-:W3:Y:S01]  /*17970*/  LDL.LU R21, [R1+0xf4] ;  /* 0x0000f40001157983 */ /* 0x001ee20000300800 */
[----:B------:R-:W-:Y:S02]  /*17980*/  LEA.HI.X.SX32 R20, R20, R2, 0x1, P3 ;  /* 0x0000000214147211 */ /* 0x000fe400018f0eff */
        /* <DEDUP_REMOVED lines=10> */
[----:B------:R-:W-:Y:S01]  /*17a30*/  LEA R23, P4, R19, R0, 0x1 ;  /* 0x0000000013177211 */ /* 0x000fe200078808ff */
[----:B------:R-:W3:Y:S04]  /*17a40*/  LDL.LU R13, [R1+0xec] ;  /* 0x0000ec00010d7983 */ /* 0x000ee80000300800 */
[----:B------:R-:W-:Y:S04]  /*17a50*/  STL [R1+0xa94], R23 ;  /* 0x000a941701007387 */ /* 0x000fe80000100800 */
[----:B------:R0:W-:Y:S01]  /*17a60*/  STL [R1+0xa60], R20 ;  /* 0x000a601401007387 */ /* 0x0001e20000100800 */
[----:B------:R-:W-:-:S03]  /*17a70*/  LEA.HI.X.SX32 R15, R15, R2, 0x1, P0 ;  /* 0x000000020f0f7211 */ /* 0x000fc600000f0eff */
[----:B0-----:R-:W3:Y:S01]  /*17a80*/  LDL.LU R20, [R1+0xe8] ;  /* 0x0000e80001147983 */ /* 0x001ee20000300800 */
[----:B------:R-:W-:-:S05]  /*17a90*/  LEA R23, P5, R18, R0, 0x1 ;  /* 0x0000000012177211 */ /* 0x000fca00078a08ff */
[----:B------:R-:W-:Y:S04]  /*17aa0*/  STL [R1+0xa9c], R23 ;  /* 0x000a9c1701007387 */ /* 0x000fe80000100800 */
[----:B------:R0:W-:Y:S04]  /*17ab0*/  STL [R1+0xa68], R14 ;  /* 0x000a680e01007387 */ /* 0x0001e80000100800 */
[----:B0-----:R-:W3:Y:S01]  /*17ac0*/  LDL.LU R14, [R1+0xe4] ;  /* 0x0000e400010e7983 */ /* 0x001ee20000300800 */
[----:B------:R-:W-:-:S05]  /*17ad0*/  LEA R23, P6, R17, R0, 0x1 ;  /* 0x0000000011177211 */ /* 0x000fca00078c08ff */
[----:B------:R-:W-:Y:S04]  /*17ae0*/  STL [R1+0xaa4], R23 ;  /* 0x000aa41701007387 */ /* 0x000fe80000100800 */
[----:B------:R0:W-:Y:S01]  /*17af0*/  STL [R1+0xa70], R15 ;  /* 0x000a700f01007387 */ /* 0x0001e20000100800 */
[-C--:B------:R-:W-:Y:S02]  /*17b00*/  LEA.HI.X.SX32 R16, R16, R2.reuse, 0x1, P1 ;  /* 0x0000000210107211 */ /* 0x080fe400008f0eff */
[----:B------:R-:W-:Y:S01]  /*17b10*/  LEA.HI.X.SX32 R24, R29, R2, 0x1, P2 ;  /* 0x000000021d187211 */ /* 0x000fe200010f0eff */
[----:B0-----:R-:W3:Y:S01]  /*17b20*/  LDL.LU R15, [R1+0xe0] ;  /* 0x0000e000010f7983 */ /* 0x001ee20000300800 */
[----:B------:R-:W-:-:S05]  /*17b30*/  LEA R23, P0, R6, R0, 0x1 ;  /* 0x0000000006177211 */ /* 0x000fca00078008ff */
[----:B------:R-:W-:Y:S04]  /*17b40*/  STL [R1+0xaac], R23 ;  /* 0x000aac1701007387 */ /* 0x000fe80000100800 */
[----:B------:R0:W-:Y:S01]  /*17b50*/  STL [R1+0xa78], R16 ;  /* 0x000a781001007387 */ /* 0x0001e20000100800 */
[----:B------:R-:W-:-:S03]  /*17b60*/  LEA.HI.X.SX32 R7, R7, R2, 0x1, P3 ;  /* 0x0000000207077211 */ /* 0x000fc600018f0eff */
[----:B0-----:R-:W3:Y:S01]  /*17b70*/  LDL.LU R16, [R1+0xdc] ;  /* 0x0000dc0001107983 */ /* 0x001ee20000300800 */
[----:B--2---:R-:W-:-:S05]  /*17b80*/  LEA R23, P1, R22, R0, 0x1 ;  /* 0x0000000016177211 */ /* 0x004fca00078208ff */
[----:B------:R4:W-:Y:S04]  /*17b90*/  STL [R1+0xab4], R23 ;  /* 0x000ab41701007387 */ /* 0x0009e80000100800 */
[----:B------:R0:W-:Y:S04]  /*17ba0*/  STL [R1+0xa80], R24 ;  /* 0x000a801801007387 */ /* 0x0001e80000100800 */
[----:B------:R-:W2:Y:S01]  /*17bb0*/  LDL.LU R29, [R1+0xd8] ;  /* 0x0000d800011d7983 */ /* 0x000ea20000300800 */
[----:B----4-:R-:W-:-:S05]  /*17bc0*/  LEA R23, P2, R4, R0, 0x1 ;  /* 0x0000000004177211 */ /* 0x010fca00078408ff */
[----:B------:R-:W-:Y:S04]  /*17bd0*/  STL [R1+0xabc], R23 ;  /* 0x000abc1701007387 */ /* 0x000fe80000100800 */
[----:B------:R1:W-:Y:S01]  /*17be0*/  STL [R1+0xa88], R7 ;  /* 0x000a880701007387 */ /* 0x0003e20000100800 */
[----:B0-----:R-:W-:-:S03]  /*17bf0*/  LEA.HI.X.SX32 R24, R19, R2, 0x1, P4 ;  /* 0x0000000213187211 */ /* 0x001fc600020f0eff */
[----:B-1----:R-:W4:Y:S01]  /*17c00*/  LDL.LU R7, [R1+0xd4] ;  /* 0x0000d40001077983 */ /* 0x002f220000300800 */
[----:B-----5:R-:W-:-:S05]  /*17c10*/  LEA R23, P3, R3, R0, 0x1 ;  /* 0x0000000003177211 */ /* 0x020fca00078608ff */
[----:B------:R-:W-:Y:S04]  /*17c20*/  STL [R1+0xac4], R23 ;  /* 0x000ac41701007387 */ /* 0x000fe80000100800 */
[----:B------:R-:W5:Y:S04]  /*17c30*/  LDL.LU R19, [R1+0xd0] ;  /* 0x0000d00001137983 */ /* 0x000f680000300800 */
[----:B------:R0:W-:Y:S02]  /*17c40*/  STL [R1+0xa90], R24 ;  /* 0x000a901801007387 */ /* 0x0001e40000100800 */
[----:B0-----:R-:W-:-:S02]  /*17c50*/  LEA.HI.X.SX32 R24, R18, R2, 0x1, P5 ;  /* 0x0000000212187211 */ /* 0x001fc400028f0eff */
[----:B---3--:R-:W-:-:S05]  /*17c60*/  LEA R23, P4, R26, R0, 0x1 ;  /* 0x000000001a177211 */ /* 0x008fca00078808ff */
[----:B------:R0:W-:Y:S04]  /*17c70*/  STL [R1+0xacc], R23 ;  /* 0x000acc1701007387 */ /* 0x0001e80000100800 */
[----:B------:R-:W3:Y:S04]  /*17c80*/  LDL.LU R18, [R1+0xcc] ;  /* 0x0000cc0001127983 */ /* 0x000ee80000300800 */
[----:B------:R1:W-:Y:S01]  /*17c90*/  STL [R1+0xa98], R24 ;  /* 0x000a981801007387 */ /* 0x0003e20000100800 */
[----:B0-----:R-:W-:Y:S02]  /*17ca0*/  LEA R23, P5, R11, R0, 0x1 ;  /* 0x000000000b177211 */ /* 0x001fe400078a08ff */
[----:B-1----:R-:W-:-:S03]  /*17cb0*/  LEA.HI.X.SX32 R24, R17, R2, 0x1, P6 ;  /* 0x0000000211187211 */ /* 0x002fc600030f0eff */
        /* <DEDUP_REMOVED lines=10> */
[----:B------:R0:W-:Y:S01]  /*17d60*/  STL [R1+0xae4], R23 ;  /* 0x000ae41701007387 */ /* 0x0001e20000100800 */
[----:B------:R-:W-:-:S03]  /*17d70*/  LEA.HI.X.SX32 R22, R4, R2, 0x1, P2 ;  /* 0x0000000204167211 */ /* 0x000fc600010f0eff */
[----:B------:R-:W-:Y:S04]  /*17d80*/  STL [R1+0xab0], R24 ;  /* 0x000ab01801007387 */ /* 0x000fe80000100800 */
[----:B------:R-:W3:Y:S01]  /*17d90*/  LDL.LU R4, [R1+0xc0] ;  /* 0x0000c00001047983 */ /* 0x000ee20000300800 */
[----:B0-----:R-:W-:-:S05]  /*17da0*/  LEA R23, P1, R13, R0, 0x1 ;  /* 0x000000000d177211 */ /* 0x001fca00078208ff */
        /* <DEDUP_REMOVED lines=16> */
[----:B------:R0:W-:Y:S01]  /*17eb0*/  STL [R1+0xad0], R22 ;  /* 0x000ad01601007387 */ /* 0x0001e20000100800 */
[----:B------:R-:W-:-:S03]  /*17ec0*/  LEA.HI.X.SX32 R21, R21, R2, 0x1, P6 ;  /* 0x0000000215157211 */ /* 0x000fc600030f0eff */
[----:B0-----:R-:W3:Y:S01]  /*17ed0*/  LDL.LU R22, [R1+0xb0] ;  /* 0x0000b00001167983 */ /* 0x001ee20000300800 */
[----:B------:R-:W-:-:S05]  /*17ee0*/  LEA R23, P5, R16, R0, 0x1 ;  /* 0x0000000010177211 */ /* 0x000fca00078a08ff */
[----:B------:R0:W-:Y:S04]  /*17ef0*/  STL [R1+0xb0c], R23 ;  /* 0x000b0c1701007387 */ /* 0x0001e80000100800 */
[----:B------:R-:W-:Y:S01]  /*17f00*/  STL [R1+0xad8], R21 ;  /* 0x000ad81501007387 */ /* 0x000fe20000100800 */
[----:B0-----:R-:W-:Y:S02]  /*17f10*/  LEA.HI.X.SX32 R23, R12, R2, 0x1, P0 ;  /* 0x000000020c177211 */ /* 0x001fe400000f0eff */
[----:B--2---:R-:W-:-:S05]  /*17f20*/  LEA R24, P6, R29, R0, 0x1 ;  /* 0x000000001d187211 */ /* 0x004fca00078c08ff */
[----:B------:R-:W-:Y:S04]  /*17f30*/  STL [R1+0xb14], R24 ;  /* 0x000b141801007387 */ /* 0x000fe80000100800 */
[----:B------:R-:W2:Y:S04]  /*17f40*/  LDL.LU R12, [R1+0xac] ;  /* 0x0000ac00010c7983 */ /* 0x000ea80000300800 */
[----:B------:R0:W-:Y:S02]  /*17f50*/  STL [R1+0xae0], R23 ;  /* 0x000ae01701007387 */ /* 0x0001e40000100800 */
[----:B0-----:R-:W-:-:S02]  /*17f60*/  LEA.HI.X.SX32 R23, R13, R2, 0x1, P1 ;  /* 0x000000020d177211 */ /* 0x001fc400008f0eff */
[----:B----4-:R-:W-:-:S05]  /*17f70*/  LEA R21, P0, R7, R0, 0x1 ;  /* 0x0000000007157211 */ /* 0x010fca00078008ff */
[----:B------:R5:W-:Y:S04]  /*17f80*/  STL [R1+0xb1c], R21 ;  /* 0x000b1c1501007387 */ /* 0x000be80000100800 */
[----:B------:R-:W4:Y:S01]  /*17f90*/  LDL.LU R13, [R1+0xa8] ;  /* 0x0000a800010d7983 */ /* 0x000f220000300800 */
[----:B-----5:R-:W-:-:S03]  /*17fa0*/  LEA R21, P1, R19, R0, 0x1 ;  /* 0x0000000013157211 */ /* 0x020fc600078208ff */
[----:B------:R-:W-:Y:S04]  /*17fb0*/  STL [R1+0xae8], R23 ;  /* 0x000ae81701007387 */ /* 0x000fe80000100800 */
[----:B------:R0:W-:Y:S01]  /*17fc0*/  STL [R1+0xb24], R21 ;  /* 0x000b241501007387 */ /* 0x0001e20000100800 */
[----:B------:R-:W-:-:S03]  /*17fd0*/  LEA.HI.X.SX32 R20, R20, R2, 0x1, P2 ;  /* 0x0000000214147211 */ /* 0x000fc600010f0eff */
[----:B0-----:R-:W5:Y:S04]  /*17fe0*/  LDL.LU R21, [R1+0xa4] ;  /* 0x0000a40001157983 */ /* 0x001f680000300800 */
[----:B------:R0:W-:Y:S02]  /*17ff0*/  STL [R1+0xaf0], R20 ;  /* 0x000af01401007387 */ /* 0x0001e40000100800 */
[----:B0-----:R-:W-:Y:S02]  /*18000*/  LEA.HI.X.SX32 R20, R14, R2, 0x1, P3 ;  /* 0x000000020e147211 */ /* 0x001fe400018f0eff */
        /* <DEDUP_REMOVED lines=11> */
[----:B------:R-:W-:Y:S04]  /*180c0*/  STL [R1+0xb3c], R23 ;  /* 0x000b3c1701007387 */ /* 0x000fe80000100800 */
[----:B------:R-:W3:Y:S04]  /*180d0*/  LDL.LU R16, [R1+0x98] ;  /* 0x0000980001107983 */ /* 0x000ee80000300800 */
[----:B------:R0:W-:Y:S01]  /*180e0*/  STL [R1+0xb08], R20 ;  /* 0x000b081401007387 */ /* 0x0001e20000100800 */
[-C--:B------:R-:W-:Y:S02]  /*180f0*/  LEA.HI.X.SX32 R7, R7, R2.reuse, 0x1, P0 ;  /* 0x0000000207077211 */ /* 0x080fe400000f0eff */
[----:B0-----:R-:W-:-:S02]  /*18100*/  LEA.HI.X.SX32 R20, R29, R2, 0x1, P6 ;  /* 0x000000021d147211 */ /* 0x001fc400030f0eff */
[----:B------:R-:W3:Y:S01]  /*18110*/  LDL.LU R29, [R1+0x94] ;  /* 0x00009400011d7983 */ /* 0x000ee20000300800 */
[----:B------:R-:W-:-:S05]  /*18120*/  LEA R23, P5, R4, R0, 0x1 ;  /* 0x0000000004177211 */ /* 0x000fca00078a08ff */
[----:B------:R-:W-:Y:S04]  /*18130*/  STL [R1+0xb44], R23 ;  /* 0x000b441701007387 */ /* 0x000fe80000100800 */
[----:B------:R0:W-:Y:S04]  /*18140*/  STL [R1+0xb10], R20 ;  /* 0x000b101401007387 */ /* 0x0001e80000100800 */
[----:B0-----:R-:W3:Y:S01]  /*18150*/  LDL.LU R20, [R1+0x90] ;  /* 0x0000900001147983 */ /* 0x001ee20000300800 */
[----:B------:R-:W-:-:S05]  /*18160*/  LEA R23, P6, R3, R0, 0x1 ;  /* 0x0000000003177211 */ /* 0x000fca00078c08ff */
[----:B------:R0:W-:Y:S04]  /*18170*/  STL [R1+0xb4c], R23 ;  /* 0x000b4c1701007387 */ /* 0x0001e80000100800 */
[----:B------:R1:W-:Y:S01]  /*18180*/  STL [R1+0xb18], R7 ;  /* 0x000b180701007387 */ /* 0x0003e20000100800 */
[----:B0-----:R-:W-:-:S03]  /*18190*/  LEA.HI.X.SX32 R23, R19, R2, 0x1, P1 ;  /* 0x0000000213177211 */ /* 0x001fc600008f0eff */
[----:B-1----:R-:W3:Y:S01]  /*181a0*/  LDL.LU R7, [R1+0x8c] ;  /* 0x00008c0001077983 */ /* 0x002ee20000300800 */
[----:B------:R-:W-:-:S05]  /*181b0*/  LEA R24, P0, R26, R0, 0x1 ;  /* 0x000000001a187211 */ /* 0x000fca00078008ff */
        /* <DEDUP_REMOVED lines=12> */
[----:B------:R0:W-:Y:S02]  /*18280*/  STL [R1+0xb30], R23 ;  /* 0x000b301701007387 */ /* 0x0001e40000100800 */
[----:B0-----:R-:W-:-:S02]  /*18290*/  LEA.HI.X.SX32 R23, R6, R2, 0x1, P4 ;  /* 0x0000000206177211 */ /* 0x001fc400020f0eff */
[----:B------:R-:W3:Y:S01]  /*182a0*/  LDL.LU R6, [R1+0x7c] ;  /* 0x00007c0001067983 */ /* 0x000ee20000300800 */
[----:B--2---:R-:W-:-:S05]  /*182b0*/  LEA R24, P3, R12, R0, 0x1 ;  /* 0x000000000c187211 */ /* 0x004fca00078608ff */
[----:B------:R-:W-:Y:S04]  /*182c0*/  STL [R1+0xb6c], R24 ;  /* 0x000b6c1801007387 */ /* 0x000fe80000100800 */
[----:B------:R0:W-:Y:S02]  /*182d0*/  STL [R1+0xb38], R23 ;  /* 0x000b381701007387 */ /* 0x0001e40000100800 */
[----:B0-----:R-:W-:Y:S02]  /*182e0*/  LEA.HI.X.SX32 R23, R4, R2, 0x1, P5 ;  /* 0x0000000204177211 */ /* 0x001fe400028f0eff */
[----:B------:R-:W2:Y:S01]  /*182f0*/  LDL.LU R4, [R1+0x78] ;  /* 0x0000780001047983 */ /* 0x000ea20000300800 */
        /* <DEDUP_REMOVED lines=11> */
[----:B------:R0:W-:Y:S04]  /*183b0*/  STL [R1+0xb84], R24 ;  /* 0x000b841801007387 */ /* 0x0001e80000100800 */
[----:B------:R1:W-:Y:S01]  /*183c0*/  STL [R1+0xb50], R23 ;  /* 0x000b501701007387 */ /* 0x0003e20000100800 */
[----:B0-----:R-:W-:Y:S02]  /*183d0*/  LEA.HI.X.SX32 R24, R11, R2, 0x1, P1 ;  /* 0x000000020b187211 */ /* 0x001fe400008f0eff */
[----:B------:R-:W-:-:S05]  /*183e0*/  LEA R25, P0, R15, R0, 0x1 ;  /* 0x000000000f197211 */ /* 0x000fca00078008ff */
[----:B------:R-:W-:Y:S04]  /*183f0*/  STL [R1+0xb8c], R25 ;  /* 0x000b8c1901007387 */ /* 0x000fe80000100800 */
[----:B------:R-:W3:Y:S04]  /*18400*/  LDL.LU R11, [R1+0x6c] ;  /* 0x00006c00010b7983 */ /* 0x000ee80000300800 */
[----:B------:R0:W-:Y:S01]  /*18410*/  STL [R1+0xb58], R24 ;  /* 0x000b581801007387 */ /* 0x0001e20000100800 */
[----:B-1----:R-:W-:Y:S02]  /*18420*/  LEA R23, P1, R16, R0, 0x1 ;  /* 0x0000000010177211 */ /* 0x002fe400078208ff */
[----:B0-----:R-:W-:-:S03]  /*18430*/  LEA.HI.X.SX32 R24, R22, R2, 0x1, P2 ;  /* 0x0000000216187211 */ /* 0x001fc600010f0eff */
[----:B------:R0:W-:Y:S01]  /*18440*/  STL [R1+0xb94], R23 ;  /* 0x000b941701007387 */ /* 0x0001e20000100800 */
[----:B------:R-:W-:-:S03]  /*18450*/  LEA.HI.X.SX32 R22, R12, R2, 0x1, P3 ;  /* 0x000000020c167211 */ /* 0x000fc600018f0eff */
[----:B------:R-:W-:Y:S04]  /*18460*/  STL [R1+0xb60], R24 ;  /* 0x000b601801007387 */ /* 0x000fe80000100800 */
[----:B------:R-:W3:Y:S01]  /*18470*/  LDL.LU R12, [R1+0x68] ;  /* 0x00006800010c7983 */ /* 0x000ee20000300800 */
[----:B0-----:R-:W-:-:S05]  /*18480*/  LEA R23, P2, R29, R0, 0x1 ;  /* 0x000000001d177211 */ /* 0x001fca00078408ff */
[----:B------:R0:W-:Y:S04]  /*18490*/  STL [R1+0xb9c], R23 ;  /* 0x000b9c1701007387 */ /* 0x0001e80000100800 */
[----:B------:R-:W-:Y:S01]  /*184a0*/  STL [R1+0xb68], R22 ;  /* 0x000b681601007387 */ /* 0x000fe20000100800 */
[----:B0-----:R-:W-:Y:S02]  /*184b0*/  LEA.HI.X.SX32 R23, R13, R2, 0x1, P4 ;  /* 0x000000020d177211 */ /* 0x001fe400020f0eff */
[----:B------:R-:W-:-:S05]  /*184c0*/  LEA R24, P3, R20, R0, 0x1 ;  /* 0x0000000014187211 */ /* 0x000fca00078608ff */
[----:B------:R-:W-:Y:S04]  /*184d0*/  STL [R1+0xba4], R24 ;  /* 0x000ba41801007387 */ /* 0x000fe80000100800 */
[----:B------:R-:W3:Y:S04]  /*184e0*/  LDL.LU R13, [R1+0x64] ;  /* 0x00006400010d7983 */ /* 0x000ee80000300800 */
[----:B------:R0:W-:Y:S02]  /*184f0*/  STL [R1+0xb70], R23 ;  /* 0x000b701701007387 */ /* 0x0001e40000100800 */
[----:B0-----:R-:W-:-:S02]  /*18500*/  LEA.HI.X.SX32 R23, R21, R2, 0x1, P5 ;  /* 0x0000000215177211 */ /* 0x001fc400028f0eff */
[----:B------:R-:W-:-:S05]  /*18510*/  LEA R22, P4, R7, R0, 0x1 ;  /* 0x0000000007167211 */ /* 0x000fca00078808ff */
[----:B------:R0:W-:Y:S01]  /*18520*/  STL [R1+0xbac], R22 ;  /* 0x000bac1601007387 */ /* 0x0001e20000100800 */
[----:B------:R-:W-:-:S03]  /*18530*/  LEA.HI.X.SX32 R21, R14, R2, 0x1, P6 ;  /* 0x000000020e157211 */ /* 0x000fc600030f0eff */
[----:B------:R1:W-:Y:S04]  /*18540*/  STL [R1+0xb78], R23 ;  /* 0x000b781701007387 */ /* 0x0003e80000100800 */
[----:B------:R-:W3:Y:S01]  /*18550*/  LDL.LU R14, [R1+0x60] ;  /* 0x00006000010e7983 */ /* 0x000ee20000300800 */
[----:B0-----:R-:W-:-:S05]  /*18560*/  LEA R22, P5, R19, R0, 0x1 ;  /* 0x0000000013167211 */ /* 0x001fca00078a08ff */
[----:B------:R0:W-:Y:S04]  /*18570*/  STL [R1+0xbb4], R22 ;  /* 0x000bb41601007387 */ /* 0x0001e80000100800 */
[----:B------:R0:W-:Y:S01]  /*18580*/  STL [R1+0xb80], R21 ;  /* 0x000b801501007387 */ /* 0x0001e20000100800 */
[----:B-1----:R-:W-:Y:S02]  /*18590*/  LEA R23, P6, R18, R0, 0x1 ;  /* 0x0000000012177211 */ /* 0x002fe400078c08ff */
[----:B0-----:R-:W-:-:S03]  /*185a0*/  LEA.HI.X.SX32 R22, R15, R2, 0x1, P0 ;  /* 0x000000020f167211 */ /* 0x001fc600000f0eff */
[----:B------:R-:W-:Y:S04]  /*185b0*/  STL [R1+0xbbc], R23 ;  /* 0x000bbc1701007387 */ /* 0x000fe80000100800 */
[----:B------:R-:W3:Y:S04]  /*185c0*/  LDL.LU R15, [R1+0x5c] ;  /* 0x00005c00010f7983 */ /* 0x000ee80000300800 */
[----:B------:R0:W-:Y:S01]  /*185d0*/  STL [R1+0xb88], R22 ;  /* 0x000b881601007387 */ /* 0x0001e20000100800 */
[----:B------:R-:W-:Y:S02]  /*185e0*/  LEA R21, P0, R17, R0, 0x1 ;  /* 0x0000000011157211 */ /* 0x000fe400078008ff */
[----:B0-----:R-:W-:-:S03]  /*185f0*/  LEA.HI.X.SX32 R22, R16, R2, 0x1, P1 ;  /* 0x0000000210167211 */ /* 0x001fc600008f0eff */
        /* <DEDUP_REMOVED lines=9> */
[----:B--2---:R-:W-:Y:S02]  /*18690*/  LEA R21, P2, R4, R0, 0x1 ;  /* 0x0000000004157211 */ /* 0x004fe400078408ff */
[----:B------:R-:W-:-:S03]  /*186a0*/  LEA.HI.X.SX32 R20, R7, R2, 0x1, P4 ;  /* 0x0000000207147211 */ /* 0x000fc600020f0eff */
[----:B------:R4:W-:Y:S04]  /*186b0*/  STL [R1+0xbd4], R21 ;  /* 0x000bd41501007387 */ /* 0x0009e80000100800 */
[----:B------:R-:W-:Y:S04]  /*186c0*/  STL [R1+0xba0], R22 ;  /* 0x000ba01601007387 */ /* 0x000fe80000100800 */
[----:B------:R-:W2:Y:S01]  /*186d0*/  LDL.LU R7, [R1+0x50] ;  /* 0x0000500001077983 */ /* 0x000ea20000300800 */
[----:B----4-:R-:W-:-:S05]  /*186e0*/  LEA R21, P3, R3, R0, 0x1 ;  /* 0x0000000003157211 */ /* 0x010fca00078608ff */
[----:B------:R5:W-:Y:S04]  /*186f0*/  STL [R1+0xbdc], R21 ;  /* 0x000bdc1501007387 */ /* 0x000be80000100800 */
[----:B------:R0:W-:Y:S04]  /*18700*/  STL [R1+0xba8], R20 ;  /* 0x000ba81401007387 */ /* 0x0001e80000100800 */
[----:B------:R-:W4:Y:S01]  /*18710*/  LDL.LU R28, [R1+0x4c] ;  /* 0x00004c00011c7983 */ /* 0x000f220000300800 */
[----:B-----5:R-:W-:Y:S02]  /*18720*/  LEA R21, P4, R26, R0, 0x1 ;  /* 0x000000001a157211 */ /* 0x020fe400078808ff */
[----:B0-----:R-:W-:-:S03]  /*18730*/  LEA.HI.X.SX32 R20, R19, R2, 0x1, P5 ;  /* 0x0000000213147211 */ /* 0x001fc600028f0eff */
[----:B------:R-:W-:Y:S04]  /*18740*/  STL [R1+0xbe4], R21 ;  /* 0x000be41501007387 */ /* 0x000fe80000100800 */
[----:B------:R-:W5:Y:S04]  /*18750*/  LDL.LU R25, [R1+0x48] ;  /* 0x0000480001197983 */ /* 0x000f680000300800 */
[----:B------:R-:W-:Y:S04]  /*18760*/  STL [R1+0xbb0], R20 ;  /* 0x000bb01401007387 */ /* 0x000fe80000100800 */
[----:B------:R-:W5:Y:S01]  /*18770*/  LDL.LU R24, [R1+0x44] ;  /* 0x0000440001187983 */ /* 0x000f620000300800 */
[----:B------:R-:W-:-:S02]  /*18780*/  LEA.HI.X.SX32 R18, R18, R2, 0x1, P6 ;  /* 0x0000000212127211 */ /* 0x000fc400030f0eff */
[----:B---3--:R-:W-:-:S05]  /*18790*/  LEA R19, P5, R11, R0, 0x1 ;  /* 0x000000000b137211 */ /* 0x008fca00078a08ff */
[----:B------:R0:W-:Y:S04]  /*187a0*/  STL [R1+0xbec], R19 ;  /* 0x000bec1301007387 */ /* 0x0001e80000100800 */
[----:B------:R-:W3:Y:S04]  /*187b0*/  LDL.LU R23, [R1+0x40] ;  /* 0x0000400001177983 */ /* 0x000ee80000300800 */
[----:B------:R1:W-:Y:S04]  /*187c0*/  STL [R1+0xbb8], R18 ;  /* 0x000bb81201007387 */ /* 0x0003e80000100800 */
[----:B------:R-:W3:Y:S01]  /*187d0*/  LDL.LU R22, [R1+0x3c] ;  /* 0x00003c0001167983 */ /* 0x000ee20000300800 */
[----:B0-----:R-:W-:-:S02]  /*187e0*/  LEA R19, P6, R12, R0, 0x1 ;  /* 0x000000000c137211 */ /* 0x001fc400078c08ff */
[----:B-1----:R-:W-:-:S03]  /*187f0*/  LEA.HI.X.SX32 R18, R17, R2, 0x1, P0 ;  /* 0x0000000211127211 */ /* 0x002fc600000f0eff */
[----:B------:R0:W-:Y:S04]  /*18800*/  STL [R1+0xbf4], R19 ;  /* 0x000bf41301007387 */ /* 0x0001e80000100800 */
[----:B------:R-:W3:Y:S04]  /*18810*/  LDL.LU R21, [R1+0x38] ;  /* 0x0000380001157983 */ /* 0x000ee80000300800 */
[----:B------:R1:W-:Y:S04]  /*18820*/  STL [R1+0xbc0], R18 ;  /* 0x000bc01201007387 */ /* 0x0003e80000100800 */
[----:B------:R-:W3:Y:S01]  /*18830*/  LDL.LU R20, [R1+0x34] ;  /* 0x0000340001147983 */ /* 0x000ee20000300800 */
[----:B------:R-:W-:-:S02]  /*18840*/  LEA.HI.X.SX32 R6, R6, R2, 0x1, P1 ;  /* 0x0000000206067211 */ /* 0x000fc400008f0eff */
[----:B------:R-:W-:Y:S02]  /*18850*/  LEA.HI.X.SX32 R3, R3, R2, 0x1, P3 ;  /* 0x0000000203037211 */ /* 0x000fe400018f0eff */
[----:B------:R-:W-:-:S05]  /*18860*/  LEA R17, P0, R13, R0, 0x1 ;  /* 0x000000000d117211 */ /* 0x000fca00078008ff */
[----:B------:R-:W-:Y:S04]  /*18870*/  STL [R1+0xbfc], R17 ;  /* 0x000bfc1101007387 */ /* 0x000fe80000100800 */
[----:B0-----:R-:W3:Y:S04]  /*18880*/  LDL.LU R19, [R1+0x30] ;  /* 0x0000300001137983 */ /* 0x001ee80000300800 */
[----:B------:R0:W-:Y:S04]  /*18890*/  STL [R1+0xbc8], R6 ;  /* 0x000bc80601007387 */ /* 0x0001e80000100800 */
[----:B-1----:R-:W3:Y:S01]  /*188a0*/  LDL.LU R18, [R1+0x28] ;  /* 0x0000280001127983 */ /* 0x002ee20000300800 */
[----:B0-----:R-:W-:-:S02]  /*188b0*/  LEA.HI.X.SX32 R6, R4, R2, 0x1, P2 ;  /* 0x0000000204067211 */ /* 0x001fc400010f0eff */
[----:B------:R-:W-:-:S05]  /*188c0*/  LEA R17, P1, R14, R0, 0x1 ;  /* 0x000000000e117211 */ /* 0x000fca00078208ff */
[----:B------:R0:W-:Y:S04]  /*188d0*/  STL [R1+0xc04], R17 ;  /* 0x000c041101007387 */ /* 0x0001e80000100800 */
[----:B0-----:R-:W3:Y:S04]  /*188e0*/  LDL.LU R17, [R1+0x18] ;  /* 0x0000180001117983 */ /* 0x001ee80000300800 */
[----:B------:R0:W-:Y:S01]  /*188f0*/  STL [R1+0xbd0], R6 ;  /* 0x000bd00601007387 */ /* 0x0001e20000100800 */
[----:B------:R-:W-:-:S03]  /*18900*/  LEA R4, P2, R15, R0, 0x1 ;  /* 0x000000000f047211 */ /* 0x000fc600078408ff */
[----:B0-----:R-:W3:Y:S04]  /*18910*/  LDL.LU R6, [R1+0x14] ;  /* 0x0000140001067983 */ /* 0x001ee80000300800 */
[----:B------:R0:W-:Y:S04]  /*18920*/  STL [R1+0xc0c], R4 ;  /* 0x000c0c0401007387 */ /* 0x0001e80000100800 */
[----:B------:R1:W-:Y:S01]  /*18930*/  STL [R1+0xbd8], R3 ;  /* 0x000bd80301007387 */ /* 0x0003e20000100800 */
[----:B------:R-:W-:Y:S02]  /*18940*/  LEA.HI.X.SX32 R11, R11, R2, 0x1, P5 ;  /* 0x000000020b0b7211 */ /* 0x000fe400028f0eff */
[----:B0-----:R-:W-:-:S02]  /*18950*/  LEA R4, P3, R16, R0, 0x1 ;  /* 0x0000000010047211 */ /* 0x001fc400078608ff */
[----:B-1----:R-:W-:-:S03]  /*18960*/  LEA.HI.X.SX32 R3, R26, R2, 0x1, P4 ;  /* 0x000000021a037211 */ /* 0x002fc600020f0eff */
[----:B------:R0:W-:Y:S01]  /*18970*/  STL [R1+0xc14], R4 ;  /* 0x000c140401007387 */ /* 0x0001e20000100800 */
[----:B------:R-:W-:-:S03]  /*18980*/  LEA.HI.X.SX32 R12, R12, R2, 0x1, P6 ;  /* 0x000000020c0c7211 */ /* 0x000fc600030f0eff */
[----:B0-----:R-:W3:Y:S01]  /*18990*/  LDL.LU R4, [R1+0x10] ;  /* 0x0000100001047983 */ /* 0x001ee20000300800 */
[----:B------:R-:W-:-:S03]  /*189a0*/  LEA R26, P4, R29, R0, 0x1 ;  /* 0x000000001d1a7211 */ /* 0x000fc600078808ff */
[----:B------:R0:W-:Y:S04]  /*189b0*/  STL [R1+0xbe0], R3 ;  /* 0x000be00301007387 */ /* 0x0001e80000100800 */
[----:B0-----:R-:W3:Y:S04]  /*189c0*/  LDL.LU R3, [R1+0xc] ;  /* 0x00000c0001037983 */ /* 0x001ee80000300800 */
[----:B------:R0:W-:Y:S04]  /*189d0*/  STL [R1+0xc1c], R26 ;  /* 0x000c1c1a01007387 */ /* 0x0001e80000100800 */
[----:B0-----:R-:W3:Y:S04]  /*189e0*/  LDL.LU R26, [R1+0x8] ;  /* 0x00000800011a7983 */ /* 0x001ee80000300800 */
[----:B------:R2:W-:Y:S02]  /*189f0*/  STL [R1+0xbe8], R11 ;  /* 0x000be80b01007387 */ /* 0x0005e40000100800 */
[----:B--2---:R-:W-:-:S05]  /*18a00*/  LEA R11, P5, R7, R0, 0x1 ;  /* 0x00000000070b7211 */ /* 0x004fca00078a08ff */
[----:B------:R0:W-:Y:S01]  /*18a10*/  STL [R1+0xc24], R11 ;  /* 0x000c240b01007387 */ /* 0x0001e20000100800 */
[----:B------:R-:W-:-:S03]  /*18a20*/  LEA.HI.X.SX32 R13, R13, R2, 0x1, P0 ;  /* 0x000000020d0d7211 */ /* 0x000fc600000f0eff */
[----:B0-----:R-:W2:Y:S04]  /*18a30*/  LDL.LU R11, [R1+0xe28] ;  /* 0x000e2800010b7983 */ /* 0x001ea80000300800 */
[----:B------:R4:W-:Y:S02]  /*18a40*/  STL [R1+0xbf0], R12 ;  /* 0x000bf00c01007387 */ /* 0x0009e40000100800 */
[----:B----4-:R-:W-:-:S05]  /*18a50*/  LEA R12, P6, R28, R0, 0x1 ;  /* 0x000000001c0c7211 */ /* 0x010fca00078c08ff */
[----:B------:R0:W-:Y:S01]  /*18a60*/  STL [R1+0xc2c], R12 ;  /* 0x000c2c0c01007387 */ /* 0x0001e20000100800 */
[----:B------:R-:W-:-:S03]  /*18a70*/  LEA.HI.X.SX32 R14, R14, R2, 0x1, P1 ;  /* 0x000000020e0e7211 */ /* 0x000fc600008f0eff */
[----:B0-----:R-:W4:Y:S04]  /*18a80*/  LDL.LU R12, [R1+0xe24] ;  /* 0x000e2400010c7983 */ /* 0x001f280000300800 */
[----:B------:R5:W-:Y:S02]  /*18a90*/  STL [R1+0xbf8], R13 ;  /* 0x000bf80d01007387 */ /* 0x000be40000100800 */
[----:B-----5:R-:W-:-:S05]  /*18aa0*/  LEA R13, P0, R25, R0, 0x1 ;  /* 0x00000000190d7211 */ /* 0x020fca00078008ff */
[----:B------:R0:W-:Y:S01]  /*18ab0*/  STL [R1+0xc34], R13 ;  /* 0x000c340d01007387 */ /* 0x0001e20000100800 */
[----:B------:R-:W-:-:S03]  /*18ac0*/  LEA.HI.X.SX32 R15, R15, R2, 0x1, P2 ;  /* 0x000000020f0f7211 */ /* 0x000fc600010f0eff */
[----:B0-----:R-:W5:Y:S04]  /*18ad0*/  LDL.LU R13, [R1+0xe20] ;  /* 0x000e2000010d7983 */ /* 0x001f680000300800 */
[----:B------:R0:W-:Y:S02]  /*18ae0*/  STL [R1+0xc00], R14 ;  /* 0x000c000e01007387 */ /* 0x0001e40000100800 */
[----:B0-----:R-:W-:-:S05]  /*18af0*/  LEA R14, P1, R24, R0, 0x1 ;  /* 0x00000000180e7211 */ /* 0x001fca00078208ff */
[----:B------:R0:W-:Y:S01]  /*18b00*/  STL [R1+0xc3c], R14 ;  /* 0x000c3c0e01007387 */ /* 0x0001e20000100800 */
[----:B------:R-:W-:-:S03]  /*18b10*/  LEA.HI.X.SX32 R16, R16, R2, 0x1, P3 ;  /* 0x0000000210107211 */ /* 0x000fc600018f0eff */
[----:B0-----:R-:W2:Y:S04]  /*18b20*/  LDL.LU R14, [R1+0xe1c] ;  /* 0x000e1c00010e7983 */ /* 0x001ea80000300800 */
[----:B------:R3:W-:Y:S02]  /*18b30*/  STL [R1+0xc08], R15 ;  /* 0x000c080f01007387 */ /* 0x0007e40000100800 */
[----:B---3--:R-:W-:-:S05]  /*18b40*/  LEA R15, P2, R23, R0, 0x1 ;  /* 0x00000000170f7211 */ /* 0x008fca00078408ff */
[----:B------:R0:W-:Y:S01]  /*18b50*/  STL [R1+0xc44], R15 ;  /* 0x000c440f01007387 */ /* 0x0001e20000100800 */
[----:B------:R-:W-:-:S03]  /*18b60*/  LEA.HI.X.SX32 R29, R29, R2, 0x1, P4 ;  /* 0x000000021d1d7211 */ /* 0x000fc600020f0eff */
[----:B0-----:R-:W3:Y:S04]  /*18b70*/  LDL.LU R15, [R1+0xe18] ;  /* 0x000e1800010f7983 */ /* 0x001ee80000300800 */
[----:B------:R0:W-:Y:S02]  /*18b80*/  STL [R1+0xc10], R16 ;  /* 0x000c101001007387 */ /* 0x0001e40000100800 */
[----:B0-----:R-:W-:-:S05]  /*18b90*/  LEA R16, P3, R22, R0, 0x1 ;  /* 0x0000000016107211 */ /* 0x001fca00078608ff */
[----:B------:R0:W-:Y:S01]  /*18ba0*/  STL [R1+0xc4c], R16 ;  /* 0x000c4c1001007387 */ /* 0x0001e20000100800 */
[----:B------:R-:W-:-:S03]  /*18bb0*/  LEA.HI.X.SX32 R7, R7, R2, 0x1, P5 ;  /* 0x0000000207077211 */ /* 0x000fc600028f0eff */
[----:B0-----:R-:W2:Y:S04]  /*18bc0*/  LDL.LU R16, [R1+0xe14] ;  /* 0x000e140001107983 */ /* 0x001ea80000300800 */
[----:B------:R0:W-:Y:S02]  /*18bd0*/  STL [R1+0xc18], R29 ;  /* 0x000c181d01007387 */ /* 0x0001e40000100800 */
[----:B0-----:R-:W-:-:S05]  /*18be0*/  LEA R29, P4, R21, R0, 0x1 ;  /* 0x00000000151d7211 */ /* 0x001fca00078808ff */
[----:B------:R0:W-:Y:S04]  /*18bf0*/  STL [R1+0xc54], R29 ;  /* 0x000c541d01007387 */ /* 0x0001e80000100800 */
[----:B0-----:R-:W2:Y:S04]  /*18c00*/  LDL.LU R29, [R1+0xe10] ;  /* 0x000e1000011d7983 */ /* 0x001ea80000300800 */
[----:B------:R0:W-:Y:S02]  /*18c10*/  STL [R1+0xc20], R7 ;  /* 0x000c200701007387 */ /* 0x0001e40000100800 */
[----:B0-----:R-:W-:-:S05]  /*18c20*/  LEA R7, P5, R20, R0, 0x1 ;  /* 0x0000000014077211 */ /* 0x001fca00078a08ff */
[----:B------:R0:W-:Y:S04]  /*18c30*/  STL [R1+0xc5c], R7 ;  /* 0x000c5c0701007387 */ /* 0x0001e80000100800 */
[----:B0-----:R-:W3:Y:S01]  /*18c40*/  LDL.LU R7, [R1+0xe0c] ;  /* 0x000e0c0001077983 */ /* 0x001ee20000300800 */
[----:B------:R-:W-:-:S05]  /*18c50*/  LEA.HI.X.SX32 R28, R28, R2, 0x1, P6 ;  /* 0x000000021c1c7211 */ /* 0x000fca00030f0eff */
[----:B------:R0:W-:Y:S02]  /*18c60*/  STL [R1+0xc28], R28 ;  /* 0x000c281c01007387 */ /* 0x0001e40000100800 */
[----:B0-----:R-:W-:-:S05]  /*18c70*/  LEA R28, P6, R19, R0, 0x1 ;  /* 0x00000000131c7211 */ /* 0x001fca00078c08ff */
[----:B------:R0:W-:Y:S01]  /*18c80*/  STL [R1+0xc64], R28 ;  /* 0x000c641c01007387 */ /* 0x0001e20000100800 */
[----:B------:R-:W-:Y:S01]  /*18c90*/  IMAD R9, R9, UR12, RZ ;  /* 0x0000000c09097c24 */ /* 0x000fe2000f8e02ff */
[----:B0-----:R-:W-:Y:S02]  /*18ca0*/  LEA.HI.X.SX32 R28, R25, R2, 0x1, P0 ;  /* 0x00000002191c7211 */ /* 0x001fe400000f0eff */
[----:B------:R-:W-:-:S03]  /*18cb0*/  LEA R25, P0, R18, R0, 0x1 ;  /* 0x0000000012197211 */ /* 0x000fc600078008ff */
[----:B------:R0:W-:Y:S04]  /*18cc0*/  STL [R1+0xc30], R28 ;  /* 0x000c301c01007387 */ /* 0x0001e80000100800 */
[----:B------:R1:W-:Y:S01]  /*18cd0*/  STL [R1+0xc6c], R25 ;  /* 0x000c6c1901007387 */ /* 0x0003e20000100800 */
[-C--:B------:R-:W-:Y:S02]  /*18ce0*/  LEA.HI.X.SX32 R22, R22, R2.reuse, 0x1, P3 ;  /* 0x0000000216167211 */ /* 0x080fe400018f0eff */
[-C--:B0-----:R-:W-:Y:S02]  /*18cf0*/  LEA.HI.X.SX32 R28, R24, R2.reuse, 0x1, P1 ;  /* 0x00000002181c7211 */ /* 0x081fe400008f0eff */
[----:B------:R-:W-:Y:S02]  /*18d00*/  LEA.HI.X.SX32 R24, R23, R2, 0x1, P2 ;  /* 0x0000000217187211 */ /* 0x000fe400010f0eff */
[----:B-1----:R-:W-:-:S02]  /*18d10*/  LEA R25, P1, R17, R0, 0x1 ;  /* 0x0000000011197211 */ /* 0x002fc400078208ff */
[-C--:B------:R-:W-:Y:S01]  /*18d20*/  LEA R23, P2, R6, R0.reuse, 0x1 ;  /* 0x0000000006177211 */ /* 0x080fe200078408ff */
[----:B------:R-:W-:Y:S04]  /*18d30*/  STL [R1+0xc38], R28 ;  /* 0x000c381c01007387 */ /* 0x000fe80000100800 */
[----:B------:R-:W-:Y:S04]  /*18d40*/  STL [R1+0xc74], R25 ;  /* 0x000c741901007387 */ /* 0x000fe80000100800 */
[----:B------:R0:W-:Y:S04]  /*18d50*/  STL [R1+0xc40], R24 ;  /* 0x000c401801007387 */ /* 0x0001e80000100800 */
[----:B------:R1:W-:Y:S04]  /*18d60*/  STL [R1+0xcdc], R23 ;  /* 0x000cdc1701007387 */ /* 0x0003e80000100800 */
[----:B------:R1:W-:Y:S01]  /*18d70*/  STL [R1+0xc48], R22 ;  /* 0x000c481601007387 */ /* 0x0003e20000100800 */
[----:B0-----:R-:W-:-:S02]  /*18d80*/  LEA R24, P3, R9, R0, 0x1 ;  /* 0x0000000009187211 */ /* 0x001fc400078608ff */
[-C--:B-1----:R-:W-:Y:S02]  /*18d90*/  LEA.HI.X.SX32 R23, R21, R2.reuse, 0x1, P4 ;  /* 0x0000000215177211 */ /* 0x082fe400020f0eff */
[----:B------:R-:W-:Y:S02]  /*18da0*/  LEA.HI.X.SX32 R21, R20, R2, 0x1, P5 ;  /* 0x0000000214157211 */ /* 0x000fe400028f0eff */
[-C--:B------:R-:W-:Y:S01]  /*18db0*/  LEA R22, P4, R4, R0.reuse, 0x1 ;  /* 0x0000000004167211 */ /* 0x080fe200078808ff */
[----:B------:R-:W-:Y:S01]  /*18dc0*/  STL [R1+0xc7c], R24 ;  /* 0x000c7c1801007387 */ /* 0x000fe20000100800 */
[----:B------:R-:W-:Y:S02]  /*18dd0*/  LEA R20, P5, R3, R0, 0x1 ;  /* 0x0000000003147211 */ /* 0x000fe400078a08ff */
[----:B------:R-:W-:Y:S01]  /*18de0*/  LEA.HI.X.SX32 R19, R19, R2, 0x1, P6 ;  /* 0x0000000213137211 */ /* 0x000fe200030f0eff */
[----:B------:R-:W-:Y:S04]  /*18df0*/  STL [R1+0xc50], R23 ;  /* 0x000c501701007387 */ /* 0x000fe80000100800 */
[----:B------:R-:W-:Y:S04]  /*18e00*/  STL [R1+0xc84], R22 ;  /* 0x000c841601007387 */ /* 0x000fe80000100800 */
[----:B------:R0:W-:Y:S04]  /*18e10*/  STL [R1+0xc58], R21 ;  /* 0x000c581501007387 */ /* 0x0001e80000100800 */
[----:B------:R1:W-:Y:S04]  /*18e20*/  STL [R1+0xc8c], R20 ;  /* 0x000c8c1401007387 */ /* 0x0003e80000100800 */
[----:B------:R-:W-:Y:S01]  /*18e30*/  STL [R1+0xc60], R19 ;  /* 0x000c601301007387 */ /* 0x000fe20000100800 */
[----:B0-----:R-:W-:-:S02]  /*18e40*/  LEA R21, P6, R26, R0, 0x1 ;  /* 0x000000001a157211 */ /* 0x001fc400078c08ff */
[----:B-1----:R-:W-:-:S03]  /*18e50*/  LEA.HI.X.SX32 R20, R18, R2, 0x1, P0 ;  /* 0x0000000212147211 */ /* 0x002fc600000f0eff */
[----:B------:R-:W-:Y:S01]  /*18e60*/  STL [R1+0xc94], R21 ;  /* 0x000c941501007387 */ /* 0x000fe20000100800 */
[----:B------:R-:W-:-:S03]  /*18e70*/  LEA.HI.X.SX32 R18, R17, R2, 0x1, P1 ;  /* 0x0000000211127211 */ /* 0x000fc600008f0eff */
[----:B------:R2:W-:Y:S04]  /*18e80*/  STL [R1+0xc68], R20 ;  /* 0x000c681401007387 */ /* 0x0005e80000100800 */
[----:B------:R-:W4:Y:S01]  /*18e90*/  LDL.LU R17, [R1+0x388] ;  /* 0x0003880001117983 */ /* 0x000f220000300800 */
[----:B------:R-:W-:Y:S02]  /*18ea0*/  IMAD R10, R10, UR12, RZ ;  /* 0x0000000c0a0a7c24 */ /* 0x000fe4000f8e02ff */
[----:B------:R-:W-:Y:S02]  /*18eb0*/  IMAD R8, R8, UR12, RZ ;  /* 0x0000000c08087c24 */ /* 0x000fe4000f8e02ff */
[----:B------:R-:W-:Y:S02]  /*18ec0*/  IMAD R27, R27, UR12, RZ ;  /* 0x0000000c1b1b7c24 */ /* 0x000fe4000f8e02ff */
[----:B------:R-:W-:Y:S01]  /*18ed0*/  IMAD R5, R5, UR12, RZ ;  /* 0x0000000c05057c24 */ /* 0x000fe2000f8e02ff */
[----:B--2---:R-:W-:-:S02]  /*18ee0*/  LEA R20, P1, R29, R0, 0x1 ;  /* 0x000000001d147211 */ /* 0x004fc400078208ff */
[----:B---3--:R-:W-:-:S05]  /*18ef0*/  LEA R19, P0, R7, R0, 0x1 ;  /* 0x0000000007137211 */ /* 0x008fca00078008ff */
[----:B------:R-:W-:Y:S04]  /*18f00*/  STL [R1+0xc9c], R19 ;  /* 0x000c9c1301007387 */ /* 0x000fe80000100800 */
[----:B------:R0:W-:Y:S04]  /*18f10*/  STL [R1+0xc70], R18 ;  /* 0x000c701201007387 */ /* 0x0001e80000100800 */
[----:B------:R-:W-:Y:S01]  /*18f20*/  STL [R1+0xca4], R20 ;  /* 0x000ca41401007387 */ /* 0x000fe20000100800 */
[----:B0-----:R-:W-:Y:S02]  /*18f30*/  LEA.HI.X.SX32 R18, R6, R2, 0x1, P2 ;  /* 0x0000000206127211 */ /* 0x001fe400010f0eff */
[----:B------:R-:W-:-:S02]  /*18f40*/  LEA R19, P2, R16, R0, 0x1 ;  /* 0x0000000010137211 */ /* 0x000fc400078408ff */
[-C--:B------:R-:W-:Y:S01]  /*18f50*/  LEA.HI.X.SX32 R6, R9, R2.reuse, 0x1, P3 ;  /* 0x0000000209067211 */ /* 0x080fe200018f0eff */
[----:B------:R0:W-:Y:S01]  /*18f60*/  STL [R1+0xcd8], R18 ;  /* 0x000cd81201007387 */ /* 0x0001e20000100800 */
[----:B------:R-:W-:-:S03]  /*18f70*/  LEA.HI.X.SX32 R9, R4, R2, 0x1, P4 ;  /* 0x0000000204097211 */ /* 0x000fc600020f0eff */
[----:B------:R-:W-:Y:S01]  /*18f80*/  STL [R1+0xcac], R19 ;  /* 0x000cac1301007387 */ /* 0x000fe20000100800 */
[----:B------:R-:W-:-:S03]  /*18f90*/  LEA.HI.X.SX32 R4, R3, R2, 0x1, P5 ;  /* 0x0000000203047211 */ /* 0x000fc600028f0eff */
[----:B------:R1:W-:Y:S01]  /*18fa0*/  STL [R1+0xc78], R6 ;  /* 0x000c780601007387 */ /* 0x0003e20000100800 */
[-C--:B0-----:R-:W-:Y:S02]  /*18fb0*/  LEA R18, P3, R15, R0.reuse, 0x1 ;  /* 0x000000000f127211 */ /* 0x081fe400078608ff */
[----:B-----5:R-:W-:-:S03]  /*18fc0*/  LEA R3, P5, R13, R0, 0x1 ;  /* 0x000000000d037211 */ /* 0x020fc600078a08ff */
[----:B------:R-:W-:Y:S01]  /*18fd0*/  STL [R1+0xcb4], R18 ;  /* 0x000cb41201007387 */ /* 0x000fe20000100800 */
[----:B-1----:R-:W-:-:S03]  /*18fe0*/  LEA R6, P4, R14, R0, 0x1 ;  /* 0x000000000e067211 */ /* 0x002fc600078808ff */
[----:B------:R-:W-:Y:S04]  /*18ff0*/  STL [R1+0xc80], R9 ;  /* 0x000c800901007387 */ /* 0x000fe80000100800 */
[----:B------:R0:W-:Y:S04]  /*19000*/  STL [R1+0xcbc], R6 ;  /* 0x000cbc0601007387 */ /* 0x0001e80000100800 */
[----:B------:R4:W-:Y:S01]  /*19010*/  STL [R1+0xc88], R4 ;  /* 0x000c880401007387 */ /* 0x0009e20000100800 */
[----:B0-----:R-:W-:-:S03]  /*19020*/  LEA.HI.X.SX32 R6, R26, R2, 0x1, P6 ;  /* 0x000000021a067211 */ /* 0x001fc600030f0eff */
[----:B------:R0:W-:Y:S01]  /*19030*/  STL [R1+0xcc0], R3 ;  /* 0x000cc00301007387 */ /* 0x0001e20000100800 */
[----:B----4-:R-:W-:-:S03]  /*19040*/  LEA R4, P6, R12, R0, 0x1 ;  /* 0x000000000c047211 */ /* 0x010fc600078c08ff */
[----:B------:R1:W-:Y:S01]  /*19050*/  STL [R1+0xc90], R6 ;  /* 0x000c900601007387 */ /* 0x0003e20000100800 */
[----:B0-----:R-:W-:-:S03]  /*19060*/  LEA.HI.X.SX32 R3, R7, R2, 0x1, P0 ;  /* 0x0000000207037211 */ /* 0x001fc600000f0eff */
[----:B------:R-:W2:Y:S01]  /*19070*/  LDL.LU R7, [R1+0xe08] ;  /* 0x000e080001077983 */ /* 0x000ea20000300800 */
[----:B-1----:R-:W-:-:S03]  /*19080*/  LEA R6, P0, R11, R0, 0x1 ;  /* 0x000000000b067211 */ /* 0x002fc600078008ff */
[----:B------:R0:W-:Y:S04]  /*19090*/  STL [R1+0xcc4], R4 ;  /* 0x000cc40401007387 */ /* 0x0001e80000100800 */
[----:B------:R1:W-:Y:S01]  /*190a0*/  STL [R1+0xc98], R3 ;  /* 0x000c980301007387 */ /* 0x0003e20000100800 */
[----:B0-----:R-:W-:-:S03]  /*190b0*/  LEA.HI.X.SX32 R4, R29, R2, 0x1, P1 ;  /* 0x000000021d047211 */ /* 0x001fc600008f0eff */
[----:B------:R0:W-:Y:S01]  /*190c0*/  STL [R1+0xcc8], R6 ;  /* 0x000cc80601007387 */ /* 0x0001e20000100800 */
[----:B-1----:R-:W-:-:S03]  /*190d0*/  LEA R3, P1, R10, R0, 0x1 ;  /* 0x000000000a037211 */ /* 0x002fc600078208ff */
[----:B------:R1:W-:Y:S04]  /*190e0*/  STL [R1+0xca0], R4 ;  /* 0x000ca00401007387 */ /* 0x0003e80000100800 */
[----:B------:R3:W-:Y:S01]  /*190f0*/  STL [R1+0xccc], R3 ;  /* 0x000ccc0301007387 */ /* 0x0007e20000100800 */
[----:B0-----:R-:W-:Y:S02]  /*19100*/  LEA.HI.X.SX32 R6, R16, R2, 0x1, P2 ;  /* 0x0000000210067211 */ /* 0x001fe400010f0eff */
[----:B-1----:R-:W-:-:S03]  /*19110*/  LEA R4, P2, R8, R0, 0x1 ;  /* 0x0000000008047211 */ /* 0x002fc600078408ff */
[----:B------:R0:W-:Y:S01]  /*19120*/  STL [R1+0xca8], R6 ;  /* 0x000ca80601007387 */ /* 0x0001e20000100800 */
[----:B---3--:R-:W-:-:S03]  /*19130*/  LEA.HI.X.SX32 R3, R15, R2, 0x1, P3 ;  /* 0x000000020f037211 */ /* 0x008fc600018f0eff */
[----:B------:R1:W-:Y:S04]  /*19140*/  STL [R1+0xcd0], R4 ;  /* 0x000cd00401007387 */ /* 0x0003e80000100800 */
[----:B------:R3:W-:Y:S01]  /*19150*/  STL [R1+0xcb0], R3 ;  /* 0x000cb00301007387 */ /* 0x0007e20000100800 */
[----:B0-----:R-:W-:Y:S02]  /*19160*/  LEA R6, P3, R27, R0, 0x1 ;  /* 0x000000001b067211 */ /* 0x001fe400078608ff */
[----:B-1----:R-:W-:-:S03]  /*19170*/  LEA.HI.X.SX32 R4, R14, R2, 0x1, P4 ;  /* 0x000000020e047211 */ /* 0x002fc600020f0eff */
[----:B------:R-:W-:Y:S01]  /*19180*/  STL [R1+0xcd4], R6 ;  /* 0x000cd40601007387 */ /* 0x000fe20000100800 */
[----:B---3--:R-:W-:-:S03]  /*19190*/  LEA R3, P4, R5, R0, 0x1 ;  /* 0x0000000005037211 */ /* 0x008fc600078808ff */
[----:B------:R-:W-:Y:S01]  /*191a0*/  STL [R1+0xcb8], R4 ;  /* 0x000cb80401007387 */ /* 0x000fe20000100800 */
[----:B------:R-:W-:-:S03]  /*191b0*/  LEA.HI.X.SX32 R0, R13, R2, 0x1, P5 ;  /* 0x000000020d007211 */ /* 0x000fc600028f0eff */
[----:B------:R-:W3:Y:S04]  /*191c0*/  LDL.LU R13, [R1+0x438] ;  /* 0x00043800010d7983 */ /* 0x000ee80000300800 */
[----:B------:R-:W-:Y:S04]  /*191d0*/  STL [R1+0x580], R3 ;  /* 0x0005800301007387 */ /* 0x000fe80000100800 */
[----:B------:R-:W4:Y:S04]  /*191e0*/  LDL.LU R14, [R1+0x3f0] ;  /* 0x0003f000010e7983 */ /* 0x000f280000300800 */
[----:B------:R0:W-:Y:S04]  /*191f0*/  STL [R1+0x568], R0 ;  /* 0x0005680001007387 */ /* 0x0001e80000100800 */
[----:B------:R-:W5:Y:S04]  /*19200*/  LDL.LU R15, [R1+0x3e8] ;  /* 0x0003e800010f7983 */ /* 0x000f680000300800 */
[----:B------:R-:W5:Y:S01]  /*19210*/  LDL.LU R16, [R1+0x3ec] ;  /* 0x0003ec0001107983 */ /* 0x000f620000300800 */
[----:B0-----:R-:W-:-:S03]  /*19220*/  LEA.HI.X.SX32 R0, R12, R2, 0x1, P6 ;  /* 0x000000020c007211 */ /* 0x001fc600030f0eff */
[----:B------:R-:W5:Y:S04]  /*19230*/  LDL.LU R29, [R1+0x3f4] ;  /* 0x0003f400011d7983 */ /* 0x000f680000300800 */
[----:B------:R-:W5:Y:S01]  /*19240*/  LDL.LU R12, [R1+0x430] ;  /* 0x00043000010c7983 */ /* 0x000f620000300800 */
[----:B------:R-:W-:-:S03]  /*19250*/  LEA.HI.X.SX32 R4, R11, R2, 0x1, P0 ;  /* 0x000000020b047211 */ /* 0x000fc600000f0eff */
[----:B------:R-:W5:Y:S04]  /*19260*/  LDL.LU R9, [R1+0x3f8] ;  /* 0x0003f80001097983 */ /* 0x000f680000300800 */
[----:B------:R0:W-:Y:S04]  /*19270*/  STL [R1+0x56c], R0 ;  /* 0x00056c0001007387 */ /* 0x0001e80000100800 */
[----:B------:R-:W5:Y:S04]  /*19280*/  LDL.LU R28, [R1+0x3fc] ;  /* 0x0003fc00011c7983 */ /* 0x000f680000300800 */
[----:B------:R1:W-:Y:S01]  /*19290*/  STL [R1+0x570], R4 ;  /* 0x0005700401007387 */ /* 0x0003e20000100800 */
[----:B0-----:R-:W-:-:S03]  /*192a0*/  LEA.HI.X.SX32 R0, R10, R2, 0x1, P1 ;  /* 0x000000020a007211 */ /* 0x001fc600008f0eff */
[----:B------:R-:W5:Y:S04]  /*192b0*/  LDL.LU R25, [R1+0x400] ;  /* 0x0004000001197983 */ /* 0x000f680000300800 */
[----:B------:R-:W5:Y:S04]  /*192c0*/  LDL.LU R24, [R1+0x404] ;  /* 0x0004040001187983 */ /* 0x000f680000300800 */
[----:B------:R0:W-:Y:S04]  /*192d0*/  STL [R1+0x574], R0 ;  /* 0x0005740001007387 */ /* 0x0001e80000100800 */
[----:B------:R-:W5:Y:S01]  /*192e0*/  LDL.LU R23, [R1+0x40c] ;  /* 0x00040c0001177983 */ /* 0x000f620000300800 */
[----:B-1----:R-:W-:-:S02]  /*192f0*/  LEA.HI.X.SX32 R4, R27, R2, 0x1, P3 ;  /* 0x000000021b047211 */ /* 0x002fc400018f0eff */
[----:B0-----:R-:W-:-:S05]  /*19300*/  LEA.HI.X.SX32 R0, R8, R2, 0x1, P2 ;  /* 0x0000000208007211 */ /* 0x001fca00010f0eff */
[----:B------:R0:W-:Y:S04]  /*19310*/  STL [R1+0x578], R0 ;  /* 0x0005780001007387 */ /* 0x0001e80000100800 */
[----:B------:R-:W5:Y:S01]  /*19320*/  LDL.LU R6, [R1+0x408] ;  /* 0x0004080001067983 */ /* 0x000f620000300800 */
[----:B0-----:R-:W-:-:S03]  /*19330*/  LEA.HI.X.SX32 R0, R5, R2, 0x1, P4 ;  /* 0x0000000205007211 */ /* 0x001fc600020f0eff */
[----:B------:R0:W-:Y:S04]  /*19340*/  STL [R1+0x57c], R4 ;  /* 0x00057c0401007387 */ /* 0x0001e80000100800 */
[----:B------:R-:W5:Y:S04]  /*19350*/  LDL.LU R22, [R1+0x410] ;  /* 0x0004100001167983 */ /* 0x000f680000300800 */
[----:B------:R1:W-:Y:S04]  /*19360*/  STL [R1+0x464], R0 ;  /* 0x0004640001007387 */ /* 0x0003e80000100800 */
[----:B------:R-:W5:Y:S04]  /*19370*/  LDL.LU R21, [R1+0x418] ;  /* 0x0004180001157983 */ /* 0x000f680000300800 */
[----:B------:R-:W5:Y:S04]  /*19380*/  LDL.LU R20, [R1+0x424] ;  /* 0x0004240001147983 */ /* 0x000f680000300800 */
[----:B------:R-:W5:Y:S04]  /*19390*/  LDL.LU R19, [R1+0x414] ;  /* 0x0004140001137983 */ /* 0x000f680000300800 */
[----:B------:R-:W5:Y:S01]  /*193a0*/  LDL.LU R18, [R1+0x41c] ;  /* 0x00041c0001127983 */ /* 0x000f620000300800 */
[----:B0-----:R-:W0:Y:S02]  /*193b0*/  S2R R4, SR_TID.X ;  /* 0x0000000000047919 */ /* 0x001e240000002100 */
[----:B0-----:R-:W-:-:S04]  /*193c0*/  SHF.R.U32.HI R4, RZ, 0x5, R4 ;  /* 0x00000005ff047819 */ /* 0x001fc80000011604 */
[----:B------:R-:W-:-:S04]  /*193d0*/  SGXT.U32 R4, R4, 0x1 ;  /* 0x000000010404781a */ /* 0x000fc80000000000 */
[----:B------:R-:W-:-:S05]  /*193e0*/  LOP3.LUT R11, R4, 0x3e, RZ, 0xfc, !PT ;  /* 0x0000003e040b7812 */ /* 0x000fca00078efcff */
[----:B------:R-:W-:Y:S02]  /*193f0*/  IMAD R11, R11, UR6, RZ ;  /* 0x000000060b0b7c24 */ /* 0x000fe4000f8e02ff */
[----:B------:R-:W-:-:S04]  /*19400*/  IMAD R26, RZ, RZ, -UR6 ;  /* 0x80000006ff1a7e24 */ /* 0x000fc8000f8e02ff */
[----:B------:R-:W-:Y:S02]  /*19410*/  IMAD R2, R26, 0x2, R17 ;  /* 0x000000021a027824 */ /* 0x000fe400078e0211 */
[----:B------:R-:W-:Y:S02]  /*19420*/  IMAD R10, R4, UR6, RZ ;  /* 0x00000006040a7c24 */ /* 0x000fe4000f8e02ff */
[----:B------:R-:W-:Y:S01]  /*19430*/  IMAD R4, R26, 0x2, R2 ;  /* 0x000000021a047824 */ /* 0x000fe200078e0202 */
[----:B--2---:R-:W-:-:S04]  /*19440*/  LEA R3, P5, R7, UR8, 0x1 ;  /* 0x0000000807037c11 */ /* 0x004fc8000f8a08ff */
[----:B-1----:R-:W-:Y:S02]  /*19450*/  LEA.HI.X.SX32 R0, R7, UR9, 0x1, P5 ;  /* 0x0000000907007c11 */ /* 0x002fe4000a8f0eff */
[----:B------:R-:W-:-:S05]  /*19460*/  LEA R7, P4, R11, R3, 0x1 ;  /* 0x000000030b077211 */ /* 0x000fca00078808ff */
[----:B------:R4:W-:Y:S01]  /*19470*/  STL [R1+0x46c], R7 ;  /* 0x00046c0701007387 */ /* 0x0009e20000100800 */
[-C--:B---3--:R-:W-:Y:S02]  /*19480*/  LEA R8, P0, R13, R3.reuse, 0x1 ;  /* 0x000000030d087211 */ /* 0x088fe400078008ff */
[-C--:B----4-:R-:W-:Y:S02]  /*19490*/  LEA R7, P1, R14, R3.reuse, 0x1 ;  /* 0x000000030e077211 */ /* 0x090fe400078208ff */
[----:B-----5:R-:W-:-:S05]  /*194a0*/  LEA R5, P5, R12, R3, 0x1 ;  /* 0x000000030c057211 */ /* 0x020fca00078a08ff */
[----:B------:R0:W-:Y:S04]  /*194b0*/  STL [R1+0x474], R5 ;  /* 0x0004740501007387 */ /* 0x0001e80000100800 */
[----:B------:R1:W-:Y:S01]  /*194c0*/  STL [R1+0x47c], R8 ;  /* 0x00047c0801007387 */ /* 0x0003e20000100800 */
[----:B0-----:R-:W-:-:S03]  /*194d0*/  LEA R5, P2, R15, R3, 0x1 ;  /* 0x000000030f057211 */ /* 0x001fc600078408ff */
[----:B------:R0:W-:Y:S01]  /*194e0*/  STL [R1+0x484], R7 ;  /* 0x0004840701007387 */ /* 0x0001e20000100800 */
[----:B-1----:R-:W-:-:S03]  /*194f0*/  LEA R8, P3, R16, R3, 0x1 ;  /* 0x0000000310087211 */ /* 0x002fc600078608ff */
[----:B------:R1:W-:Y:S04]  /*19500*/  STL [R1+0x48c], R5 ;  /* 0x00048c0501007387 */ /* 0x0003e80000100800 */
[----:B------:R2:W-:Y:S01]  /*19510*/  STL [R1+0x494], R8 ;  /* 0x0004940801007387 */ /* 0x0005e20000100800 */
[----:B0-----:R-:W-:Y:S02]  /*19520*/  LEA.HI.X.SX32 R7, R11, R0, 0x1, P4 ;  /* 0x000000000b077211 */ /* 0x001fe400020f0eff */
[----:B-1----:R-:W-:-:S03]  /*19530*/  LEA R5, P4, R29, R3, 0x1 ;  /* 0x000000031d057211 */ /* 0x002fc600078808ff */
[----:B------:R0:W-:Y:S01]  /*19540*/  STL [R1+0x468], R7 ;  /* 0x0004680701007387 */ /* 0x0001e20000100800 */
[----:B--2---:R-:W-:-:S03]  /*19550*/  LEA.HI.X.SX32 R8, R12, R0, 0x1, P5 ;  /* 0x000000000c087211 */ /* 0x004fc600028f0eff */
[----:B------:R1:W-:Y:S04]  /*19560*/  STL [R1+0x49c], R5 ;  /* 0x00049c0501007387 */ /* 0x0003e80000100800 */
[----:B------:R2:W-:Y:S01]  /*19570*/  STL [R1+0x470], R8 ;  /* 0x0004700801007387 */ /* 0x0005e20000100800 */
[----:B0-----:R-:W-:Y:S02]  /*19580*/  LEA R7, P5, R9, R3, 0x1 ;  /* 0x0000000309077211 */ /* 0x001fe400078a08ff */
[----:B-1----:R-:W-:-:S03]  /*19590*/  LEA.HI.X.SX32 R5, R13, R0, 0x1, P0 ;  /* 0x000000000d057211 */ /* 0x002fc600000f0eff */
[----:B------:R0:W-:Y:S01]  /*195a0*/  STL [R1+0x4a4], R7 ;  /* 0x0004a40701007387 */ /* 0x0001e20000100800 */
[----:B--2---:R-:W-:-:S03]  /*195b0*/  LEA R8, P0, R28, R3, 0x1 ;  /* 0x000000031c087211 */ /* 0x004fc600078008ff */
        /* <DEDUP_REMOVED lines=30> */
[----:B------:R-:W-:Y:S04]  /*197a0*/  STL [R1+0x4f8], R5 ;  /* 0x0004f80501007387 */ /* 0x000fe80000100800 */
[----:B------:R1:W-:Y:S01]  /*197b0*/  STL [R1+0x4b8], R8 ;  /* 0x0004b80801007387 */ /* 0x0003e20000100800 */
[----:B0-----:R-:W-:Y:S02]  /*197c0*/  LEA R7, P2, R19, R3, 0x1 ;  /* 0x0000000313077211 */ /* 0x001fe400078408ff */
[----:B-1----:R-:W-:-:S03]  /*197d0*/  LEA.HI.X.SX32 R8, R23, R0, 0x1, P3 ;  /* 0x0000000017087211 */ /* 0x002fc600018f0eff */
[----:B------:R0:W-:Y:S01]  /*197e0*/  STL [R1+0x500], R7 ;  /* 0x0005000701007387 */ /* 0x0001e20000100800 */
[----:B------:R-:W-:-:S03]  /*197f0*/  LEA R9, P3, R18, R3, 0x1 ;  /* 0x0000000312097211 */ /* 0x000fc600078608ff */
[----:B------:R1:W-:Y:S01]  /*19800*/  STL [R1+0x4c0], R8 ;  /* 0x0004c00801007387 */ /* 0x0003e20000100800 */
[----:B0-----:R-:W-:-:S03]  /*19810*/  LEA.HI.X.SX32 R7, R6, R0, 0x1, P4 ;  /* 0x0000000006077211 */ /* 0x001fc600020f0eff */
[----:B------:R0:W-:Y:S01]  /*19820*/  STL [R1+0x508], R9 ;  /* 0x0005080901007387 */ /* 0x0001e20000100800 */
[----:B-1----:R-:W-:-:S03]  /*19830*/  LEA R8, P4, R17, R3, 0x1 ;  /* 0x0000000311087211 */ /* 0x002fc600078808ff */
[----:B------:R1:W-:Y:S04]  /*19840*/  STL [R1+0x4dc], R7 ;  /* 0x0004dc0701007387 */ /* 0x0003e80000100800 */
[----:B------:R2:W-:Y:S01]  /*19850*/  STL [R1+0x510], R8 ;  /* 0x0005100801007387 */ /* 0x0005e20000100800 */
[-C--:B0-----:R-:W-:Y:S02]  /*19860*/  LEA.HI.X.SX32 R9, R21, R0.reuse, 0x1, P0 ;  /* 0x0000000015097211 */ /* 0x081fe400000f0eff */
[----:B-1----:R-:W-:Y:S02]  /*19870*/  LEA.HI.X.SX32 R7, R22, R0, 0x1, P5 ;  /* 0x0000000016077211 */ /* 0x002fe400028f0eff */
[----:B--2---:R-:W-:-:S03]  /*19880*/  LEA R8, P5, R2, R3, 0x1 ;  /* 0x0000000302087211 */ /* 0x004fc600078a08ff */
[----:B------:R-:W-:Y:S04]  /*19890*/  STL [R1+0x4e4], R7 ;  /* 0x0004e40701007387 */ /* 0x000fe80000100800 */
[----:B------:R0:W-:Y:S04]  /*198a0*/  STL [R1+0x518], R8 ;  /* 0x0005180801007387 */ /* 0x0001e80000100800 */
[----:B------:R1:W-:Y:S01]  /*198b0*/  STL [R1+0x4ec], R9 ;  /* 0x0004ec0901007387 */ /* 0x0003e20000100800 */
[----:B0-----:R-:W-:Y:S02]  /*198c0*/  LEA R8, P0, R4, R3, 0x1 ;  /* 0x0000000304087211 */ /* 0x001fe400078008ff */
[----:B-1----:R-:W-:-:S02]  /*198d0*/  LEA.HI.X.SX32 R9, R20, R0, 0x1, P1 ;  /* 0x0000000014097211 */ /* 0x002fc400008f0eff */
[----:B------:R-:W-:Y:S01]  /*198e0*/  LEA R11, P1, R10, R3, 0x1 ;  /* 0x000000030a0b7211 */ /* 0x000fe200078208ff */
[----:B------:R-:W-:Y:S01]  /*198f0*/  STL [R1+0x520], R8 ;  /* 0x0005200801007387 */ /* 0x000fe20000100800 */
[----:B------:R-:W-:-:S03]  /*19900*/  LEA.HI.X.SX32 R12, R18, R0, 0x1, P3 ;  /* 0x00000000120c7211 */ /* 0x000fc600018f0eff */
[----:B------:R0:W-:Y:S01]  /*19910*/  STL [R1+0x4f4], R9 ;  /* 0x0004f40901007387 */ /* 0x0001e20000100800 */
[----:B------:R-:W-:-:S03]  /*19920*/  IMAD R5, R26, 0x2, R4 ;  /* 0x000000021a057824 */ /* 0x000fc600078e0204 */
[----:B------:R1:W-:Y:S01]  /*19930*/  STL [R1+0x564], R11 ;  /* 0x0005640b01007387 */ /* 0x0003e20000100800 */
[-C--:B0-----:R-:W-:Y:S02]  /*19940*/  LEA.HI.X.SX32 R9, R19, R0.reuse, 0x1, P2 ;  /* 0x0000000013097211 */ /* 0x081fe400010f0eff */
[----:B-1----:R-:W-:-:S03]  /*19950*/  LEA.HI.X.SX32 R11, R17, R0, 0x1, P4 ;  /* 0x00000000110b7211 */ /* 0x002fc600020f0eff */
[----:B------:R-:W-:Y:S01]  /*19960*/  STL [R1+0x4fc], R9 ;  /* 0x0004fc0901007387 */ /* 0x000fe20000100800 */
[----:B------:R-:W-:Y:S01]  /*19970*/  IMAD R6, R26, 0x2, R5 ;  /* 0x000000021a067824 */ /* 0x000fe200078e0205 */
[----:B------:R-:W-:Y:S02]  /*19980*/  LEA.HI.X.SX32 R2, R2, R0, 0x1, P5 ;  /* 0x0000000002027211 */ /* 0x000fe400028f0eff */
[----:B------:R-:W-:Y:S01]  /*19990*/  STL [R1+0x504], R12 ;  /* 0x0005040c01007387 */ /* 0x000fe20000100800 */
[----:B------:R-:W-:-:S03]  /*199a0*/  IMAD R7, R26, 0x2, R6 ;  /* 0x000000021a077824 */ /* 0x000fc600078e0206 */
[----:B------:R0:W-:Y:S01]  /*199b0*/  STL [R1+0x50c], R11 ;  /* 0x00050c0b01007387 */ /* 0x0001e20000100800 */
[----:B------:R-:W-:-:S03]  /*199c0*/  IMAD R8, R26, 0x2, R7 ;  /* 0x000000021a087824 */ /* 0x000fc600078e0207 */
[----:B------:R-:W-:Y:S01]  /*199d0*/  STL [R1+0x514], R2 ;  /* 0x0005140201007387 */ /* 0x000fe20000100800 */
[-C--:B0-----:R-:W-:Y:S02]  /*199e0*/  LEA.HI.X.SX32 R11, R4, R0.reuse, 0x1, P0 ;  /* 0x00000000040b7211 */ /* 0x081fe400000f0eff */
[----:B------:R-:W-:Y:S02]  /*199f0*/  LEA.HI.X.SX32 R4, R10, R0, 0x1, P1 ;  /* 0x000000000a047211 */ /* 0x000fe400008f0eff */
[----:B------:R-:W-:Y:S01]  /*19a00*/  LEA R10, P0, R5, R3, 0x1 ;  /* 0x00000003050a7211 */ /* 0x000fe200078008ff */
[----:B------:R-:W-:Y:S04]  /*19a10*/  STL [R1+0x51c], R11 ;  /* 0x00051c0b01007387 */ /* 0x000fe80000100800 */
[----:B------:R0:W-:Y:S01]  /*19a20*/  STL [R1+0x560], R4 ;  /* 0x0005600401007387 */ /* 0x0001e20000100800 */
[----:B------:R-:W-:-:S03]  /*19a30*/  IMAD R9, R26, 0x2, R8 ;  /* 0x000000021a097824 */ /* 0x000fc600078e0208 */
[----:B------:R1:W-:Y:S01]  /*19a40*/  STL [R1+0x528], R10 ;  /* 0x0005280a01007387 */ /* 0x0003e20000100800 */
[-C--:B0-----:R-:W-:Y:S02]  /*19a50*/  LEA R4, P1, R6, R3.reuse, 0x1 ;  /* 0x0000000306047211 */ /* 0x081fe400078208ff */
[----:B------:R-:W-:Y:S01]  /*19a60*/  LEA R11, P2, R7, R3, 0x1 ;  /* 0x00000003070b7211 */ /* 0x000fe200078408ff */
[C---:B------:R-:W-:Y:S02]  /*19a70*/  IMAD R2, R26.reuse, 0x2, R9 ;  /* 0x000000021a027824 */ /* 0x040fe400078e0209 */
[----:B------:R0:W-:Y:S02]  /*19a80*/  STL [R1+0x530], R4 ;  /* 0x0005300401007387 */ /* 0x0001e40000100800 */
[----:B-1----:R-:W-:Y:S02]  /*19a90*/  IMAD R10, R26, 0x2, R2 ;  /* 0x000000021a0a7824 */ /* 0x002fe400078e0202 */
[----:B------:R-:W-:Y:S01]  /*19aa0*/  STL [R1+0x538], R11 ;  /* 0x0005380b01007387 */ /* 0x000fe20000100800 */
[----:B0-----:R-:W-:-:S02]  /*19ab0*/  LEA.HI.X.SX32 R4, R5, R0, 0x1, P0 ;  /* 0x0000000005047211 */ /* 0x001fc400000f0eff */
[-C--:B------:R-:W-:Y:S02]  /*19ac0*/  LEA.HI.X.SX32 R5, R6, R0.reuse, 0x1, P1 ;  /* 0x0000000006057211 */ /* 0x080fe400008f0eff */
[----:B------:R-:W-:Y:S01]  /*19ad0*/  LEA.HI.X.SX32 R6, R7, R0, 0x1, P2 ;  /* 0x0000000007067211 */ /* 0x000fe200010f0eff */
[----:B------:R0:W-:Y:S01]  /*19ae0*/  STL [R1+0x524], R4 ;  /* 0x0005240401007387 */ /* 0x0001e20000100800 */
[----:B------:R-:W-:-:S03]  /*19af0*/  LEA R7, P1, R9, R3, 0x1 ;  /* 0x0000000309077211 */ /* 0x000fc600078208ff */
[----:B------:R1:W-:Y:S04]  /*19b00*/  STL [R1+0x52c], R5 ;  /* 0x00052c0501007387 */ /* 0x0003e80000100800 */
[----:B------:R2:W-:Y:S01]  /*19b10*/  STL [R1+0x534], R6 ;  /* 0x0005340601007387 */ /* 0x0005e20000100800 */
[----:B0-----:R-:W-:Y:S01]  /*19b20*/  IMAD R4, R26, 0x2, R10 ;  /* 0x000000021a047824 */ /* 0x001fe200078e020a */
[-C--:B-1----:R-:W-:Y:S02]  /*19b30*/  LEA R5, P0, R8, R3.reuse, 0x1 ;  /* 0x0000000308057211 */ /* 0x082fe400078008ff */
[----:B--2---:R-:W-:-:S03]  /*19b40*/  LEA R6, P2, R2, R3, 0x1 ;  /* 0x0000000302067211 */ /* 0x004fc600078408ff */
[----:B------:R0:W-:Y:S04]  /*19b50*/  STL [R1+0x540], R5 ;  /* 0x0005400501007387 */ /* 0x0001e80000100800 */
[----:B------:R-:W-:Y:S04]  /*19b60*/  STL [R1+0x548], R7 ;  /* 0x0005480701007387 */ /* 0x000fe80000100800 */
[----:B------:R1:W-:Y:S01]  /*19b70*/  STL [R1+0x550], R6 ;  /* 0x0005500601007387 */ /* 0x0003e20000100800 */
[----:B0-----:R-:W-:Y:S01]  /*19b80*/  IMAD R5, R26, 0x2, R4 ;  /* 0x000000021a057824 */ /* 0x001fe200078e0204 */
[----:B-1----:R-:W-:-:S03]  /*19b90*/  LEA.HI.X.SX32 R6, R2, R0, 0x1, P2 ;  /* 0x0000000002067211 */ /* 0x002fc600010f0eff */
[----:B------:R-:W-:Y:S02]  /*19ba0*/  IMAD R2, R26, 0x2, R5 ;  /* 0x000000021a027824 */ /* 0x000fe400078e0205 */
[----:B------:R-:W0:Y:S01]  /*19bb0*/  S2R R26, SR_TID.X ;  /* 0x00000000001a7919 */ /* 0x000e220000002100 */
[-C--:B------:R-:W-:Y:S02]  /*19bc0*/  LEA.HI.X.SX32 R8, R8, R0.reuse, 0x1, P0 ;  /* 0x0000000008087211 */ /* 0x080fe400000f0eff */
[----:B------:R-:W-:-:S03]  /*19bd0*/  LEA.HI.X.SX32 R7, R9, R0, 0x1, P1 ;  /* 0x0000000009077211 */ /* 0x000fc600008f0eff */
[----:B------:R1:W-:Y:S04]  /*19be0*/  STL [R1+0x53c], R8 ;  /* 0x00053c0801007387 */ /* 0x0003e80000100800 */
[----:B------:R-:W-:Y:S04]  /*19bf0*/  STL [R1+0x544], R7 ;  /* 0x0005440701007387 */ /* 0x000fe80000100800 */
[----:B------:R2:W-:Y:S01]  /*19c00*/  STL [R1+0x54c], R6 ;  /* 0x00054c0601007387 */ /* 0x0005e20000100800 */
[-C--:B-1----:R-:W-:Y:S02]  /*19c10*/  LEA R8, P0, R10, R3.reuse, 0x1 ;  /* 0x000000030a087211 */ /* 0x082fe400078008ff */
[----:B--2---:R-:W-:-:S03]  /*19c20*/  LEA R6, P1, R4, R3, 0x1 ;  /* 0x0000000304067211 */ /* 0x004fc600078208ff */
[----:B------:R-:W-:Y:S01]  /*19c30*/  STL [R1+0x554], R8 ;  /* 0x0005540801007387 */ /* 0x000fe20000100800 */
[----:B------:R-:W-:-:S03]  /*19c40*/  LEA R7, P2, R5, R3, 0x1 ;  /* 0x0000000305077211 */ /* 0x000fc600078408ff */
[----:B------:R1:W-:Y:S01]  /*19c50*/  STL [R1+0x558], R6 ;  /* 0x0005580601007387 */ /* 0x0003e20000100800 */
[----:B------:R-:W-:-:S03]  /*19c60*/  LEA.HI.X.SX32 R4, R4, R0, 0x1, P1 ;  /* 0x0000000004047211 */ /* 0x000fc600008f0eff */
[----:B------:R-:W-:Y:S01]  /*19c70*/  STL [R1+0x55c], R7 ;  /* 0x00055c0701007387 */ /* 0x000fe20000100800 */
[----:B-1----:R-:W-:Y:S02]  /*19c80*/  LEA R6, P3, R2, R3, 0x1 ;  /* 0x0000000302067211 */ /* 0x002fe400078608ff */
[----:B------:R-:W-:-:S03]  /*19c90*/  LEA.HI.X.SX32 R3, R10, R0, 0x1, P0 ;  /* 0x000000000a037211 */ /* 0x000fc600000f0eff */
[----:B------:R-:W-:Y:S01]  /*19ca0*/  STL [R1+0x4d4], R6 ;  /* 0x0004d40601007387 */ /* 0x000fe20000100800 */
[----:B0-----:R-:W-:-:S03]  /*19cb0*/  LOP3.LUT R17, R26, 0x20, RZ, 0xc0, !PT ;  /* 0x000000201a117812 */ /* 0x001fc600078ec0ff */
[----:B------:R0:W-:Y:S04]  /*19cc0*/  STL [R1+0x4c4], R3 ;  /* 0x0004c40301007387 */ /* 0x0001e80000100800 */
[----:B------:R-:W-:Y:S01]  /*19cd0*/  STL [R1+0x4c8], R4 ;  /* 0x0004c80401007387 */ /* 0x000fe20000100800 */
[-C--:B0-----:R-:W-:Y:S02]  /*19ce0*/  LEA.HI.X.SX32 R3, R5, R0.reuse, 0x1, P2 ;  /* 0x0000000005037211 */ /* 0x081fe400010f0eff */
[----:B------:R-:W-:-:S03]  /*19cf0*/  LEA.HI.X.SX32 R0, R2, R0, 0x1, P3 ;  /* 0x0000000002007211 */ /* 0x000fc600018f0eff */
[----:B------:R0:W-:Y:S04]  /*19d00*/  STL [R1+0x4d0], R3 ;  /* 0x0004d00301007387 */ /* 0x0001e80000100800 */
[----:B------:R1:W-:Y:S01]  /*19d10*/  STL [R1+0x4cc], R0 ;  /* 0x0004cc0001007387 */ /* 0x0003e20000100800 */
[----:B0-----:R-:W-:-:S03]  /*19d20*/  IMAD.SHL.U32 R3, R17, 0x20, RZ ;  /* 0x0000002011037824 */ /* 0x001fc600078e00ff */
[----:B------:R-:W-:Y:S04]  /*19d30*/  STL [R1+0x450], RZ ;  /* 0x000450ff01007387 */ /* 0x000fe80000100800 */
[----:B------:R0:W-:Y:S04]  /*19d40*/  STL [R1+0xdfc], R3 ;  /* 0x000dfc0301007387 */ /* 0x0001e80000100800 */
[----:B------:R-:W-:Y:S04]  /*19d50*/  STL [R1+0x454], RZ ;  /* 0x000454ff01007387 */ /* 0x000fe80000100800 */
        /* <DEDUP_REMOVED lines=90> */
[----:B------:R-:W-:Y:S01]  /*1a300*/  STL [R1+0x350], RZ ;  /* 0x000350ff01007387 */ /* 0x000fe20000100800 */
[----:B------:R-:W-:Y:S01]  /*1a310*/  USHF.R.S32.HI UR8, URZ, 0x1f, UR4 ;  /* 0x0000001fff087899 */ /* 0x000fe20008011404 */
[----:B------:R-:W-:Y:S01]  /*1a320*/  LOP3.LUT R26, R26, 0x3f, RZ, 0xc0, !PT ;  /* 0x0000003f1a1a7812 */ /* 0x000fe200078ec0ff */
[----:B------:R-:W-:-:S02]  /*1a330*/  USHF.L.U32 UR6, UR6, 0x6, URZ ;  /* 0x0000000606067899 */ /* 0x000fc400080006ff */
[----:B------:R-:W-:Y:S02]  /*1a340*/  ULEA.HI UR8, UR8, UR4, URZ, 0x6 ;  /* 0x0000000408087291 */ /* 0x000fe4000f8f30ff */
[----:B------:R-:W-:Y:S01]  /*1a350*/  USHF.L.U32 UR7, UR7, 0x6, URZ ;  /* 0x0000000607077899 */ /* 0x000fe200080006ff */
[----:B------:R-:W-:Y:S01]  /*1a360*/  IMAD.SHL.U32 R28, R26, 0x2, RZ ;  /* 0x000000021a1c7824 */ /* 0x000fe200078e00ff */
[----:B------:R-:W-:Y:S02]  /*1a370*/  USHF.R.S32.HI UR4, URZ, 0x1f, UR6 ;  /* 0x0000001fff047899 */ /* 0x000fe40008011406 */
[----:B------:R-:W-:Y:S02]  /*1a380*/  USHF.L.U32 UR13, UR6, 0x1, URZ ;  /* 0x00000001060d7899 */ /* 0x000fe400080006ff */
[----:B------:R-:W-:Y:S02]  /*1a390*/  USHF.R.S32.HI UR9, URZ, 0x1f, UR7 ;  /* 0x0000001fff097899 */ /* 0x000fe40008011407 */
[----:B------:R-:W-:-:S02]  /*1a3a0*/  USHF.L.U32 UR12, UR7, 0x1, URZ ;  /* 0x00000001070c7899 */ /* 0x000fc400080006ff */
[----:B------:R-:W-:Y:S02]  /*1a3b0*/  USHF.R.S32.HI UR8, URZ, 0x6, UR8 ;  /* 0x00000006ff087899 */ /* 0x000fe40008011408 */
[----:B------:R-:W-:Y:S01]  /*1a3c0*/  USHF.L.U64.HI UR6, UR6, 0x1, UR4 ;  /* 0x0000000106067899 */ /* 0x000fe20008010204 */
[----:B------:R-:W2:Y:S01]  /*1a3d0*/  S2R R26, SR_TID.X ;  /* 0x00000000001a7919 */ /* 0x000ea20000002100 */
[----:B------:R-:W-:Y:S01]  /*1a3e0*/  USHF.L.U64.HI UR9, UR7, 0x1, UR9 ;  /* 0x0000000107097899 */ /* 0x000fe20008010209 */
[----:B------:R-:W-:Y:S04]  /*1a3f0*/  STL [R1+0x354], RZ ;  /* 0x000354ff01007387 */ /* 0x000fe80000100800 */
[----:B------:R-:W-:Y:S04]  /*1a400*/  STL [R1+0x358], RZ ;  /* 0x000358ff01007387 */ /* 0x000fe80000100800 */
[----:B------:R-:W-:Y:S01]  /*1a410*/  STL [R1+0x35c], RZ ;  /* 0x00035cff01007387 */ /* 0x000fe20000100800 */
[C---:B--2---:R-:W-:Y:S01]  /*1a420*/  IMAD.SHL.U32 R17, R26.reuse, 0x2, RZ ;  /* 0x000000021a117824 */ /* 0x044fe200078e00ff */
[----:B------:R-:W-:-:S05]  /*1a430*/  LOP3.LUT R26, R26, 0x7, RZ, 0xc0, !PT ;  /* 0x000000071a1a7812 */ /* 0x000fca00078ec0ff */
[----:B------:R-:W-:-:S05]  /*1a440*/  IMAD R26, R26, 0x90, RZ ;  /* 0x000000901a1a7824 */ /* 0x000fca00078e02ff */
[----:B------:R-:W-:-:S04]  /*1a450*/  LOP3.LUT R26, R26, 0x30, R17, 0x78, !PT ;  /* 0x000000301a1a7812 */ /* 0x000fc800078e7811 */
[----:B-1----:R-:W-:-:S05]  /*1a460*/  LOP3.LUT R0, R26, R3, RZ, 0xfc, !PT ;  /* 0x000000031a007212 */ /* 0x002fca00078efcff */
[----:B------:R1:W-:Y:S04]  /*1a470*/  STL [R1+0x2d4], R0 ;  /* 0x0002d40001007387 */ /* 0x0003e80000100800 */
        /* <DEDUP_REMOVED lines=8> */
[----:B------:R-:W1:Y:S01]  /*1a500*/  LDL R26, [R1+0x460] ;  /* 0x00046000011a7983 */ /* 0x000e620000100800 */
[C---:B------:R-:W-:Y:S01]  /*1a510*/  LOP3.LUT R2, R28.reuse, 0x20, RZ, 0x3c, !PT ;  /* 0x000000201c027812 */ /* 0x040fe200078e3cff */
[----:B------:R-:W-:Y:S01]  /*1a520*/  UMOV UR4, URZ ;  /* 0x000000ff00047c82 */ /* 0x000fe20008000000 */
[----:B------:R-:W-:Y:S01]  /*1a530*/  LOP3.LUT R2, R28, 0x50, RZ, 0x3c, !PT ;  /* 0x000000501c027812 */ /* 0x000fe200078e3cff */
[----:B------:R2:W-:Y:S01]  /*1a540*/  STL [R1+0x320], RZ ;  /* 0x000320ff01007387 */ /* 0x0005e20000100800 */
[----:B------:R-:W-:-:S02]  /*1a550*/  LOP3.LUT R2, R0, 0x40, RZ, 0x3c, !PT ;  /* 0x0000004000027812 */ /* 0x000fc400078e3cff */
[C---:B0-----:R-:W-:Y:S01]  /*1a560*/  LOP3.LUT R3, R28.reuse, 0x10, RZ, 0x3c, !PT ;  /* 0x000000101c037812 */ /* 0x041fe200078e3cff */
[----:B------:R2:W-:Y:S01]  /*1a570*/  STL [R1+0x324], RZ ;  /* 0x000324ff01007387 */ /* 0x0005e20000100800 */
[C---:B------:R-:W-:Y:S02]  /*1a580*/  LOP3.LUT R4, R28.reuse, 0x30, RZ, 0x3c, !PT ;  /* 0x000000301c047812 */ /* 0x040fe400078e3cff */
[C---:B------:R-:W-:Y:S01]  /*1a590*/  LOP3.LUT R3, R28.reuse, 0x40, RZ, 0x3c, !PT ;  /* 0x000000401c037812 */ /* 0x040fe200078e3cff */
[----:B------:R2:W-:Y:S01]  /*1a5a0*/  STL [R1+0x328], RZ ;  /* 0x000328ff01007387 */ /* 0x0005e20000100800 */
[C---:B------:R-:W-:Y:S02]  /*1a5b0*/  LOP3.LUT R4, R28.reuse, 0x60, RZ, 0x3c, !PT ;  /* 0x000000601c047812 */ /* 0x040fe400078e3cff */
[----:B------:R-:W-:Y:S01]  /*1a5c0*/  LOP3.LUT R3, R28, 0x70, RZ, 0x3c, !PT ;  /* 0x000000701c037812 */ /* 0x000fe200078e3cff */
        /* <DEDUP_REMOVED lines=21> */
[----:B------:R2:W-:Y:S01]  /*1a720*/  STL [R1+0x2d8], R2 ;  /* 0x0002d80201007387 */ /* 0x0005e20000100800 */
[----:B-1----:R-:W-:-:S05]  /*1a730*/  LOP3.LUT R0, R26, 0x20, RZ, 0x3c, !PT ;  /* 0x000000201a007812 */ /* 0x002fca00078e3cff */
[----:B------:R2:W-:Y:S02]  /*1a740*/  STL [R1+0x2dc], R0 ;  /* 0x0002dc0001007387 */ /* 0x0005e40000100800 */
.L_x_2:
[----:B-----5:R-:W3:Y:S04]  /*1a750*/  LDL R3, [R1+0x4cc] ;  /* 0x0004cc0001037983 */ /* 0x020ee80000100800 */
[----:B--2---:R-:W3:Y:S01]  /*1a760*/  LDL R2, [R1+0x4d4] ;  /* 0x0004d40001027983 */ /* 0x004ee20000100800 */
[----:B------:R-:W-:Y:S01]  /*1a770*/  UIMAD UR7, UR4, -0x40, UR14 ;  /* 0xffffffc0040778a4 */ /* 0x000fe2000f8e020e */
[----:B------:R-:W-:Y:S02]  /*1a780*/  PRMT R22, RZ, 0x7610, R22 ;  /* 0x00007610ff167816 */ /* 0x000fe40000000016 */
[----:B------:R-:W-:Y:S04]  /*1a790*/  STL [R1+0x1b18], R4 ;  /* 0x001b180401007387 */ /* 0x000fe80000100800 */
[----:B------:R-:W-:Y:S04]  /*1a7a0*/  STL [R1+0x1b14], R6 ;  /* 0x001b140601007387 */ /* 0x000fe80000100800 */
[----:B------:R-:W-:Y:S04]  /*1a7b0*/  STL [R1+0x1b10], R11 ;  /* 0x001b100b01007387 */ /* 0x000fe80000100800 */
[----:B------:R-:W-:Y:S01]  /*1a7c0*/  STL [R1+0x1b0c], R20 ;  /* 0x001b0c1401007387 */ /* 0x000fe20000100800 */
[----:B------:R-:W0:Y:S03]  /*1a7d0*/  S2R R9, SR_TID.X ;  /* 0x0000000000097919 */ /* 0x000e260000002100 */
[----:B------:R-:W-:Y:S04]  /*1a7e0*/  STL [R1+0x1b08], R29 ;  /* 0x001b081d01007387 */ /* 0x000fe80000100800 */
[----:B------:R1:W-:Y:S04]  /*1a7f0*/  STL [R1+0x1b04], R27 ;  /* 0x001b041b01007387 */ /* 0x0003e80000100800 */
[----:B------:R-:W-:Y:S04]  /*1a800*/  STL [R1+0x1b00], R21 ;  /* 0x001b001501007387 */ /* 0x000fe80000100800 */
[----:B------:R-:W-:Y:S01]  /*1a810*/  STL [R1+0x1afc], R14 ;  /* 0x001afc0e01007387 */ /* 0x000fe20000100800 */
[----:B-1----:R-:W-:-:S03]  /*1a820*/  PRMT R27, RZ, 0x7610, R27 ;  /* 0x00007610ff1b7816 */ /* 0x002fc6000000001b */
[----:B------:R-:W-:Y:S04]  /*1a830*/  STL [R1+0x1a1c], R28 ;  /* 0x001a1c1c01007387 */ /* 0x000fe80000100800 */
[----:B------:R-:W-:Y:S04]  /*1a840*/  STL [R1+0x1a20], R28 ;  /* 0x001a201c01007387 */ /* 0x000fe80000100800 */
[----:B------:R-:W-:Y:S04]  /*1a850*/  STL [R1+0x1a24], R28 ;  /* 0x001a241c01007387 */ /* 0x000fe80000100800 */
[----:B------:R-:W-:Y:S01]  /*1a860*/  STL [R1+0x1a28], R28 ;  /* 0x001a281c01007387 */ /* 0x000fe20000100800 */
[----:B0-----:R-:W-:-:S02]  /*1a870*/  SHF.R.U32.HI R8, RZ, 0x5, R9 ;  /* 0x00000005ff087819 */ /* 0x001fc40000011609 */
[----:B------:R-:W-:Y:S01]  /*1a880*/  SHF.R.U32.HI R9, RZ, 0x5, R9 ;  /* 0x00000005ff097819 */ /* 0x000fe20000011609 */
[----:B------:R-:W-:Y:S01]  /*1a890*/  STL [R1+0x1a2c], R28 ;  /* 0x001a2c1c01007387 */ /* 0x000fe20000100800 */
[----:B------:R-:W-:Y:S02]  /*1a8a0*/  SGXT.U32 R8, R8, 0x1 ;  /* 0x000000010808781a */ /* 0x000fe40000000000 */
[----:B------:R-:W-:Y:S01]  /*1a8b0*/  SGXT.U32 R9, R9, 0x1 ;  /* 0x000000010909781a */ /* 0x000fe20000000000 */
[----:B------:R-:W-:Y:S03]  /*1a8c0*/  STL [R1+0x1a30], R28 ;  /* 0x001a301c01007387 */ /* 0x000fe60000100800 */
[C---:B------:R-:W-:Y:S01]  /*1a8d0*/  LOP3.LUT R13, R9.reuse, 0x2, RZ, 0xfc, !PT ;  /* 0x00000002090d7812 */ /* 0x040fe200078efcff */
[----:B------:R-:W-:Y:S01]  /*1a8e0*/  STL [R1+0x1a34], R28 ;  /* 0x001a341c01007387 */ /* 0x000fe20000100800 */
[----:B------:R-:W-:-:S02]  /*1a8f0*/  LOP3.LUT R12, R9, 0x4, RZ, 0xfc, !PT ;  /* 0x00000004090c7812 */ /* 0x000fc400078efcff */
[----:B------:R-:W-:Y:S01]  /*1a900*/  ISETP.GE.AND P0, PT, R13, UR7, PT ;  /* 0x000000070d007c0c */ /* 0x000fe2000bf06270 */
[----:B------:R-:W-:Y:S01]  /*1a910*/  STL [R1+0x1a38], R28 ;  /* 0x001a381c01007387 */ /* 0x000fe20000100800 */
[----:B------:R-:W-:Y:S02]  /*1a920*/  ISETP.GE.AND P1, PT, R12, UR7, PT ;  /* 0x000000070c007c0c */ /* 0x000fe4000bf26270 */
[C---:B------:R-:W-:Y:S01]  /*1a930*/  LOP3.LUT R9, R8.reuse, 0x6, RZ, 0xfc, !PT ;  /* 0x0000000608097812 */ /* 0x040fe200078efcff */
[----:B------:R-:W-:Y:S01]  /*1a940*/  STL [R1+0x1a3c], R28 ;  /* 0x001a3c1c01007387 */ /* 0x000fe20000100800 */
[----:B------:R-:W-:Y:S02]  /*1a950*/  LOP3.LUT R8, R8, 0x8, RZ, 0xfc, !PT ;  /* 0x0000000808087812 */ /* 0x000fe400078efcff */
[----:B------:R-:W-:Y:S01]  /*1a960*/  ISETP.GE.AND P2, PT, R9, UR7, PT ;  /* 0x0000000709007c0c */ /* 0x000fe2000bf46270 */
[----:B------:R-:W-:Y:S01]  /*1a970*/  STL [R1+0x1a40], R28 ;  /* 0x001a401c01007387 */ /* 0x000fe20000100800 */
[----:B------:R-:W-:-:S03]  /*1a980*/  ISETP.GE.AND P3, PT, R8, UR7, PT ;  /* 0x0000000708007c0c */ /* 0x000fc6000bf66270 */
[----:B------:R-:W-:Y:S04]  /*1a990*/  STL [R1+0x1a44], R28 ;  /* 0x001a441c01007387 */ /* 0x000fe80000100800 */
        /* <DEDUP_REMOVED lines=43> */
[----:B------:R-:W2:Y:S04]  /*1ac50*/  LDL R13, [R1+0x4c4] ;  /* 0x0004c400010d7983 */ /* 0x000ea80000100800 */
[----:B------:R-:W4:Y:S04]  /*1ac60*/  LDL R12, [R1+0x554] ;  /* 0x00055400010c7983 */ /* 0x000f280000100800 */
[----:B------:R-:W2:Y:S04]  /*1ac70*/  LDL R9, [R1+0x54c] ;  /* 0x00054c0001097983 */ /* 0x000ea80000100800 */
[----:B------:R-:W2:Y:S01]  /*1ac80*/  LDL R8, [R1+0x550] ;  /* 0x0005500001087983 */ /* 0x000ea20000100800 */
[----:B------:R-:W0:Y:S03]  /*1ac90*/  S2R R4, SR_TID.X ;  /* 0x0000000000047919 */ /* 0x000e260000002100 */
[----:B---3--:R-:W3:Y:S04]  /*1aca0*/  @!P0 LDG.E.U16 R22, desc[UR10][R2.64] ;  /* 0x0000000a02168981 */ /* 0x008ee8000c1e1500 */
[----:B------:R-:W2:Y:S04]  /*1acb0*/  LDL R2, [R1+0x4d0] ;  /* 0x0004d00001027983 */ /* 0x000ea80000100800 */
[----:B------:R-:W2:Y:S04]  /*1acc0*/  LDL R3, [R1+0x55c] ;  /* 0x00055c0001037983 */ /* 0x000ea80000100800 */
[----:B---3--:R-:W-:Y:S01]  /*1acd0*/  STL [R1+0x1a18], R22 ;  /* 0x001a181601007387 */ /* 0x008fe20000100800 */
[----:B--2---:R-:W-:-:S04]  /*1ace0*/  @!P1 LOP3.LUT R3, R3, R2, RZ, 0x3c, !PT ;  /* 0x0000000203039212 */ /* 0x004fc800078e3cff */
[----:B------:R-:W-:-:S04]  /*1acf0*/  @!P1 LOP3.LUT R2, R3, R2, RZ, 0x3c, !PT ;  /* 0x0000000203029212 */ /* 0x000fc800078e3cff */
[----:B------:R-:W-:Y:S01]  /*1ad00*/  @!P1 LOP3.LUT R3, R3, R2, RZ, 0x3c, !PT ;  /* 0x0000000203039212 */ /* 0x000fe200078e3cff */
[----:B------:R-:W-:Y:S04]  /*1ad10*/  STL [R1+0x1aec], R22 ;  /* 0x001aec1601007387 */ /* 0x000fe80000100800 */
[----:B------:R-:W-:Y:S04]  /*1ad20*/  STL [R1+0x1af4], R22 ;  /* 0x001af41601007387 */ /* 0x000fe80000100800 */
[----:B------:R1:W2:Y:S04]  /*1ad30*/  @!P1 LDG.E.U16 R27, desc[UR10][R2.64] ;  /* 0x0000000a021b9981 */ /* 0x0002a8000c1e1500 */
[----:B------:R-:W1:Y:S04]  /*1ad40*/  LDL R2, [R1+0x4c8] ;  /* 0x0004c80001027983 */ /* 0x000e680000100800 */
[----:B------:R-:W1:Y:S01]  /*1ad50*/  LDL R3, [R1+0x558] ;  /* 0x0005580001037983 */ /* 0x000e620000100800 */
[----:B------:R-:W-:-:S02]  /*1ad60*/  PRMT R6, RZ, 0x7610, R6 ;  /* 0x00007610ff067816 */ /* 0x000fc40000000006 */
[----:B0-----:R-:W-:-:S04]  /*1ad70*/  SHF.R.U32.HI R4, RZ, 0x5, R4 ;  /* 0x00000005ff047819 */ /* 0x001fc80000011604 */
[----:B------:R-:W-:-:S04]  /*1ad80*/  SGXT.U32 R4, R4, 0x1 ;  /* 0x000000010404781a */ /* 0x000fc80000000000 */
[----:B------:R-:W-:Y:S02]  /*1ad90*/  LOP3.LUT R11, R4, 0xa, RZ, 0xfc, !PT ;  /* 0x0000000a040b7812 */ /* 0x000fe400078efcff */
[----:B------:R-:W0:Y:S01]  /*1ada0*/  S2R R4, SR_TID.X ;  /* 0x0000000000047919 */ /* 0x000e220000002100 */
[----:B-1----:R-:W-:-:S04]  /*1adb0*/  @!P2 LOP3.LUT R3, R3, R2, RZ, 0x3c, !PT ;  /* 0x000000020303a212 */ /* 0x002fc800078e3cff */
[----:B------:R-:W-:-:S04]  /*1adc0*/  @!P2 LOP3.LUT R2, R3, R2, RZ, 0x3c, !PT ;  /* 0x000000020302a212 */ /* 0x000fc800078e3cff */
[----:B------:R-:W-:-:S05]  /*1add0*/  @!P2 LOP3.LUT R3, R3, R2, RZ, 0x3c, !PT ;  /* 0x000000020303a212 */ /* 0x000fca00078e3cff */
[----:B------:R4:W3:Y:S01]  /*1ade0*/  @!P2 LDG.E.U16 R6, desc[UR10][R2.64] ;  /* 0x0000000a0206a981 */ /* 0x0008e2000c1e1500 */
[----:B------:R-:W-:Y:S02]  /*1adf0*/  ISETP.GE.AND P0, PT, R11, UR7, PT ;  /* 0x000000070b007c0c */ /* 0x000fe4000bf06270 */
[----:B0-----:R-:W-:Y:S02]  /*1ae00*/  SHF.R.U32.HI R4, RZ, 0x5, R4 ;  /* 0x00000005ff047819 */ /* 0x001fe40000011604 */
[----:B------:R-:W-:Y:S02]  /*1ae10*/  PRMT R15, RZ, 0x7610, R15 ;  /* 0x00007610ff0f7816 */ /* 0x000fe4000000000f */
[----:B------:R-:W-:Y:S01]  /*1ae20*/  SGXT.U32 R4, R4, 0x1 ;  /* 0x000000010404781a */ /* 0x000fe20000000000 */
[----:B----4-:R-:W-:Y:S02]  /*1ae30*/  @!P3 IMAD.MOV.U32 R2, RZ, RZ, R12 ;  /* 0x000000ffff02b224 */ /* 0x010fe400078e000c */
[----:B------:R-:W-:Y:S01]  /*1ae40*/  @!P3 IMAD.MOV.U32 R3, RZ, RZ, R13 ;  /* 0x000000ffff03b224 */ /* 0x000fe200078e000d */
[----:B------:R-:W-:-:S02]  /*1ae50*/  LOP3.LUT R4, R4, 0xc, RZ, 0xfc, !PT ;  /* 0x0000000c04047812 */ /* 0x000fc400078efcff */
[----:B------:R-:W-:Y:S02]  /*1ae60*/  PRMT R23, RZ, 0x7610, R23 ;  /* 0x00007610ff177816 */ /* 0x000fe40000000017 */
[----:B------:R0:W4:Y:S01]  /*1ae70*/  @!P3 LDG.E.U16 R15, desc[UR10][R2.64] ;  /* 0x0000000a020fb981 */ /* 0x000122000c1e1500 */
[----:B------:R-:W-:-:S03]  /*1ae80*/  ISETP.GE.AND P1, PT, R4, UR7, PT ;  /* 0x0000000704007c0c */ /* 0x000fc6000bf26270 */
[----:B--2---:R-:W-:Y:S04]  /*1ae90*/  STL [R1+0x8], R27 ;  /* 0x0000081b01007387 */ /* 0x004fe80000100800 */
[----:B------:R-:W2:Y:S01]  /*1aea0*/  LDL.LU R4, [R1+0x1b18] ;  /* 0x001b180001047983 */ /* 0x000ea20000300800 */
[----:B0-----:R-:W-:Y:S02]  /*1aeb0*/  @!P0 IMAD.MOV.U32 R2, RZ, RZ, R8 ;  /* 0x000000ffff028224 */ /* 0x001fe400078e0008 */
[----:B------:R-:W-:-:S05]  /*1aec0*/  @!P0 IMAD.MOV.U32 R3, RZ, RZ, R9 ;  /* 0x000000ffff038224 */ /* 0x000fca00078e0009 */
[----:B------:R0:W2:Y:S04]  /*1aed0*/  @!P0 LDG.E.U16 R23, desc[UR10][R2.64] ;  /* 0x0000000a02178981 */ /* 0x0000a8000c1e1500 */
[----:B---3--:R1:W-:Y:S04]  /*1aee0*/  STL [R1+0x5c], R6 ;  /* 0x00005c0601007387 */ /* 0x0083e80000100800 */
[----:B-1----:R-:W3:Y:S04]  /*1aef0*/  LDL.LU R6, [R1+0x1b14] ;  /* 0x001b140001067983 */ /* 0x002ee80000300800 */
[----:B------:R-:W0:Y:S04]  /*1af00*/  LDL R2, [R1+0x544] ;  /* 0x0005440001027983 */ /* 0x000e280000100800 */
[----:B------:R-:W0:Y:S01]  /*1af10*/  LDL R3, [R1+0x548] ;  /* 0x0005480001037983 */ /* 0x000e220000100800 */
[----:B------:R-:W-:Y:S01]  /*1af20*/  PRMT R20, RZ, 0x7610, R20 ;  /* 0x00007610ff147816 */ /* 0x000fe20000000014 */
[----:B------:R-:W1:Y:S01]  /*1af30*/  S2R R11, SR_TID.X ;  /* 0x00000000000b7919 */ /* 0x000e620000002100 */
[----:B------:R-:W0:Y:S01]  /*1af40*/  S2R R8, SR_TID.X ;  /* 0x0000000000087919 */ /* 0x000e220000002100 */
[----:B------:R-:W2:Y:S04]  /*1af50*/  LDL R13, [R1+0x538] ;  /* 0x00053800010d7983 */ /* 0x000ea80000100800 */
[----:B------:R-:W2:Y:S04]  /*1af60*/  LDL R12, [R1+0x52c] ;  /* 0x00052c00010c7983 */ /* 0x000ea80000100800 */
[----:B------:R-:W2:Y:S01]  /*1af70*/  LDL R9, [R1+0x530] ;  /* 0x0005300001097983 */ /* 0x000ea20000100800 */
[----:B0-----:R-:W-:-:S04]  /*1af80*/  @!P1 LOP3.LUT R3, R3, R2, RZ, 0x3c, !PT ;  /* 0x0000000203039212 */ /* 0x001fc800078e3cff */
[----:B------:R-:W-:-:S04]  /*1af90*/  @!P1 LOP3.LUT R2, R3, R2, RZ, 0x3c, !PT ;  /* 0x0000000203029212 */ /* 0x000fc800078e3cff */
[----:B------:R-:W-:-:S05]  /*1afa0*/  @!P1 LOP3.LUT R3, R3, R2, RZ, 0x3c, !PT ;  /* 0x0000000203039212 */ /* 0x000fca00078e3cff */
[----:B------:R-:W2:Y:S01]  /*1afb0*/  @!P1 LDG.E.U16 R20, desc[UR10][R2.64] ;  /* 0x0000000a02149981 */ /* 0x000ea2000c1e1500 */
[--C-:B-1----:R-:W-:Y:S02]  /*1afc0*/  SHF.R.U32.HI R27, RZ, 0x5, R11.reuse ;  /* 0x00000005ff1b7819 */ /* 0x102fe4000001160b */
[----:B------:R-:W-:-:S04]  /*1afd0*/  SHF.R.U32.HI R11, RZ, 0x5, R11 ;  /* 0x00000005ff0b7819 */ /* 0x000fc8000001160b */
[----:B------:R-:W-:-:S04]  /*1afe0*/  SGXT.U32 R11, R11, 0x1 ;  /* 0x000000010b0b781a */ /* 0x000fc80000000000 */
[----:B------:R-:W-:-:S04]  /*1aff0*/  LOP3.LUT R11, R11, 0x10, RZ, 0xfc, !PT ;  /* 0x000000100b0b7812 */ /* 0x000fc800078efcff */
[----:B------:R-:W-:Y:S02]  /*1b000*/  ISETP.GE.AND P3, PT, R11, UR7, PT ;  /* 0x000000070b007c0c */ /* 0x000fe4000bf66270 */
[----:B------:R-:W-:Y:S02]  /*1b010*/  SHF.R.U32.HI R11, RZ, 0x5, R8 ;  /* 0x00000005ff0b7819 */ /* 0x000fe40000011608 */
[----:B------:R-:W-:Y:S02]  /*1b020*/  SGXT.U32 R27, R27, 0x1 ;  /* 0x000000011b1b781a */ /* 0x000fe40000000000 */
[----:B------:R-:W-:Y:S02]  /*1b030*/  SGXT.U32 R11, R11, 0x1 ;  /* 0x000000010b0b781a */ /* 0x000fe40000000000 */
[----:B------:R-:W-:Y:S02]  /*1b040*/  LOP3.LUT R27, R27, 0xe, RZ, 0xfc, !PT ;  /* 0x0000000e1b1b7812 */ /* 0x000fe400078efcff */
[----:B------:R-:W-:-:S02]  /*1b050*/  LOP3.LUT R11, R11, 0x12, RZ, 0xfc, !PT ;  /* 0x000000120b0b7812 */ /* 0x000fc400078efcff */
[----:B------:R-:W-:Y:S02]  /*1b060*/  ISETP.GE.AND P2, PT, R27, UR7, PT ;  /* 0x000000071b007c0c */ /* 0x000fe4000bf46270 */
[----:B------:R-:W3:Y:S01]  /*1b070*/  LDL R27, [R1+0x534] ;  /* 0x00053400011b7983 */ /* 0x000ee20000100800 */
[----:B------:R-:W-:-:S03]  /*1b080*/  ISETP.GE.AND P0, PT, R11, UR7, PT ;  /* 0x000000070b007c0c */ /* 0x000fc6000bf06270 */
[----:B------:R-:W3:Y:S04]  /*1b090*/  LDL.LU R11, [R1+0x1b10] ;  /* 0x001b1000010b7983 */ /* 0x000ee80000300800 */
[----:B--2---:R0:W-:Y:S04]  /*1b0a0*/  STL [R1+0xc], R20 ;  /* 0x00000c1401007387 */ /* 0x0041e80000100800 */
[----:B0-----:R-:W2:Y:S04]  /*1b0b0*/  LDL.LU R20, [R1+0x1b0c] ;  /* 0x001b0c0001147983 */ /* 0x001ea80000300800 */
[----:B------:R-:W2:Y:S04]  /*1b0c0*/  LDL R2, [R1+0x53c] ;  /* 0x00053c0001027983 */ /* 0x000ea80000100800 */
[----:B------:R-:W2:Y:S01]  /*1b0d0*/  LDL R3, [R1+0x540] ;  /* 0x0005400001037983 */ /* 0x000ea20000100800 */
[----:B------:R-:W-:-:S02]  /*1b0e0*/  PRMT R29, RZ, 0x7610, R29 ;  /* 0x00007610ff1d7816 */ /* 0x000fc4000000001d */
[----:B--2---:R-:W-:-:S04]  /*1b0f0*/  @!P2 LOP3.LUT R3, R3, R2, RZ, 0x3c, !PT ;  /* 0x000000020303a212 */ /* 0x004fc800078e3cff */
[----:B------:R-:W-:-:S04]  /*1b100*/  @!P2 LOP3.LUT R2, R3, R2, RZ, 0x3c, !PT ;  /* 0x000000020302a212 */ /* 0x000fc800078e3cff */
[----:B------:R-:W-:-:S05]  /*1b110*/  @!P2 LOP3.LUT R3, R3, R2, RZ, 0x3c, !PT ;  /* 0x000000020303a212 */ /* 0x000fca00078e3cff */
[----:B------:R0:W2:Y:S02]  /*1b120*/  @!P2 LDG.E.U16 R29, desc[UR10][R2.64] ;  /* 0x0000000a021da981 */ /* 0x0000a4000c1e1500 */
[----:B0-----:R-:W0:Y:S01]  /*1b130*/  S2R R3, SR_TID.X ;  /* 0x0000000000037919 */ /* 0x001e220000002100 */
[----:B------:R-:W-:Y:S01]  /*1b140*/  PRMT R16, RZ, 0x7610, R16 ;  /* 0x00007610ff107816 */ /* 0x000fe20000000010 */
[----:B------:R-:W-:Y:S01]  /*1b150*/  @!P3 IMAD.MOV.U32 R2, RZ, RZ, R13 ;  /* 0x000000ffff02b224 */ /* 0x000fe200078e000d */
[----:B------:R-:W-:Y:S02]  /*1b160*/  PRMT R24, RZ, 0x7610, R24 ;  /* 0x00007610ff187816 */ /* 0x000fe40000000018 */
[----:B0-----:R-:W-:-:S04]  /*1b170*/  SHF.R.U32.HI R3, RZ, 0x5, R3 ;  /* 0x00000005ff037819 */ /* 0x001fc80000011603 */
[----:B------:R-:W-:-:S04]  /*1b180*/  SGXT.U32 R3, R3, 0x1 ;  /* 0x000000010303781a */ /* 0x000fc80000000000 */
[----:B------:R-:W-:-:S04]  /*1b190*/  LOP3.LUT R3, R3, 0x16, RZ, 0xfc, !PT ;  /* 0x0000001603037812 */ /* 0x000fc800078efcff */
[----:B------:R-:W-:Y:S01]  /*1b1a0*/  ISETP.GE.AND P2, PT, R3, UR7, PT ;  /* 0x0000000703007c0c */ /* 0x000fe2000bf46270 */
[----:B---3--:R-:W-:-:S05]  /*1b1b0*/  @!P3 IMAD.MOV.U32 R3, RZ, RZ, R27 ;  /* 0x000000ffff03b224 */ /* 0x008fca00078e001b */
[----:B------:R0:W3:Y:S02]  /*1b1c0*/  @!P3 LDG.E.U16 R16, desc[UR10][R2.64] ;  /* 0x0000000a0210b981 */ /* 0x0000e4000c1e1500 */
[----:B0-----:R-:W-:Y:S02]  /*1b1d0*/  @!P0 IMAD.MOV.U32 R2, RZ, RZ, R9 ;  /* 0x000000ffff028224 */ /* 0x001fe400078e0009 */
[----:B------:R-:W-:-:S05]  /*1b1e0*/  @!P0 IMAD.MOV.U32 R3, RZ, RZ, R12 ;  /* 0x000000ffff038224 */ /* 0x000fca00078e000c */
[----:B------:R0:W3:Y:S04]  /*1b1f0*/  @!P0 LDG.E.U16 R24, desc[UR10][R2.64] ;  /* 0x0000000a02188981 */ /* 0x0000e8000c1e1500 */
[----:B--2---:R1:W-:Y:S04]  /*1b200*/  STL [R1+0x64], R29 ;  /* 0x0000641d01007387 */ /* 0x0043e80000100800 */
[----:B-1----:R-:W2:Y:S04]  /*1b210*/  LDL.LU R29, [R1+0x1b08] ;  /* 0x001b0800011d7983 */ /* 0x002ea80000300800 */
[----:B------:R-:W0:Y:S04]  /*1b220*/  LDL R2, [R1+0x524] ;  /* 0x0005240001027983 */ /* 0x000e280000100800 */
[----:B------:R-:W0:Y:S01]  /*1b230*/  LDL R3, [R1+0x528] ;  /* 0x0005280001037983 */ /* 0x000e220000100800 */
[----:B------:R-:W-:-:S02]  /*1b240*/  SHF.R.U32.HI R8, RZ, 0x5, R8 ;  /* 0x00000005ff087819 */ /* 0x000fc40000011608 */
[----:B------:R-:W-:Y:S01]  /*1b250*/  PRMT R21, RZ, 0x7610, R21 ;  /* 0x00007610ff157816 */ /* 0x000fe20000000015 */
[----:B------:R-:W2:Y:S01]  /*1b260*/  LDL R12, [R1+0x50c] ;  /* 0x00050c00010c7983 */ /* 0x000ea20000100800 */
[----:B------:R-:W-:-:S03]  /*1b270*/  SGXT.U32 R8, R8, 0x1 ;  /* 0x000000010808781a */ /* 0x000fc60000000000 */
[----:B------:R-:W2:Y:S01]  /*1b280*/  LDL R9, [R1+0x510] ;  /* 0x0005100001097983 */ /* 0x000ea20000100800 */
[----:B------:R-:W-:-:S04]  /*1b290*/  LOP3.LUT R8, R8, 0x14, RZ, 0xfc, !PT ;  /* 0x0000001408087812 */ /* 0x000fc800078efcff */
[----:B------:R-:W-:Y:S02]  /*1b2a0*/  ISETP.GE.AND P1, PT, R8, UR7, PT ;  /* 0x0000000708007c0c */ /* 0x000fe4000bf26270 */
[----:B------:R-:W1:Y:S11]  /*1b2b0*/  S2R R8, SR_TID.X ;  /* 0x0000000000087919 */ /* 0x000e760000002100 */
[----:B0-----:R-:W-:-:S04]  /*1b2c0*/  @!P1 LOP3.LUT R3, R3, R2, RZ, 0x3c, !PT ;  /* 0x0000000203039212 */ /* 0x001fc800078e3cff */
[----:B------:R-:W-:-:S04]  /*1b2d0*/  @!P1 LOP3.LUT R2, R3, R2, RZ, 0x3c, !PT ;  /* 0x0000000203029212 */ /* 0x000fc800078e3cff */
[----:B------:R-:W-:-:S05]  /*1b2e0*/  @!P1 LOP3.LUT R3, R3, R2, RZ, 0x3c, !PT ;  /* 0x0000000203039212 */ /* 0x000fca00078e3cff */
[----:B------:R-:W2:Y:S01]  /*1b2f0*/  @!P1 LDG.E.U16 R21, desc[UR10][R2.64] ;  /* 0x0000000a02159981 */ /* 0x000ea2000c1e1500 */
[----:B-1----:R-:W-:-:S04]  /*1b300*/  SHF.R.U32.HI R8, RZ, 0x5, R8 ;  /* 0x00000005ff087819 */ /* 0x002fc80000011608 */
[----:B------:R-:W-:-:S04]  /*1b310*/  SGXT.U32 R8, R8, 0x1 ;  /* 0x000000010808781a */ /* 0x000fc80000000000 */
[----:B------:R-:W-:Y:S02]  /*1b320*/  LOP3.LUT R13, R8, 0x18, RZ, 0xfc, !PT ;  /* 0x00000018080d7812 */ /* 0x000fe400078efcff */
[----:B------:R-:W0:Y:S02]  /*1b330*/  S2R R8, SR_TID.X ;  /* 0x0000000000087919 */ /* 0x000e240000002100 */
[----:B------:R-:W-:Y:S02]  /*1b340*/  ISETP.GE.AND P3, PT, R13, UR7, PT ;  /* 0x000000070d007c0c */ /* 0x000fe4000bf66270 */
[----:B------:R-:W3:Y:S01]  /*1b350*/  LDL R13, [R1+0x518] ;  /* 0x00051800010d7983 */ /* 0x000ee20000100800 */
[----:B0-----:R-:W-:-:S04]  /*1b360*/  SHF.R.U32.HI R8, RZ, 0x5, R8 ;  /* 0x00000005ff087819 */ /* 0x001fc80000011608 */
[----:B------:R-:W-:-:S04]  /*1b370*/  SGXT.U32 R8, R8, 0x1 ;  /* 0x000000010808781a */ /* 0x000fc80000000000 */
[----:B------:R-:W-:-:S04]  /*1b380*/  LOP3.LUT R27, R8, 0x1a, RZ, 0xfc, !PT ;  /* 0x0000001a081b7812 */ /* 0x000fc800078efcff */
[----:B------:R-:W-:Y:S02]  /*1b390*/  ISETP.GE.AND P4, PT, R27, UR7, PT ;  /* 0x000000071b007c0c */ /* 0x000fe4000bf86270 */
[----:B------:R-:W3:Y:S04]  /*1b3a0*/  LDL.LU R27, [R1+0x1b04] ;  /* 0x001b0400011b7983 */ /* 0x000ee80000300800 */
[----:B------:R-:W3:Y:S04]  /*1b3b0*/  LDL R2, [R1+0x51c] ;  /* 0x00051c0001027983 */ /* 0x000ee80000100800 */
[----:B--2---:R0:W-:Y:S04]  /*1b3c0*/  STL [R1+0x18], R21 ;  /* 0x0000181501007387 */ /* 0x0041e80000100800 */
[----:B------:R-:W3:Y:S01]  /*1b3d0*/  LDL R3, [R1+0x520] ;  /* 0x0005200001037983 */ /* 0x000ee20000100800 */
[----:B------:R-:W1:Y:S01]  /*1b3e0*/  S2R R8, SR_TID.X ;  /* 0x0000000000087919 */ /* 0x000e620000002100 */
[----:B------:R-:W-:-:S02]  /*1b3f0*/  PRMT R7, RZ, 0x7610, R7 ;  /* 0x00007610ff077816 */ /* 0x000fc40000000007 */
[----:B-1----:R-:W-:-:S04]  /*1b400*/  SHF.R.U32.HI R8, RZ, 0x5, R8 ;  /* 0x00000005ff087819 */ /* 0x002fc80000011608 */
[----:B------:R-:W-:-:S04]  /*1b410*/  SGXT.U32 R8, R8, 0x1 ;  /* 0x000000010808781a */ /* 0x000fc80000000000 */
[----:B0-----:R-:W-:-:S04]  /*1b420*/  LOP3.LUT R21, R8, 0x1c, RZ, 0xfc, !PT ;  /* 0x0000001c08157812 */ /* 0x001fc800078efcff */
[----:B------:R-:W-:Y:S02]  /*1b430*/  ISETP.GE.AND P0, PT, R21, UR7, PT ;  /* 0x0000000715007c0c */ /* 0x000fe4000bf06270 */
[----:B------:R-:W2:Y:S01]  /*1b440*/  LDL.LU R21, [R1+0x1b00] ;  /* 0x001b000001157983 */ /* 0x000ea20000300800 */
[----:B---3--:R-:W-:-:S04]  /*1b450*/  @!P2 LOP3.LUT R3, R3, R2, RZ, 0x3c, !PT ;  /* 0x000000020303a212 */ /* 0x008fc800078e3cff */
[----:B------:R-:W-:-:S04]  /*1b460*/  @!P2 LOP3.LUT R2, R3, R2, RZ, 0x3c, !PT ;  /* 0x000000020302a212 */ /* 0x000fc800078e3cff */
[----:B------:R-:W-:-:S05]  /*1b470*/  @!P2 LOP3.LUT R3, R3, R2, RZ, 0x3c, !PT ;  /* 0x000000020303a212 */ /* 0x000fca00078e3cff */
[----:B------:R0:W3:Y:S04]  /*1b480*/  @!P2 LDG.E.U16 R7, desc[UR10][R2.64] ;  /* 0x0000000a0207a981 */ /* 0x0000e8000c1e1500 */
[----:B------:R-:W2:Y:S01]  /*1b490*/  LDL R3, [R1+0x514] ;  /* 0x0005140001037983 */ /* 0x000ea20000100800 */
[----:B------:R-:W1:Y:S01]  /*1b4a0*/  S2R R8, SR_TID.X ;  /* 0x0000000000087919 */ /* 0x000e620000002100 */
[----:B------:R-:W-:Y:S02]  /*1b4b0*/  PRMT R17, RZ, 0x7610, R17 ;  /* 0x00007610ff117816 */ /* 0x000fe40000000011 */
[----:B------:R-:W-:Y:S02]  /*1b4c0*/  PRMT R25, RZ, 0x7610, R25 ;  /* 0x00007610ff197816 */ /* 0x000fe40000000019 */
[----:B-1----:R-:W-:-:S04]  /*1b4d0*/  SHF.R.U32.HI R8, RZ, 0x5, R8 ;  /* 0x00000005ff087819 */ /* 0x002fc80000011608 */
[----:B------:R-:W-:-:S04]  /*1b4e0*/  SGXT.U32 R8, R8, 0x1 ;  /* 0x000000010808781a */ /* 0x000fc80000000000 */
[----:B0-----:R-:W-:-:S04]  /*1b4f0*/  LOP3.LUT R2, R8, 0x1e, RZ, 0xfc, !PT ;  /* 0x0000001e08027812 */ /* 0x001fc800078efcff */
[----:B------:R-:W-:Y:S01]  /*1b500*/  ISETP.GE.AND P1, PT, R2, UR7, PT ;  /* 0x0000000702007c0c */ /* 0x000fe2000bf26270 */
[----:B------:R-:W-:Y:S01]  /*1b510*/  @!P3 IMAD.MOV.U32 R2, RZ, RZ, R13 ;  /* 0x000000ffff02b224 */ /* 0x000fe200078e000d */
[----:B---3--:R0:W-:Y:S01]  /*1b520*/  STL [R1+0x68], R7 ;  /* 0x0000680701007387 */ /* 0x0081e20000100800 */
[----:B------:R-:W-:Y:S02]  /*1b530*/  LOP3.LUT R8, R8, 0x20, RZ, 0xfc, !PT ;  /* 0x0000002008087812 */ /* 0x000fe400078efcff */
[----:B------:R-:W-:Y:S01]  /*1b540*/  PRMT R5, RZ, 0x7610, R5 ;  /* 0x00007610ff057816 */ /* 0x000fe20000000005 */
[----:B------:R-:W3:Y:S04]  /*1b550*/  LDL R13, [R1+0x4f4] ;  /* 0x0004f400010d7983 */ /* 0x000ee80000100800 */
[----:B--2---:R1:W2:Y:S04]  /*1b560*/  @!P3 LDG.E.U16 R17, desc[UR10][R2.64] ;  /* 0x0000000a0211b981 */ /* 0x0042a8000c1e1500 */
[----:B0-----:R-:W2:Y:S01]  /*1b570*/  LDL R7, [R1+0x508] ;  /* 0x0005080001077983 */ /* 0x001ea20000100800 */
[----:B-1----:R-:W-:-:S02]  /*1b580*/  @!P4 IMAD.MOV.U32 R2, RZ, RZ, R9 ;  /* 0x000000ffff02c224 */ /* 0x002fc400078e0009 */
[----:B------:R-:W-:Y:S01]  /*1b590*/  @!P4 IMAD.MOV.U32 R3, RZ, RZ, R12 ;  /* 0x000000ffff03c224 */ /* 0x000fe200078e000c */
[----:B------:R-:W-:Y:S01]  /*1b5a0*/  ISETP.GE.AND P2, PT, R8, UR7, PT ;  /* 0x0000000708007c0c */ /* 0x000fe2000bf46270 */
[----:B------:R-:W3:Y:S04]  /*1b5b0*/  LDL R9, [R1+0x4f8] ;  /* 0x0004f80001097983 */ /* 0x000ee80000100800 */
[----:B------:R0:W3:Y:S04]  /*1b5c0*/  @!P4 LDG.E.U16 R25, desc[UR10][R2.64] ;  /* 0x0000000a0219c981 */ /* 0x0000e8000c1e1500 */
[----:B------:R-:W4:Y:S01]  /*1b5d0*/  LDL R3, [R1+0x504] ;  /* 0x0005040001037983 */ /* 0x000f220000100800 */
[----:B------:R-:W1:Y:S02]  /*1b5e0*/  S2R R8, SR_TID.X ;  /* 0x0000000000087919 */ /* 0x000e640000002100 */
[----:B-1----:R-:W-:-:S04]  /*1b5f0*/  SHF.R.U32.HI R12, RZ, 0x5, R8 ;  /* 0x00000005ff0c7819 */ /* 0x002fc80000011608 */
[----:B------:R-:W-:-:S04]  /*1b600*/  SGXT.U32 R12, R12, 0x1 ;  /* 0x000000010c0c781a */ /* 0x000fc80000000000 */
[----:B0-----:R-:W-:-:S04]  /*1b610*/  LOP3.LUT R2, R12, 0x24, RZ, 0xfc, !PT ;  /* 0x000000240c027812 */ /* 0x001fc800078efcff */
[----:B------:R-:W-:Y:S01]  /*1b620*/  ISETP.GE.AND P4, PT, R2, UR7, PT ;  /* 0x0000000702007c0c */ /* 0x000fe2000bf86270 */
[----:B--2---:R-:W-:Y:S01]  /*1b630*/  @!P0 IMAD.MOV.U32 R2, RZ, RZ, R7 ;  /* 0x000000ffff028224 */ /* 0x004fe200078e0007 */
[----:B---3--:R-:W-:Y:S04]  /*1b640*/  STL [R1+0x1a14], R25 ;  /* 0x001a141901007387 */ /* 0x008fe80000100800 */
[----:B----4-:R0:W2:Y:S04]  /*1b650*/  @!P0 LDG.E.U16 R5, desc[UR10][R2.64] ;  /* 0x0000000a02058981 */ /* 0x0100a8000c1e1500 */
[----:B------:R-:W0:Y:S04]  /*1b660*/  LDL R2, [R1+0x4fc] ;  /* 0x0004fc0001027983 */ /* 0x000e280000100800 */
[----:B------:R-:W0:Y:S01]  /*1b670*/  LDL R3, [R1+0x500] ;  /* 0x0005000001037983 */ /* 0x000e220000100800 */
[----:B------:R-:W-:-:S02]  /*1b680*/  LOP3.LUT R8, R12, 0x22, RZ, 0xfc, !PT ;  /* 0x000000220c087812 */ /* 0x000fc400078efcff */
[----:B------:R-:W-:Y:S01]  /*1b690*/  PRMT R14, RZ, 0x7610, R14 ;  /* 0x00007610ff0e7816 */ /* 0x000fe2000000000e */
[----:B------:R-:W3:Y:S01]  /*1b6a0*/  LDL R12, [R1+0x4ec] ;  /* 0x0004ec00010c7983 */ /* 0x000ee20000100800 */
[----:B------:R-:W-:-:S03]  /*1b6b0*/  ISETP.GE.AND P3, PT, R8, UR7, PT ;  /* 0x0000000708007c0c */ /* 0x000fc6000bf66270 */
[----:B------:R-:W4:Y:S01]  /*1b6c0*/  LDL R8, [R1+0x4f0] ;  /* 0x0004f00001087983 */ /* 0x000f220000100800 */
[----:B------:R-:W1:Y:S02]  /*1b6d0*/  S2R R7, SR_TID.X ;  /* 0x0000000000077919 */ /* 0x000e640000002100 */
[----:B-1----:R-:W-:Y:S02]  /*1b6e0*/  SHF.R.U32.HI R7, RZ, 0x5, R7 ;  /* 0x00000005ff077819 */ /* 0x002fe40000011607 */
[----:B0-----:R-:W-:-:S04]  /*1b6f0*/  @!P1 LOP3.LUT R3, R3, R2, RZ, 0x3c, !PT ;  /* 0x0000000203039212 */ /* 0x001fc800078e3cff */
[----:B------:R-:W-:-:S04]  /*1b700*/  @!P1 LOP3.LUT R2, R3, R2, RZ, 0x3c, !PT ;  /* 0x0000000203029212 */ /* 0x000fc800078e3cff */
[----:B------:R-:W-:-:S05]  /*1b710*/  @!P1 LOP3.LUT R3, R3, R2, RZ, 0x3c, !PT ;  /* 0x0000000203039212 */ /* 0x000fca00078e3cff */
[----:B------:R0:W3:Y:S01]  /*1b720*/  @!P1 LDG.E.U16 R14, desc[UR10][R2.64] ;  /* 0x0000000a020e9981 */ /* 0x0000e2000c1e1500 */
[----:B------:R-:W-:-:S04]  /*1b730*/  SGXT.U32 R7, R7, 0x1 ;  /* 0x000000010707781a */ /* 0x000fc80000000000 */
[----:B0-----:R-:W-:Y:S02]  /*1b740*/  LOP3.LUT R3, R7, 0x26, RZ, 0xfc, !PT ;  /* 0x0000002607037812 */ /* 0x001fe400078efcff */
[----:B------:R-:W0:Y:S01]  /*1b750*/  S2R R7, SR_TID.X ;  /* 0x0000000000077919 */ /* 0x000e220000002100 */
[----:B------:R-:W-:Y:S01]  /*1b760*/  PRMT R18, RZ, 0x7610, R18 ;  /* 0x00007610ff127816 */ /* 0x000fe20000000012 */
[----:B------:R-:W-:Y:S01]  /*1b770*/  @!P2 IMAD.MOV.U32 R2, RZ, RZ, R9 ;  /* 0x000000ffff02a224 */ /* 0x000fe200078e0009 */
[----:B------:R-:W-:Y:S01]  /*1b780*/  ISETP.GE.AND P0, PT, R3, UR7, PT ;  /* 0x0000000703007c0c */ /* 0x000fe2000bf06270 */
[----:B------:R-:W-:-:S05]  /*1b790*/  @!P2 IMAD.MOV.U32 R3, RZ, RZ, R13 ;  /* 0x000000ffff03a224 */ /* 0x000fca00078e000d */
[----:B------:R4:W3:Y:S01]  /*1b7a0*/  @!P2 LDG.E.U16 R18, desc[UR10][R2.64] ;  /* 0x0000000a0212a981 */ /* 0x0008e2000c1e1500 */
[----:B------:R-:W-:-:S03]  /*1b7b0*/  PRMT R26, RZ, 0x7610, R26 ;  /* 0x00007610ff1a7816 */ /* 0x000fc6000000001a */
[----:B--2---:R1:W-:Y:S01]  /*1b7c0*/  STL [R1+0x14], R5 ;  /* 0x0000140501007387 */ /* 0x0043e20000100800 */
[----:B----4-:R-:W-:-:S03]  /*1b7d0*/  @!P3 IMAD.MOV.U32 R2, RZ, RZ, R8 ;  /* 0x000000ffff02b224 */ /* 0x010fc600078e0008 */
[----:B-1----:R-:W2:Y:S01]  /*1b7e0*/  LDL R5, [R1+0x4e8] ;  /* 0x0004e80001057983 */ /* 0x002ea20000100800 */
[----:B0-----:R-:W-:-:S04]  /*1b7f0*/  SHF.R.U32.HI R7, RZ, 0x5, R7 ;  /* 0x00000005ff077819 */ /* 0x001fc80000011607 */
[----:B------:R-:W-:-:S04]  /*1b800*/  SGXT.U32 R7, R7, 0x1 ;  /* 0x000000010707781a */ /* 0x000fc80000000000 */
[----:B------:R-:W-:-:S04]  /*1b810*/  LOP3.LUT R3, R7, 0x28, RZ, 0xfc, !PT ;  /* 0x0000002807037812 */ /* 0x000fc800078efcff */
[----:B------:R-:W-:Y:S01]  /*1b820*/  ISETP.GE.AND P1, PT, R3, UR7, PT ;  /* 0x0000000703007c0c */ /* 0x000fe2000bf26270 */
[----:B---3--:R-:W-:-:S05]  /*1b830*/  @!P3 IMAD.MOV.U32 R3, RZ, RZ, R12 ;  /* 0x000000ffff03b224 */ /* 0x008fca00078e000c */
[----:B------:R2:W3:Y:S04]  /*1b840*/  @!P3 LDG.E.U16 R26, desc[UR10][R2.64] ;  /* 0x0000000a021ab981 */ /* 0x0004e8000c1e1500 */
[----:B------:R0:W-:Y:S04]  /*1b850*/  STL [R1+0x60], R14 ;  /* 0x0000600e01007387 */ /* 0x0001e80000100800 */
[----:B0-----:R-:W4:Y:S04]  /*1b860*/  LDL.LU R14, [R1+0x1afc] ;  /* 0x001afc00010e7983 */ /* 0x001f280000300800 */
[----:B------:R-:W3:Y:S01]  /*1b870*/  LDL R3, [R1+0x4e4] ;  /* 0x0004e40001037983 */ /* 0x000ee20000100800 */
[----:B------:R-:W-:-:S03]  /*1b880*/  PRMT R10, RZ, 0x7610, R10 ;  /* 0x00007610ff0a7816 */ /* 0x000fc6000000000a */
[----:B------:R-:W4:Y:S04]  /*1b890*/  LDL R13, [R1+0x4dc] ;  /* 0x0004dc00010d7983 */ /* 0x000f280000100800 */
[----:B------:R-:W4:Y:S01]  /*1b8a0*/  LDL R9, [R1+0x4e0] ;  /* 0x0004e00001097983 */ /* 0x000f220000100800 */
[----:B------:R-:W0:Y:S03]  /*1b8b0*/  S2R R7, SR_TID.X ;  /* 0x0000000000077919 */ /* 0x000e260000002100 */
[----:B------:R-:W4:Y:S01]  /*1b8c0*/  LDL R12, [R1+0x4c0] ;  /* 0x0004c000010c7983 */ /* 0x000f220000100800 */
[----:B--2---:R-:W-:Y:S01]  /*1b8d0*/  @!P4 IMAD.MOV.U32 R2, RZ, RZ, R5 ;  /* 0x000000ffff02c224 */ /* 0x004fe200078e0005 */
[----:B0-----:R-:W-:-:S02]  /*1b8e0*/  SHF.R.U32.HI R8, RZ, 0x5, R7 ;  /* 0x00000005ff087819 */ /* 0x001fc40000011607 */
[----:B------:R-:W2:Y:S04]  /*1b8f0*/  LDL R7, [R1+0x4d8] ;  /* 0x0004d80001077983 */ /* 0x000ea80000100800 */
[----:B---3--:R4:W3:Y:S01]  /*1b900*/  @!P4 LDG.E.U16 R10, desc[UR10][R2.64] ;  /* 0x0000000a020ac981 */ /* 0x0088e2000c1e1500 */
[----:B------:R-:W-:-:S04]  /*1b910*/  SGXT.U32 R8, R8, 0x1 ;  /* 0x000000010808781a */ /* 0x000fc80000000000 */
[----:B------:R-:W-:Y:S01]  /*1b920*/  LOP3.LUT R8, R8, 0x2a, RZ, 0xfc, !PT ;  /* 0x0000002a08087812 */ /* 0x000fe200078efcff */
[----:B------:R-:W0:Y:S03]  /*1b930*/  S2R R5, SR_TID.X ;  /* 0x0000000000057919 */ /* 0x000e260000002100 */
[----:B------:R-:W-:Y:S01]  /*1b940*/  ISETP.GE.AND P2, PT, R8, UR7, PT ;  /* 0x0000000708007c0c */ /* 0x000fe2000bf46270 */
[----:B----4-:R-:W-:Y:S01]  /*1b950*/  @!P0 IMAD.MOV.U32 R2, RZ, RZ, R9 ;  /* 0x000000ffff028224 */ /* 0x010fe200078e0009 */
[----:B------:R-:W-:Y:S02]  /*1b960*/  PRMT R0, RZ, 0x7610, R0 ;  /* 0x00007610ff007816 */ /* 0x000fe40000000000 */
[--C-:B0-----:R-:W-:Y:S02]  /*1b970*/  SHF.R.U32.HI R3, RZ, 0x5, R5.reuse ;  /* 0x00000005ff037819 */ /* 0x101fe40000011605 */
[----:B------:R-:W-:-:S02]  /*1b980*/  SHF.R.U32.HI R5, RZ, 0x5, R5 ;  /* 0x00000005ff057819 */ /* 0x000fc40000011605 */
[----:B------:R-:W-:Y:S02]  /*1b990*/  SGXT.U32 R3, R3, 0x1 ;  /* 0x000000010303781a */ /* 0x000fe40000000000 */
[----:B------:R-:W-:Y:S02]  /*1b9a0*/  SGXT.U32 R5, R5, 0x1 ;  /* 0x000000010505781a */ /* 0x000fe40000000000 */
[----:B------:R-:W-:-:S04]  /*1b9b0*/  LOP3.LUT R3, R3, 0x2c, RZ, 0xfc, !PT ;  /* 0x0000002c03037812 */ /* 0x000fc800078efcff */
[----:B------:R-:W-:Y:S01]  /*1b9c0*/  ISETP.GE.AND P3, PT, R3, UR7, PT ;  /* 0x0000000703007c0c */ /* 0x000fe2000bf66270 */
[----:B------:R-:W-:Y:S01]  /*1b9d0*/  @!P0 IMAD.MOV.U32 R3, RZ, RZ, R13 ;  /* 0x000000ffff038224 */ /* 0x000fe200078e000d */
[----:B------:R-:W-:-:S04]  /*1b9e0*/  LOP3.LUT R13, R5, 0x2e, RZ, 0xfc, !PT ;  /* 0x0000002e050d7812 */ /* 0x000fc800078efcff */
[----:B------:R2:W4:Y:S04]  /*1b9f0*/  @!P0 LDG.E.U16 R0, desc[UR10][R2.64] ;  /* 0x0000000a02008981 */ /* 0x000528000c1e1500 */
[----:B---3--:R0:W-:Y:S04]  /*1ba00*/  STL [R1+0x10], R10 ;  /* 0x0000100a01007387 */ /* 0x0081e80000100800 */
[----:B------:R-:W3:Y:S04]  /*1ba10*/  LDL R8, [R1+0x4bc] ;  /* 0x0004bc0001087983 */ /* 0x000ee80000100800 */
[----:B------:R-:W3:Y:S04]  /*1ba20*/  LDL R9, [R1+0x4b0] ;  /* 0x0004b00001097983 */ /* 0x000ee80000100800 */
[----:B0-----:R-:W3:Y:S04]  /*1ba30*/  LDL R10, [R1+0x4b8] ;  /* 0x0004b800010a7983 */ /* 0x001ee80000100800 */
[----:B------:R-:W3:Y:S01]  /*1ba40*/  LDL R5, [R1+0x4b4] ;  /* 0x0004b40001057983 */ /* 0x000ee20000100800 */
[----:B------:R-:W-:Y:S01]  /*1ba50*/  PRMT R19, RZ, 0x7610, R19 ;  /* 0x00007610ff137816 */ /* 0x000fe20000000013 */
[----:B--2---:R-:W-:-:S02]  /*1ba60*/  @!P1 IMAD.MOV.U32 R2, RZ, RZ, R7 ;  /* 0x000000ffff029224 */ /* 0x004fc400078e0007 */
[----:B------:R-:W-:-:S05]  /*1ba70*/  @!P1 IMAD.MOV.U32 R3, RZ, RZ, R12 ;  /* 0x000000ffff039224 */ /* 0x000fca00078e000c */
[----:B------:R0:W2:Y:S02]  /*1ba80*/  @!P1 LDG.E.U16 R19, desc[UR10][R2.64] ;  /* 0x0000000a02139981 */ /* 0x0000a4000c1e1500 */
[----:B0-----:R-:W0:Y:S01]  /*1ba90*/  S2R R3, SR_TID.X ;  /* 0x0000000000037919 */ /* 0x001e220000002100 */
[----:B------:R-:W-:Y:S01]  /*1baa0*/  PRMT R4, RZ, 0x7610, R4 ;  /* 0x00007610ff047816 */ /* 0x000fe20000000004 */
[----:B------:R-:W1:Y:S01]  /*1bab0*/  S2R R7, SR_TID.X ;  /* 0x0000000000077919 */ /* 0x000e620000002100 */
[----:B0-----:R-:W-:-:S04]  /*1bac0*/  SHF.R.U32.HI R3, RZ, 0x5, R3 ;  /* 0x00000005ff037819 */ /* 0x001fc80000011603 */
[----:B------:R-:W-:-:S04]  /*1bad0*/  SGXT.U32 R3, R3, 0x1 ;  /* 0x000000010303781a */ /* 0x000fc80000000000 */
[----:B------:R-:W-:-:S04]  /*1bae0*/  LOP3.LUT R3, R3, 0x30, RZ, 0xfc, !PT ;  /* 0x0000003003037812 */ /* 0x000fc800078efcff */
[----:B------:R-:W-:Y:S02]  /*1baf0*/  ISETP.GE.AND P1, PT, R3, UR7, PT ;  /* 0x0000000703007c0c */ /* 0x000fe4000bf26270 */
[----:B------:R-:W-:Y:S02]  /*1bb00*/  PRMT R6, RZ, 0x7610, R6 ;  /* 0x00007610ff067816 */ /* 0x000fe40000000006 */
[----:B-1----:R-:W-:Y:S01]  /*1bb10*/  SHF.R.U32.HI R7, RZ, 0x5, R7 ;  /* 0x00000005ff077819 */ /* 0x002fe20000011607 */
[----:B----4-:R-:W-:Y:S01]  /*1bb20*/  STL [R1+0x48], R0 ;  /* 0x0000480001007387 */ /* 0x010fe20000100800 */
[----:B------:R-:W-:Y:S02]  /*1bb30*/  ISETP.GE.AND P0, PT, R13, UR7, PT ;  /* 0x000000070d007c0c */ /* 0x000fe4000bf06270 */
[----:B------:R-:W-:Y:S01]  /*1bb40*/  SGXT.U32 R7, R7, 0x1 ;  /* 0x000000010707781a */ /* 0x000fe20000000000 */
[----:B------:R-:W4:Y:S04]  /*1bb50*/  LDL R13, [R1+0x4a8] ;  /* 0x0004a800010d7983 */ /* 0x000f280000100800 */
[----:B------:R-:W2:Y:S01]  /*1bb60*/  LDL R12, [R1+0x4ac] ;  /* 0x0004ac00010c7983 */ /* 0x000ea20000100800 */
[----:B---3--:R-:W-:-:S03]  /*1bb70*/  @!P2 IMAD.MOV.U32 R2, RZ, RZ, R8 ;  /* 0x000000ffff02a224 */ /* 0x008fc600078e0008 */
[----:B------:R-:W3:Y:S01]  /*1bb80*/  LDL R8, [R1+0x4a0] ;  /* 0x0004a00001087983 */ /* 0x000ee20000100800 */
[----:B------:R-:W-:-:S05]  /*1bb90*/  @!P2 IMAD.MOV.U32 R3, RZ, RZ, R10 ;  /* 0x000000ffff03a224 */ /* 0x000fca00078e000a */
[----:B------:R0:W3:Y:S02]  /*1bba0*/  @!P2 LDG.E.U16 R4, desc[UR10][R2.64] ;  /* 0x0000000a0204a981 */ /* 0x0000e4000c1e1500 */
[----:B0-----:R-:W-:Y:S02]  /*1bbb0*/  @!P3 IMAD.MOV.U32 R2, RZ, RZ, R5 ;  /* 0x000000ffff02b224 */ /* 0x001fe400078e0005 */
[----:B------:R-:W-:-:S05]  /*1bbc0*/  @!P3 IMAD.MOV.U32 R3, RZ, RZ, R9 ;  /* 0x000000ffff03b224 */ /* 0x000fca00078e0009 */
[----:B------:R4:W3:Y:S01]  /*1bbd0*/  @!P3 LDG.E.U16 R6, desc[UR10][R2.64] ;  /* 0x0000000a0206b981 */ /* 0x0008e2000c1e1500 */
[----:B------:R-:W-:-:S03]  /*1bbe0*/  LOP3.LUT R10, R7, 0x32, RZ, 0xfc, !PT ;  /* 0x00000032070a7812 */ /* 0x000fc600078efcff */
[----:B------:R-:W3:Y:S01]  /*1bbf0*/  LDL R7, [R1+0x4a4] ;  /* 0x0004a40001077983 */ /* 0x000ee20000100800 */
[----:B------:R-:W0:Y:S01]  /*1bc00*/  S2R R5, SR_TID.X ;  /* 0x0000000000057919 */ /* 0x000e220000002100 */
[----:B------:R-:W-:Y:S02]  /*1bc10*/  ISETP.GE.AND P2, PT, R10, UR7, PT ;  /* 0x000000070a007c0c */ /* 0x000fe4000bf46270 */
[----:B------:R-:W-:Y:S01]  /*1bc20*/  PRMT R11, RZ, 0x7610, R11 ;  /* 0x00007610ff0b7816 */ /* 0x000fe2000000000b */
[----:B----4-:R-:W-:Y:S02]  /*1bc30*/  @!P0 IMAD.MOV.U32 R3, RZ, RZ, R13 ;  /* 0x000000ffff038224 */ /* 0x010fe400078e000d */
[----:B--2---:R-:W-:-:S05]  /*1bc40*/  @!P0 IMAD.MOV.U32 R2, RZ, RZ, R12 ;  /* 0x000000ffff028224 */ /* 0x004fca00078e000c */
[----:B------:R1:W2:Y:S04]  /*1bc50*/  @!P0 LDG.E.U16 R11, desc[UR10][R2.64] ;  /* 0x0000000a020b8981 */ /* 0x0002a8000c1e1500 */
[----:B---3--:R3:W-:Y:S04]  /*1bc60*/  STL [R1], R4 ;  /* 0x0000000401007387 */ /* 0x0087e80000100800 */
[----:B------:R-:W4:Y:S04]  /*1bc70*/  LDL R10, [R1+0x498] ;  /* 0x00049800010a7983 */ /* 0x000f280000100800 */
[----:B------:R-:W2:Y:S01]  /*1bc80*/  LDL R9, [R1+0x49c] ;  /* 0x00049c0001097983 */ /* 0x000ea20000100800 */
[----:B---3--:R-:W3:Y:S03]  /*1bc90*/  S2R R4, SR_TID.X ;  /* 0x0000000000047919 */ /* 0x008ee60000002100 */
[----:B------:R0:W-:Y:S01]  /*1bca0*/  STL [R1+0x4], R6 ;  /* 0x0000040601007387 */ /* 0x0001e20000100800 */
[----:B-1----:R-:W-:-:S02]  /*1bcb0*/  @!P1 IMAD.MOV.U32 R3, RZ, RZ, R8 ;  /* 0x000000ffff039224 */ /* 0x002fc400078e0008 */
[----:B------:R-:W-:Y:S01]  /*1bcc0*/  @!P1 IMAD.MOV.U32 R2, RZ, RZ, R7 ;  /* 0x000000ffff029224 */ /* 0x000fe200078e0007 */
[----:B------:R-:W2:Y:S04]  /*1bcd0*/  LDL R8, [R1+0x488] ;  /* 0x0004880001087983 */ /* 0x000ea80000100800 */
[----:B------:R-:W2:Y:S01]  /*1bce0*/  LDL R7, [R1+0x48c] ;  /* 0x00048c0001077983 */ /* 0x000ea20000100800 */
[----:B0-----:R-:W-:-:S03]  /*1bcf0*/  SHF.R.U32.HI R6, RZ, 0x5, R5 ;  /* 0x00000005ff067819 */ /* 0x001fc60000011605 */
[----:B------:R-:W2:Y:S01]  /*1bd00*/  LDL R5, [R1+0x490] ;  /* 0x0004900001057983 */ /* 0x000ea20000100800 */
[----:B---3--:R-:W-:-:S04]  /*1bd10*/  SHF.R.U32.HI R4, RZ, 0x5, R4 ;  /* 0x00000005ff047819 */ /* 0x008fc80000011604 */
[----:B------:R-:W-:-:S04]  /*1bd20*/  SGXT.U32 R4, R4, 0x1 ;  /* 0x000000010404781a */ /* 0x000fc80000000000 */
[----:B------:R-:W-:-:S04]  /*1bd30*/  LOP3.LUT R4, R4, 0x34, RZ, 0xfc, !PT ;  /* 0x0000003404047812 */ /* 0x000fc800078efcff */
[----:B------:R-:W-:Y:S02]  /*1bd40*/  ISETP.GE.AND P3, PT, R4, UR7, PT ;  /* 0x0000000704007c0c */ /* 0x000fe4000bf66270 */
[----:B------:R-:W3:Y:S01]  /*1bd50*/  LDL R4, [R1+0x494] ;  /* 0x0004940001047983 */ /* 0x000ee20000100800 */
[----:B------:R-:W-:Y:S02]  /*1bd60*/  SGXT.U32 R6, R6, 0x1 ;  /* 0x000000010606781a */ /* 0x000fe40000000000 */
[----:B------:R-:W-:Y:S02]  /*1bd70*/  PRMT R20, RZ, 0x7610, R20 ;  /* 0x00007610ff147816 */ /* 0x000fe40000000014 */
[----:B------:R-:W-:Y:S02]  /*1bd80*/  LOP3.LUT R6, R6, 0x36, RZ, 0xfc, !PT ;  /* 0x0000003606067812 */ /* 0x000fe400078efcff */
[----:B------:R-:W-:Y:S02]  /*1bd90*/  PRMT R29, RZ, 0x7610, R29 ;  /* 0x00007610ff1d7816 */ /* 0x000fe4000000001d */
[----:B------:R-:W-:Y:S01]  /*1bda0*/  ISETP.GE.AND P0, PT, R6, UR7, PT ;  /* 0x0000000706007c0c */ /* 0x000fe2000bf06270 */
[----:B------:R4:W3:Y:S01]  /*1bdb0*/  @!P1 LDG.E.U16 R20, desc[UR10][R2.64] ;  /* 0x0000000a02149981 */ /* 0x0008e2000c1e1500 */
[----:B------:R-:W-:-:S02]  /*1bdc0*/  PRMT R27, RZ, 0x7610, R27 ;  /* 0x00007610ff1b7816 */ /* 0x000fc4000000001b */
[----:B------:R-:W-:Y:S01]  /*1bdd0*/  PRMT R21, RZ, 0x7610, R21 ;  /* 0x00007610ff157816 */ /* 0x000fe20000000015 */
[----:B------:R-:W0:Y:S01]  /*1bde0*/  S2R R6, SR_TID.X ;  /* 0x0000000000067919 */ /* 0x000e220000002100 */
[----:B----4-:R-:W-:Y:S02]  /*1bdf0*/  @!P2 IMAD.MOV.U32 R3, RZ, RZ, R10 ;  /* 0x000000ffff03a224 */ /* 0x010fe400078e000a */
[----:B--2---:R-:W-:-:S05]  /*1be00*/  @!P2 IMAD.MOV.U32 R2, RZ, RZ, R9 ;  /* 0x000000ffff02a224 */ /* 0x004fca00078e0009 */
[----:B------:R1:W2:Y:S02]  /*1be10*/  @!P2 LDG.E.U16 R29, desc[UR10][R2.64] ;  /* 0x0000000a021da981 */ /* 0x0002a4000c1e1500 */
[----:B-1----:R-:W-:Y:S02]  /*1be20*/  @!P3 IMAD.MOV.U32 R3, RZ, RZ, R5 ;  /* 0x000000ffff03b224 */ /* 0x002fe400078e0005 */
[----:B---3--:R-:W-:-:S05]  /*1be30*/  @!P3 IMAD.MOV.U32 R2, RZ, RZ, R4 ;  /* 0x000000ffff02b224 */ /* 0x008fca00078e0004 */
[----:B------:R1:W3:Y:S02]  /*1be40*/  @!P3 LDG.E.U16 R27, desc[UR10][R2.64] ;  /* 0x0000000a021bb981 */ /* 0x0002e4000c1e1500 */
[----:B-1----:R-:W-:Y:S02]  /*1be50*/  @!P0 IMAD.MOV.U32 R2, RZ, RZ, R7 ;  /* 0x000000ffff028224 */ /* 0x002fe400078e0007 */
[----:B------:R-:W-:-:S05]  /*1be60*/  @!P0 IMAD.MOV.U32 R3, RZ, RZ, R8 ;  /* 0x000000ffff038224 */ /* 0x000fca00078e0008 */
[----:B------:R-:W4:Y:S01]  /*1be70*/  @!P0 LDG.E.U16 R21, desc[UR10][R2.64] ;  /* 0x0000000a02158981 */ /* 0x000f22000c1e1500 */
[----:B0-----:R-:W-:-:S04]  /*1be80*/  SHF.R.U32.HI R6, RZ, 0x5, R6 ;  /* 0x00000005ff067819 */ /* 0x001fc80000011606 */
[----:B------:R-:W-:-:S04]  /*1be90*/  SGXT.U32 R6, R6, 0x1 ;  /* 0x000000010606781a */ /* 0x000fc80000000000 */
[----:B------:R-:W-:-:S04]  /*1bea0*/  LOP3.LUT R6, R6, 0x38, RZ, 0xfc, !PT ;  /* 0x0000003806067812 */ /* 0x000fc800078efcff */
[----:B------:R-:W-:Y:S02]  /*1beb0*/  ISETP.GE.AND P1, PT, R6, UR7, PT ;  /* 0x0000000706007c0c */ /* 0x000fe4000bf26270 */
[----:B------:R-:W0:Y:S02]  /*1bec0*/  S2R R6, SR_TID.X ;  /* 0x0000000000067919 */ /* 0x000e240000002100 */
[----:B0-----:R-:W-:-:S04]  /*1bed0*/  SHF.R.U32.HI R6, RZ, 0x5, R6 ;  /* 0x00000005ff067819 */ /* 0x001fc80000011606 */
[----:B------:R-:W-:-:S04]  /*1bee0*/  SGXT.U32 R6, R6, 0x1 ;  /* 0x000000010606781a */ /* 0x000fc80000000000 */
[----:B------:R-:W-:Y:S02]  /*1bef0*/  LOP3.LUT R9, R6, 0x3a, RZ, 0xfc, !PT ;  /* 0x0000003a06097812 */ /* 0x000fe400078efcff */
[----:B------:R-:W0:Y:S02]  /*1bf00*/  S2R R6, SR_TID.X ;  /* 0x0000000000067919 */ /* 0x000e240000002100 */
[----:B------:R-:W-:Y:S02]  /*1bf10*/  ISETP.GE.AND P2, PT, R9, UR7, PT ;  /* 0x0000000709007c0c */ /* 0x000fe4000bf46270 */
[--C-:B0-----:R-:W-:Y:S02]  /*1bf20*/  SHF.R.U32.HI R7, RZ, 0x5, R6.reuse ;  /* 0x00000005ff077819 */ /* 0x101fe40000011606 */
[----:B------:R-:W-:Y:S02]  /*1bf30*/  SHF.R.U32.HI R6, RZ, 0x5, R6 ;  /* 0x00000005ff067819 */ /* 0x000fe40000011606 */
[----:B------:R-:W-:-:S02]  /*1bf40*/  SGXT.U32 R7, R7, 0x1 ;  /* 0x000000010707781a */ /* 0x000fc40000000000 */
[----:B------:R-:W-:Y:S02]  /*1bf50*/  SGXT.U32 R6, R6, 0x1 ;  /* 0x000000010606781a */ /* 0x000fe40000000000 */
[----:B------:R-:W-:Y:S02]  /*1bf60*/  LOP3.LUT R7, R7, 0x3c, RZ, 0xfc, !PT ;  /* 0x0000003c07077812 */ /* 0x000fe400078efcff */
[----:B------:R-:W-:Y:S02]  /*1bf70*/  LOP3.LUT R6, R6, 0x3e, RZ, 0xfc, !PT ;  /* 0x0000003e06067812 */ /* 0x000fe400078efcff */
[----:B------:R-:W-:Y:S02]  /*1bf80*/  ISETP.GE.AND P3, PT, R7, UR7, PT ;  /* 0x0000000707007c0c */ /* 0x000fe4000bf66270 */
[----:B------:R-:W-:Y:S01]  /*1bf90*/  ISETP.GE.AND P4, PT, R6, UR7, PT ;  /* 0x0000000706007c0c */ /* 0x000fe2000bf86270 */
[----:B--2---:R-:W-:Y:S04]  /*1bfa0*/  STL [R1+0x1a10], R29 ;  /* 0x001a101d01007387 */ /* 0x004fe80000100800 */
[----:B------:R-:W2:Y:S04]  /*1bfb0*/  LDL R5, [R1+0x480] ;  /* 0x0004800001057983 */ /* 0x000ea80000100800 */
[----:B------:R-:W2:Y:S04]  /*1bfc0*/  LDL R4, [R1+0x484] ;  /* 0x0004840001047983 */ /* 0x000ea80000100800 */
[----:B---3--:R-:W-:Y:S04]  /*1bfd0*/  STL [R1+0x19f8], R27 ;  /* 0x0019f81b01007387 */ /* 0x008fe80000100800 */
[----:B------:R-:W-:Y:S04]  /*1bfe0*/  STL [R1+0x19fc], R27 ;  /* 0x0019fc1b01007387 */ /* 0x000fe80000100800 */
[----:B------:R-:W-:Y:S04]  /*1bff0*/  STL [R1+0x1a00], R27 ;  /* 0x001a001b01007387 */ /* 0x000fe80000100800 */
[----:B------:R0:W-:Y:S04]  /*1c000*/  STL [R1+0x38], R11 ;  /* 0x0000380b01007387 */ /* 0x0001e80000100800 */
[----:B----4-:R-:W-:Y:S04]  /*1c010*/  STL [R1+0x19cc], R21 ;  /* 0x0019cc1501007387 */ /* 0x010fe80000100800 */
[----:B------:R1:W-:Y:S04]  /*1c020*/  STL [R1+0x19d0], R21 ;  /* 0x0019d01501007387 */ /* 0x0003e80000100800 */
[----:B------:R-:W3:Y:S04]  /*1c030*/  LDL R9, [R1+0x478] ;  /* 0x0004780001097983 */ /* 0x000ee80000100800 */
[----:B------:R-:W4:Y:S04]  /*1c040*/  LDL R8, [R1+0x47c] ;  /* 0x00047c0001087983 */ /* 0x000f280000100800 */
[----:B------:R-:W4:Y:S04]  /*1c050*/  LDL R7, [R1+0x470] ;  /* 0x0004700001077983 */ /* 0x000f280000100800 */
[----:B------:R-:W4:Y:S04]  /*1c060*/  LDL R6, [R1+0x474] ;  /* 0x0004740001067983 */ /* 0x000f280000100800 */
[----:B------:R-:W4:Y:S04]  /*1c070*/  LDL R13, [R1+0x468] ;  /* 0x00046800010d7983 */ /* 0x000f280000100800 */
[----:B------:R-:W4:Y:S01]  /*1c080*/  LDL R12, [R1+0x46c] ;  /* 0x00046c00010c7983 */ /* 0x000f220000100800 */
[----:B------:R-:W1:Y:S01]  /*1c090*/  S2R R10, SR_TID.X ;  /* 0x00000000000a7919 */ /* 0x000e620000002100 */
[----:B------:R-:W1:Y:S02]  /*1c0a0*/  S2R R0, SR_TID.X ;  /* 0x0000000000007919 */ /* 0x000e640000002100 */
[----:B0-----:R-:W4:Y:S01]  /*1c0b0*/  LDL R11, [R1+0x560] ;  /* 0x00056000010b7983 */ /* 0x001f220000100800 */
[----:B------:R-:W-:-:S02]  /*1c0c0*/  PRMT R3, RZ, 0x7610, R3 ;  /* 0x00007610ff037816 */ /* 0x000fc40000000003 */
[----:B-1----:R-:W-:Y:S02]  /*1c0d0*/  LOP3.LUT R21, R10, 0x3f, RZ, 0xc0, !PT ;  /* 0x0000003f0a157812 */ /* 0x002fe400078ec0ff */
[----:B------:R-:W4:Y:S01]  /*1c0e0*/  LDL R10, [R1+0x564] ;  /* 0x00056400010a7983 */ /* 0x000f220000100800 */
[----:B------:R-:W-:-:S04]  /*1c0f0*/  SHF.R.U32.HI R0, RZ, 0x5, R0 ;  /* 0x00000005ff007819 */ /* 0x000fc80000011600 */
[----:B------:R-:W-:Y:S02]  /*1c100*/  SGXT.U32 R2, R0, 0x1 ;  /* 0x000000010002781a */ /* 0x000fe40000000000 */
[----:B------:R-:W-:Y:S02]  /*1c110*/  PRMT R0, RZ, 0x7610, R0 ;  /* 0x00007610ff007816 */ /* 0x000fe40000000000 */
[----:B------:R-:W-:Y:S02]  /*1c120*/  ISETP.GE.AND P0, PT, R2, UR7, PT ;  /* 0x0000000702007c0c */ /* 0x000fe4000bf06270 */
[----:B------:R-:W-:Y:S01]  /*1c130*/  PRMT R2, RZ, 0x7610, R2 ;  /* 0x00007610ff027816 */ /* 0x000fe20000000002 */
[----:B------:R-:W-:Y:S04]  /*1c140*/  STL [R1+0x1a0c], R21 ;  /* 0x001a0c1501007387 */ /* 0x000fe80000100800 */
[----:B--2---:R3:W2:Y:S02]  /*1c150*/  @!P1 LDG.E.U16 R0, desc[UR10][R4.64] ;  /* 0x0000000a04009981 */ /* 0x0046a4000c1e1500 */
[----:B---3--:R-:W-:-:S02]  /*1c160*/  @!P2 IMAD.MOV.U32 R5, RZ, RZ, R9 ;  /* 0x000000ffff05a224 */ /* 0x008fc400078e0009 */
[----:B------:R-:W3:Y:S01]  /*1c170*/  LDL R9, [R1+0xcd8] ;  /* 0x000cd80001097983 */ /* 0x000ee20000100800 */
[----:B----4-:R-:W-:-:S03]  /*1c180*/  @!P2 IMAD.MOV.U32 R4, RZ, RZ, R8 ;  /* 0x000000ffff04a224 */ /* 0x010fc600078e0008 */
[----:B------:R-:W3:Y:S04]  /*1c190*/  LDL R8, [R1+0xcdc] ;  /* 0x000cdc0001087983 */ /* 0x000ee80000100800 */
[----:B------:R0:W4:Y:S04]  /*1c1a0*/  @!P2 LDG.E.U16 R2, desc[UR10][R4.64] ;  /* 0x0000000a0402a981 */ /* 0x000128000c1e1500 */
[----:B------:R1:W2:Y:S01]  /*1c1b0*/  @!P3 LDG.E.U16 R3, desc[UR10][R6.64] ;  /* 0x0000000a0603b981 */ /* 0x0002a2000c1e1500 */
[----:B0-----:R-:W-:Y:S01]  /*1c1c0*/  PRMT R4, RZ, 0x7610, R4 ;  /* 0x00007610ff047816 */ /* 0x001fe20000000004 */
[----:B-1----:R-:W-:-:S02]  /*1c1d0*/  @!P4 IMAD.MOV.U32 R6, RZ, RZ, R12 ;  /* 0x000000ffff06c224 */ /* 0x002fc400078e000c */
[----:B------:R-:W-:-:S05]  /*1c1e0*/  @!P4 IMAD.MOV.U32 R7, RZ, RZ, R13 ;  /* 0x000000ffff07c224 */ /* 0x000fca00078e000d */
[----:B------:R0:W4:Y:S01]  /*1c1f0*/  @!P4 LDG.E.U16 R4, desc[UR10][R6.64] ;  /* 0x0000000a0604c981 */ /* 0x000122000c1e1500 */
[----:B------:R-:W-:Y:S01]  /*1c200*/  PRMT R14, RZ, 0x7610, R14 ;  /* 0x00007610ff0e7816 */ /* 0x000fe2000000000e */
[----:B0-----:R-:W-:Y:S02]  /*1c210*/  @!P0 IMAD.MOV.U32 R7, RZ, RZ, R11 ;  /* 0x000000ffff078224 */ /* 0x001fe400078e000b */
[----:B------:R-:W-:-:S05]  /*1c220*/  @!P0 IMAD.MOV.U32 R6, RZ, RZ, R10 ;  /* 0x000000ffff068224 */ /* 0x000fca00078e000a */
[----:B------:R0:W4:Y:S01]  /*1c230*/  @!P0 LDG.E.U16 R14, desc[UR10][R6.64] ;  /* 0x0000000a060e8981 */ /* 0x000122000c1e1500 */
[----:B------:R-:W-:Y:S02]  /*1c240*/  ISETP.GE.AND P1, PT, R21, UR7, PT ;  /* 0x0000000715007c0c */ /* 0x000fe4000bf26270 */
[----:B------:R-:W-:Y:S01]  /*1c250*/  PRMT R5, RZ, 0x7610, R5 ;  /* 0x00007610ff057816 */ /* 0x000fe20000000005 */
[----:B------:R-:W-:Y:S10]  /*1c260*/  BAR.SYNC.DEFER_BLOCKING 0x0 ;  /* 0x0000000000007b1d */ /* 0x000ff40000010000 */
[----:B---3--:R1:W3:Y:S04]  /*1c270*/  @!P1 LDG.E.U16 R5, desc[UR10][R8.64] ;  /* 0x0000000a08059981 */ /* 0x0082e8000c1e1500 */
[----:B--2---:R-:W-:Y:S04]  /*1c280*/  STL [R1+0x19f4], R3 ;  /* 0x0019f40301007387 */ /* 0x004fe80000100800 */
[----:B------:R-:W-:Y:S04]  /*1c290*/  STL [R1+0x1a04], R3 ;  /* 0x001a040301007387 */ /* 0x000fe80000100800 */
[----:B------:R-:W-:Y:S04]  /*1c2a0*/  STL [R1+0x1a08], R3 ;  /* 0x001a080301007387 */ /* 0x000fe80000100800 */
[----:B----4-:R-:W-:Y:S04]  /*1c2b0*/  STL [R1+0x19c8], R4 ;  /* 0x0019c80401007387 */ /* 0x010fe80000100800 */
[----:B------:R-:W1:Y:S04]  /*1c2c0*/  LDL R8, [R1+0xcb8] ;  /* 0x000cb80001087983 */ /* 0x000e680000100800 */
[----:B------:R-:W1:Y:S01]  /*1c2d0*/  LDL R9, [R1+0xcbc] ;  /* 0x000cbc0001097983 */ /* 0x000e620000100800 */
[----:B0-----:R-:W-:-:S03]  /*1c2e0*/  PRMT R6, RZ, 0x7610, R6 ;  /* 0x00007610ff067816 */ /* 0x001fc60000000006 */
[----:B------:R-:W2:Y:S04]  /*1c2f0*/  LDL R11, [R1+0xc78] ;  /* 0x000c7800010b7983 */ /* 0x000ea80000100800 */
[----:B------:R-:W2:Y:S01]  /*1c300*/  LDL R10, [R1+0xc7c] ;  /* 0x000c7c00010a7983 */ /* 0x000ea20000100800 */
[----:B------:R-:W-:-:S03]  /*1c310*/  PRMT R7, RZ, 0x7610, R7 ;  /* 0x00007610ff077816 */ /* 0x000fc60000000007 */
[----:B------:R-:W4:Y:S04]  /*1c320*/  LDL R13, [R1+0xbf8] ;  /* 0x000bf800010d7983 */ /* 0x000f280000100800 */
[----:B------:R-:W4:Y:S01]  /*1c330*/  LDL R12, [R1+0xbfc] ;  /* 0x000bfc00010c7983 */ /* 0x000f220000100800 */
[----:B-1----:R-:W-:-:S04]  /*1c340*/  @!P1 LOP3.LUT R9, R9, R8, RZ, 0x3c, !PT ;  /* 0x0000000809099212 */ /* 0x002fc800078e3cff */
[----:B------:R-:W-:-:S04]  /*1c350*/  @!P1 LOP3.LUT R8, R9, R8, RZ, 0x3c, !PT ;  /* 0x0000000809089212 */ /* 0x000fc800078e3cff */
[----:B------:R-:W-:Y:S01]  /*1c360*/  @!P1 LOP3.LUT R9, R9, R8, RZ, 0x3c, !PT ;  /* 0x0000000809099212 */ /* 0x000fe200078e3cff */
[----:B--2---:R0:W2:Y:S04]  /*1c370*/  @!P1 LDG.E.U16 R7, desc[UR10][R10.64] ;  /* 0x0000000a0a079981 */ /* 0x0040a8000c1e1500 */
[----:B------:R-:W2:Y:S04]  /*1c380*/  @!P1 LDG.E.U16 R6, desc[UR10][R8.64] ;  /* 0x0000000a08069981 */ /* 0x000ea8000c1e1500 */
[----:B---3--:R-:W-:Y:S04]  /*1c390*/  STL [R1+0x19d4], R5 ;  /* 0x0019d40501007387 */ /* 0x008fe80000100800 */
[----:B------:R-:W-:Y:S04]  /*1c3a0*/  STL [R1+0x19d8], R5 ;  /* 0x0019d80501007387 */ /* 0x000fe80000100800 */
[----:B--2---:R-:W-:Y:S04]  /*1c3b0*/  STL [R1+0x19dc], R6 ;  /* 0x0019dc0601007387 */ /* 0x004fe80000100800 */
[----:B------:R-:W-:Y:S04]  /*1c3c0*/  STL [R1+0x19e0], R6 ;  /* 0x0019e00601007387 */ /* 0x000fe80000100800 */
[----:B------:R-:W0:Y:S04]  /*1c3d0*/  LDL R10, [R1+0xc38] ;  /* 0x000c3800010a7983 */ /* 0x000e280000100800 */
[----:B------:R-:W0:Y:S01]  /*1c3e0*/  LDL R11, [R1+0xc3c] ;  /* 0x000c3c00010b7983 */ /* 0x000e220000100800 */
[----:B------:R-:W-:-:S02]  /*1c3f0*/  PRMT R8, RZ, 0x7610, R8 ;  /* 0x00007610ff087816 */ /* 0x000fc40000000008 */
[----:B0-----:R-:W-:-:S04]  /*1c400*/  @!P1 LOP3.LUT R11, R11, R10, RZ, 0x3c, !PT ;  /* 0x0000000a0b0b9212 */ /* 0x001fc800078e3cff */
[----:B------:R-:W-:-:S04]  /*1c410*/  @!P1 LOP3.LUT R10, R11, R10, RZ, 0x3c, !PT ;  /* 0x0000000a0b0a9212 */ /* 0x000fc800078e3cff */
[----:B------:R-:W-:-:S05]  /*1c420*/  @!P1 LOP3.LUT R11, R11, R10, RZ, 0x3c, !PT ;  /* 0x0000000a0b0b9212 */ /* 0x000fca00078e3cff */
[----:B------:R-:W2:Y:S01]  /*1c430*/  @!P1 LDG.E.U16 R8, desc[UR10][R10.64] ;  /* 0x0000000a0a089981 */ /* 0x000ea2000c1e1500 */
[----:B------:R-:W-:-:S03]  /*1c440*/  PRMT R9, RZ, 0x7610, R9 ;  /* 0x00007610ff097816 */ /* 0x000fc60000000009 */
[----:B------:R-:W-:Y:S04]  /*1c450*/  STL [R1+0x19e4], R7 ;  /* 0x0019e40701007387 */ /* 0x000fe80000100800 */
[----:B------:R-:W-:Y:S04]  /*1c460*/  STL [R1+0x19e8], R7 ;  /* 0x0019e80701007387 */ /* 0x000fe80000100800 */
[----:B----4-:R0:W3:Y:S04]  /*1c470*/  @!P1 LDG.E.U16 R9, desc[UR10][R12.64] ;  /* 0x0000000a0c099981 */ /* 0x0100e8000c1e1500 */
        /* <DEDUP_REMOVED lines=8> */
[----:B------:R0:W2:Y:S04]  /*1c500*/  @!P1 LDG.E.U16 R10, desc[UR10][R12.64] ;  /* 0x0000000a0c0a9981 */ /* 0x0000a8000c1e1500 */
[----:B------:R-:W0:Y:S04]  /*1c510*/  LDL R12, [R1+0xb78] ;  /* 0x000b7800010c7983 */ /* 0x000e280000100800 */
[----:B------:R-:W0:Y:S01]  /*1c520*/  LDL R13, [R1+0xb7c] ;  /* 0x000b7c00010d7983 */ /* 0x000e220000100800 */
[----:B------:R-:W-:Y:S02]  /*1c530*/  PRMT R11, RZ, 0x7610, R11 ;  /* 0x00007610ff0b7816 */ /* 0x000fe4000000000b */
[----:B0-----:R-:W-:-:S04]  /*1c540*/  @!P1 LOP3.LUT R13, R13, R12, RZ, 0x3c, !PT ;  /* 0x0000000c0d0d9212 */ /* 0x001fc800078e3cff */
[----:B------:R-:W-:-:S04]  /*1c550*/  @!P1 LOP3.LUT R12, R13, R12, RZ, 0x3c, !PT ;  /* 0x0000000c0d0c9212 */ /* 0x000fc800078e3cff */
[----:B------:R-:W-:-:S05]  /*1c560*/  @!P1 LOP3.LUT R13, R13, R12, RZ, 0x3c, !PT ;  /* 0x0000000c0d0d9212 */ /* 0x000fca00078e3cff */
[----:B------:R0:W4:Y:S04]  /*1c570*/  @!P1 LDG.E.U16 R11, desc[UR10][R12.64] ;  /* 0x0000000a0c0b9981 */ /* 0x000128000c1e1500 */
[----:B------:R-:W0:Y:S04]  /*1c580*/  LDL R12, [R1+0xb38] ;  /* 0x000b3800010c7983 */ /* 0x000e280000100800 */
[----:B------:R-:W0:Y:S01]  /*1c590*/  LDL R13, [R1+0xb3c] ;  /* 0x000b3c00010d7983 */ /* 0x000e220000100800 */
[----:B------:R-:W-:Y:S02]  /*1c5a0*/  PRMT R28, RZ, 0x7610, R28 ;  /* 0x00007610ff1c7816 */ /* 0x000fe4000000001c */
[----:B0-----:R-:W-:-:S04]  /*1c5b0*/  @!P1 LOP3.LUT R13, R13, R12, RZ, 0x3c, !PT ;  /* 0x0000000c0d0d9212 */ /* 0x001fc800078e3cff */
[----:B------:R-:W-:-:S04]  /*1c5c0*/  @!P1 LOP3.LUT R12, R13, R12, RZ, 0x3c, !PT ;  /* 0x0000000c0d0c9212 */ /* 0x000fc800078e3cff */
[----:B------:R-:W-:-:S05]  /*1c5d0*/  @!P1 LOP3.LUT R13, R13, R12, RZ, 0x3c, !PT ;  /* 0x0000000c0d0d9212 */ /* 0x000fca00078e3cff */
[----:B------:R-:W2:Y:S04]  /*1c5e0*/  @!P1 LDG.E.U16 R28, desc[UR10][R12.64] ;  /* 0x0000000a0c1c9981 */ /* 0x000ea8000c1e1500 */
        /* <DEDUP_REMOVED lines=38> */
[----:B------:R-:W3:Y:S04]  /*1c850*/  LDL R12, [R1+0x9f8] ;  /* 0x0009f800010c7983 */ /* 0x000ee80000100800 */
[----:B------:R-:W3:Y:S01]  /*1c860*/  LDL R13, [R1+0x9fc] ;  /* 0x0009fc00010d7983 */ /* 0x000ee20000100800 */
[----:B--2---:R-:W-:-:S02]  /*1c870*/  PRMT R28, RZ, 0x7610, R28 ;  /* 0x00007610ff1c7816 */ /* 0x004fc4000000001c */
[----:B---3--:R-:W-:-:S04]  /*1c880*/  @!P1 LOP3.LUT R13, R13, R12, RZ, 0x3c, !PT ;  /* 0x0000000c0d0d9212 */ /* 0x008fc800078e3cff */
        /* <DEDUP_REMOVED lines=463> */
[----:B------:R-:W2:Y:S04]  /*1e580*/  LDL R12, [R1+0x57c] ;  /* 0x00057c00010c7983 */ /* 0x000ea80000100800 */
[----:B------:R-:W2:Y:S01]  /*1e590*/  LDL R13, [R1+0xcd4] ;  /* 0x000cd400010d7983 */ /* 0x000ea20000100800 */
[----:B0-----:R-:W0:Y:S02]  /*1e5a0*/  S2R R28, SR_TID.X ;  /* 0x00000000001c7919 */ /* 0x001e240000002100 */
[----:B0-----:R-:W-:-:S05]  /*1e5b0*/  LOP3.LUT R28, R28, 0x3f, RZ, 0xc0, !PT ;  /* 0x0000003f1c1c7812 */ /* 0x001fca00078ec0ff */
[----:B------:R-:W-:-:S05]  /*1e5c0*/  IMAD.SHL.U32 R28, R28, 0x2, RZ ;  /* 0x000000021c1c7824 */ /* 0x000fca00078e00ff */
[----:B------:R0:W-:Y:S02]  /*1e5d0*/  STS.U16 [R28+UR5+0x8000], R14 ;  /* 0x0080000e1c007988 */ /* 0x0001e40008000405 */
[----:B0-----:R-:W-:Y:S02]  /*1e5e0*/  PRMT R28, RZ, 0x7610, R28 ;  /* 0x00007610ff1c7816 */ /* 0x001fe4000000001c */
[----:B--2---:R-:W-:-:S04]  /*1e5f0*/  @!P1 LOP3.LUT R13, R13, R12, RZ, 0x3c, !PT ;  /* 0x0000000c0d0d9212 */ /* 0x004fc800078e3cff */
[----:B------:R-:W-:-:S04]  /*1e600*/  @!P1 LOP3.LUT R12, R13, R12, RZ, 0x3c, !PT ;  /* 0x0000000c0d0c9212 */ /* 0x000fc800078e3cff */
[----:B------:R-:W-:-:S05]  /*1e610*/  @!P1 LOP3.LUT R13, R13, R12, RZ, 0x3c, !PT ;  /* 0x0000000c0d0d9212 */ /* 0x000fca00078e3cff */
[----:B------:R-:W2:Y:S04]  /*1e620*/  @!P1 LDG.E.U16 R28, desc[UR10][R12.64] ;  /* 0x0000000a0c1c9981 */ /* 0x000ea8000c1e1500 */
[----:B------:R-:W-:Y:S04]  /*1e630*/  STL [R1+0x19b0], R14 ;  /* 0x0019b00e01007387 */ /* 0x000fe80000100800 */
[----:B------:R-:W-:Y:S04]  /*1e640*/  STL [R1+0x19b4], R14 ;  /* 0x0019b40e01007387 */ /* 0x000fe80000100800 */
        /* <DEDUP_REMOVED lines=58> */
[----:B------:R-:W-:Y:S04]  /*1e9f0*/  STL [R1+0x19c4], R18 ;  /* 0x0019c41201007387 */ /* 0x000fe80000100800 */
[----:B--2---:R0:W-:Y:S04]  /*1ea00*/  STL [R1+0x23c], R28 ;  /* 0x00023c1c01007387 */ /* 0x0041e80000100800 */
[----:B------:R-:W2:Y:S04]  /*1ea10*/  LDL R12, [R1+0xba8] ;  /* 0x000ba800010c7983 */ /* 0x000ea80000100800 */
[----:B------:R-:W2:Y:S01]  /*1ea20*/  LDL R13, [R1+0xbac] ;  /* 0x000bac00010d7983 */ /* 0x000ea20000100800 */
[----:B------:R-:W-:-:S03]  /*1ea30*/  PRMT R5, RZ, 0x7610, R5 ;  /* 0x00007610ff057816 */ /* 0x000fc60000000005 */
[----:B------:R-:W-:Y:S04]  /*1ea40*/  STL [R1+0x199c], R19 ;  /* 0x00199c1301007387 */ /* 0x000fe80000100800 */
[----:B------:R-:W-:Y:S01]  /*1ea50*/  STL [R1+0x19a0], R19 ;  /* 0x0019a01301007387 */ /* 0x000fe20000100800 */
[----:B0-----:R-:W0:Y:S01]  /*1ea60*/  S2R R28, SR_TID.X ;  /* 0x00000000001c7919 */ /* 0x001e220000002100 */
[----:B--2---:R-:W-:-:S04]  /*1ea70*/  @!P1 LOP3.LUT R13, R13, R12, RZ, 0x3c, !PT ;  /* 0x0000000c0d0d9212 */ /* 0x004fc800078e3cff */
[----:B------:R-:W-:-:S04]  /*1ea80*/  @!P1 LOP3.LUT R12, R13, R12, RZ, 0x3c, !PT ;  /* 0x0000000c0d0c9212 */ /* 0x000fc800078e3cff */
[----:B------:R-:W-:-:S05]  /*1ea90*/  @!P1 LOP3.LUT R13, R13, R12, RZ, 0x3c, !PT ;  /* 0x0000000c0d0d9212 */ /* 0x000fca00078e3cff */
[----:B------:R1:W2:Y:S04]  /*1eaa0*/  @!P1 LDG.E.U16 R5, desc[UR10][R12.64] ;  /* 0x0000000a0c059981 */ /* 0x0002a8000c1e1500 */
[----:B------:R-:W1:Y:S04]  /*1eab0*/  LDL R12, [R1+0xb68] ;  /* 0x000b6800010c7983 */ /* 0x000e680000100800 */
[----:B------:R-:W1:Y:S01]  /*1eac0*/  LDL R13, [R1+0xb6c] ;  /* 0x000b6c00010d7983 */ /* 0x000e620000100800 */
[----:B0-----:R-:W-:-:S05]  /*1ead0*/  LOP3.LUT R28, R28, 0x3f, RZ, 0xc0, !PT ;  /* 0x0000003f1c1c7812 */ /* 0x001fca00078ec0ff */
[----:B------:R-:W-:-:S05]  /*1eae0*/  IMAD.SHL.U32 R28, R28, 0x2, RZ ;  /* 0x000000021c1c7824 */ /* 0x000fca00078e00ff */
[----:B------:R-:W-:Y:S04]  /*1eaf0*/  STS.U16 [R28+UR5+0x8a00], R19 ;  /* 0x008a00131c007988 */ /* 0x000fe80008000405 */
[----:B------:R0:W-:Y:S02]  /*1eb00*/  STS.U16 [R28+UR5+0x8c00], R20 ;  /* 0x008c00141c007988 */ /* 0x0001e40008000405 */
[----:B0-----:R-:W-:Y:S02]  /*1eb10*/  PRMT R28, RZ, 0x7610, R28 ;  /* 0x00007610ff1c7816 */ /* 0x001fe4000000001c */
[----:B-1----:R-:W-:-:S04]  /*1eb20*/  @!P1 LOP3.LUT R13, R13, R12, RZ, 0x3c, !PT ;  /* 0x0000000c0d0d9212 */ /* 0x002fc800078e3cff */
[----:B------:R-:W-:-:S04]  /*1eb30*/  @!P1 LOP3.LUT R12, R13, R12, RZ, 0x3c, !PT ;  /* 0x0000000c0d0c9212 */ /* 0x000fc800078e3cff */
[----:B------:R-:W-:-:S05]  /*1eb40*/  @!P1 LOP3.LUT R13, R13, R12, RZ, 0x3c, !PT ;  /* 0x0000000c0d0d9212 */ /* 0x000fca00078e3cff */
[----:B------:R-:W3:Y:S04]  /*1eb50*/  @!P1 LDG.E.U16 R28, desc[UR10][R12.64] ;  /* 0x0000000a0c1c9981 */ /* 0x000ee8000c1e1500 */
[----:B------:R-:W-:Y:S04]  /*1eb60*/  STL [R1+0x19a4], R20 ;  /* 0x0019a41401007387 */ /* 0x000fe80000100800 */
[----:B------:R-:W-:Y:S04]  /*1eb70*/  STL [R1+0x19bc], R20 ;  /* 0x0019bc1401007387 */ /* 0x000fe80000100800 */
[----:B--2---:R-:W-:Y:S04]  /*1eb80*/  STL [R1+0x238], R5 ;  /* 0x0002380501007387 */ /* 0x004fe80000100800 */
[----:B---3--:R-:W-:Y:S04]  /*1eb90*/  STL [R1+0x234], R28 ;  /* 0x0002341c01007387 */ /* 0x008fe80000100800 */
[----:B------:R-:W2:Y:S04]  /*1eba0*/  LDL R12, [R1+0xb28] ;  /* 0x000b2800010c7983 */ /* 0x000ea80000100800 */
[----:B------:R-:W2:Y:S01]  /*1ebb0*/  LDL R13, [R1+0xb2c] ;  /* 0x000b2c00010d7983 */ /* 0x000ea20000100800 */
[----:B------:R-:W-:-:S02]  /*1ebc0*/  PRMT R22, RZ, 0x7610, R22 ;  /* 0x00007610ff167816 */ /* 0x000fc40000000016 */
[----:B--2---:R-:W-:-:S04]  /*1ebd0*/  @!P1 LOP3.LUT R13, R13, R12, RZ, 0x3c, !PT ;  /* 0x0000000c0d0d9212 */ /* 0x004fc800078e3cff */
[----:B------:R-:W-:-:S04]  /*1ebe0*/  @!P1 LOP3.LUT R12, R13, R12, RZ, 0x3c, !PT ;  /* 0x0000000c0d0c9212 */ /* 0x000fc800078e3cff */
[----:B------:R-:W-:-:S05]  /*1ebf0*/  @!P1 LOP3.LUT R13, R13, R12, RZ, 0x3c, !PT ;  /* 0x0000000c0d0d9212 */ /* 0x000fca00078e3cff */
[----:B------:R-:W2:Y:S04]  /*1ec00*/  @!P1 LDG.E.U16 R22, desc[UR10][R12.64] ;  /* 0x0000000a0c169981 */ /* 0x000ea8000c1e1500 */
[----:B------:R-:W-:Y:S04]  /*1ec10*/  STL [R1+0x19c0], R0 ;  /* 0x0019c00001007387 */ /* 0x000fe80000100800 */
[----:B--2---:R0:W-:Y:S04]  /*1ec20*/  STL [R1+0x230], R22 ;  /* 0x0002301601007387 */ /* 0x0041e80000100800 */
[----:B0-----:R-:W2:Y:S04]  /*1ec30*/  LDL.LU R22, [R1+0x1a18] ;  /* 0x001a180001167983 */ /* 0x001ea80000300800 */
[----:B------:R-:W3:Y:S04]  /*1ec40*/  LDL R12, [R1+0xae8] ;  /* 0x000ae800010c7983 */ /* 0x000ee80000100800 */
[----:B------:R-:W3:Y:S01]  /*1ec50*/  LDL R13, [R1+0xaec] ;  /* 0x000aec00010d7983 */ /* 0x000ee20000100800 */
[----:B------:R-:W-:-:S02]  /*1ec60*/  PRMT R27, RZ, 0x7610, R27 ;  /* 0x00007610ff1b7816 */ /* 0x000fc4000000001b */
[----:B---3--:R-:W-:-:S04]  /*1ec70*/  @!P1 LOP3.LUT R13, R13, R12, RZ, 0x3c, !PT ;  /* 0x0000000c0d0d9212 */ /* 0x008fc800078e3cff */
[----:B------:R-:W-:-:S04]  /*1ec80*/  @!P1 LOP3.LUT R12, R13, R12, RZ, 0x3c, !PT ;  /* 0x0000000c0d0c9212 */ /* 0x000fc800078e3cff */
[----:B------:R-:W-:-:S05]  /*1ec90*/  @!P1 LOP3.LUT R13, R13, R12, RZ, 0x3c, !PT ;  /* 0x0000000c0d0d9212 */ /* 0x000fca00078e3cff */
[----:B------:R-:W3:Y:S04]  /*1eca0*/  @!P1 LDG.E.U16 R27, desc[UR10][R12.64] ;  /* 0x0000000a0c1b9981 */ /* 0x000ee8000c1e1500 */
[----:B------:R-:W2:Y:S04]  /*1ecb0*/  LDL R12, [R1+0xaa8] ;  /* 0x000aa800010c7983 */ /* 0x000ea80000100800 */
[----:B------:R-:W2:Y:S01]  /*1ecc0*/  LDL R13, [R1+0xaac] ;  /* 0x000aac00010d7983 */ /* 0x000ea20000100800 */
[----:B------:R-:W-:-:S03]  /*1ecd0*/  PRMT R17, RZ, 0x7610, R17 ;  /* 0x00007610ff117816 */ /* 0x000fc60000000011 */
[----:B---3--:R0:W-:Y:S01]  /*1ece0*/  STL [R1+0x220], R27 ;  /* 0x0002201b01007387 */ /* 0x0081e20000100800 */
[----:B------:R-:W-:-:S03]  /*1ecf0*/  PRMT R25, RZ, 0x7610, R25 ;  /* 0x00007610ff197816 */ /* 0x000fc60000000019 */
[----:B0-----:R-:W3:Y:S01]  /*1ed00*/  LDL R27, [R1+0x9ec] ;  /* 0x0009ec00011b7983 */ /* 0x001ee20000100800 */
[----:B--2---:R-:W-:-:S04]  /*1ed10*/  @!P1 LOP3.LUT R13, R13, R12, RZ, 0x3c, !PT ;  /* 0x0000000c0d0d9212 */ /* 0x004fc800078e3cff */
[----:B------:R-:W-:-:S04]  /*1ed20*/  @!P1 LOP3.LUT R12, R13, R12, RZ, 0x3c, !PT ;  /* 0x0000000c0d0c9212 */ /* 0x000fc800078e3cff */
[----:B------:R-:W-:-:S05]  /*1ed30*/  @!P1 LOP3.LUT R13, R13, R12, RZ, 0x3c, !PT ;  /* 0x0000000c0d0d9212 */ /* 0x000fca00078e3cff */
[----:B------:R0:W2:Y:S04]  /*1ed40*/  @!P1 LDG.E.U16 R17, desc[UR10][R12.64] ;  /* 0x0000000a0c119981 */ /* 0x0000a8000c1e1500 */
[----:B------:R-:W0:Y:S04]  /*1ed50*/  LDL R12, [R1+0xa68] ;  /* 0x000a6800010c7983 */ /* 0x000e280000100800 */
[----:B------:R-:W0:Y:S02]  /*1ed60*/  LDL R13, [R1+0xa6c] ;  /* 0x000a6c00010d7983 */ /* 0x000e240000100800 */
[----:B0-----:R-:W-:-:S04]  /*1ed70*/  @!P1 LOP3.LUT R13, R13, R12, RZ, 0x3c, !PT ;  /* 0x0000000c0d0d9212 */ /* 0x001fc800078e3cff */
[----:B------:R-:W-:-:S04]  /*1ed80*/  @!P1 LOP3.LUT R12, R13, R12, RZ, 0x3c, !PT ;  /* 0x0000000c0d0c9212 */ /* 0x000fc800078e3cff */
[----:B------:R-:W-:-:S05]  /*1ed90*/  @!P1 LOP3.LUT R13, R13, R12, RZ, 0x3c, !PT ;  /* 0x0000000c0d0d9212 */ /* 0x000fca00078e3cff */
[----:B------:R-:W3:Y:S04]  /*1eda0*/  @!P1 LDG.E.U16 R25, desc[UR10][R12.64] ;  /* 0x0000000a0c199981 */ /* 0x000ee8000c1e1500 */
[----:B--2---:R0:W-:Y:S04]  /*1edb0*/  STL [R1+0x210], R17 ;  /* 0x0002101101007387 */ /* 0x0041e80000100800 */
[----:B0-----:R-:W2:Y:S04]  /*1edc0*/  LDL R17, [R1+0x9ac] ;  /* 0x0009ac0001117983 */ /* 0x001ea80000100800 */
[----:B---3--:R0:W-:Y:S04]  /*1edd0*/  STL [R1+0x200], R25 ;  /* 0x0002001901007387 */ /* 0x0081e80000100800 */
[----:B0-----:R-:W3:Y:S04]  /*1ede0*/  LDL.LU R25, [R1+0x1a14] ;  /* 0x001a140001197983 */ /* 0x001ee80000300800 */
[----:B------:R-:W2:Y:S04]  /*1edf0*/  LDL R12, [R1+0xa28] ;  /* 0x000a2800010c7983 */ /* 0x000ea80000100800 */
[----:B------:R-:W2:Y:S01]  /*1ee00*/  LDL R13, [R1+0xa2c] ;  /* 0x000a2c00010d7983 */ /* 0x000ea20000100800 */
[----:B------:R-:W-:-:S02]  /*1ee10*/  PRMT R3, RZ, 0x7610, R3 ;  /* 0x00007610ff037816 */ /* 0x000fc40000000003 */
[----:B--2---:R-:W-:-:S04]  /*1ee20*/  @!P1 LOP3.LUT R13, R13, R12, RZ, 0x3c, !PT ;  /* 0x0000000c0d0d9212 */ /* 0x004fc800078e3cff */
[----:B------:R-:W-:-:S04]  /*1ee30*/  @!P1 LOP3.LUT R12, R13, R12, RZ, 0x3c, !PT ;  /* 0x0000000c0d0c9212 */ /* 0x000fc800078e3cff */
[----:B------:R-:W-:-:S05]  /*1ee40*/  @!P1 LOP3.LUT R13, R13, R12, RZ, 0x3c, !PT ;  /* 0x0000000c0d0d9212 */ /* 0x000fca00078e3cff */
[----:B------:R0:W2:Y:S04]  /*1ee50*/  @!P1 LDG.E.U16 R3, desc[UR10][R12.64] ;  /* 0x0000000a0c039981 */ /* 0x0000a8000c1e1500 */
[----:B------:R-:W2:Y:S01]  /*1ee60*/  LDL R13, [R1+0x9e8] ;  /* 0x0009e800010d7983 */ /* 0x000ea20000100800 */
[----:B------:R-:W-:Y:S01]  /*1ee70*/  PRMT R29, RZ, 0x7610, R29 ;  /* 0x00007610ff1d7816 */ /* 0x000fe2000000001d */
[----:B0-----:R-:W-:-:S05]  /*1ee80*/  @!P1 IMAD.MOV.U32 R12, RZ, RZ, R27 ;  /* 0x000000ffff0c9224 */ /* 0x001fca00078e001b */
[----:B--2---:R-:W2:Y:S04]  /*1ee90*/  @!P1 LDG.E.U16 R29, desc[UR10][R12.64] ;  /* 0x0000000a0c1d9981 */ /* 0x004ea8000c1e1500 */
[----:B------:R0:W-:Y:S04]  /*1eea0*/  STL [R1+0x1f0], R3 ;  /* 0x0001f00301007387 */ /* 0x0001e80000100800 */
[----:B0-----:R-:W3:Y:S04]  /*1eeb0*/  LDL.LU R3, [R1+0xc] ;  /* 0x00000c0001037983 */ /* 0x001ee80000300800 */
[----:B------:R-:W3:Y:S01]  /*1eec0*/  LDL.LU R27, [R1+0x18] ;  /* 0x00001800011b7983 */ /* 0x000ee20000300800 */
[----:B------:R-:W0:Y:S01]  /*1eed0*/  S2R R5, SR_TID.X ;  /* 0x0000000000057919 */ /* 0x000e220000002100 */
[----:B------:R-:W1:Y:S02]  /*1eee0*/  S2R R28, SR_TID.X ;  /* 0x00000000001c7919 */ /* 0x000e640000002100 */
[----:B--2---:R2:W-:Y:S04]  /*1eef0*/  STL [R1+0x1e0], R29 ;  /* 0x0001e01d01007387 */ /* 0x0045e80000100800 */
[----:B--2---:R-:W2:Y:S04]  /*1ef00*/  LDL.LU R29, [R1+0x1a10] ;  /* 0x001a1000011d7983 */ /* 0x004ea80000300800 */
[----:B------:R-:W2:Y:S04]  /*1ef10*/  LDL.LU R12, [R1] ;  /* 0x00000000010c7983 */ /* 0x000ea80000300800 */
[----:B------:R-:W4:Y:S01]  /*1ef20*/  LDL R13, [R1+0x9a8] ;  /* 0x0009a800010d7983 */ /* 0x000f220000100800 */
[----:B0-----:R-:W-:-:S02]  /*1ef30*/  LOP3.LUT R5, R5, 0x3f, RZ, 0xc0, !PT ;  /* 0x0000003f05057812 */ /* 0x001fc400078ec0ff */
[----:B-1----:R-:W-:-:S03]  /*1ef40*/  LOP3.LUT R28, R28, 0x3f, RZ, 0xc0, !PT ;  /* 0x0000003f1c1c7812 */ /* 0x002fc600078ec0ff */
[----:B------:R-:W-:Y:S02]  /*1ef50*/  IMAD.SHL.U32 R5, R5, 0x2, RZ ;  /* 0x0000000205057824 */ /* 0x000fe400078e00ff */
[----:B------:R-:W-:-:S03]  /*1ef60*/  IMAD.SHL.U32 R28, R28, 0x2, RZ ;  /* 0x000000021c1c7824 */ /* 0x000fc600078e00ff */
[----:B------:R-:W-:Y:S02]  /*1ef70*/  LOP3.LUT R5, R5, 0x10, RZ, 0x3c, !PT ;  /* 0x0000001005057812 */ /* 0x000fe400078e3cff */
[----:B------:R-:W-:Y:S04]  /*1ef80*/  STS.U16 [R28+UR5+0x8e00], R0 ;  /* 0x008e00001c007988 */ /* 0x000fe80008000405 */
[----:B------:R-:W-:Y:S04]  /*1ef90*/  STS.U16 [R5+UR5+0x8080], R22 ;  /* 0x0080801605007988 */ /* 0x000fe80008000405 */
[----:B------:R-:W-:Y:S01]  /*1efa0*/  STS.U16 [R5+UR5+0x8280], R23 ;  /* 0x0082801705007988 */ /* 0x000fe20008000405 */
[----:B------:R-:W-:-:S03]  /*1efb0*/  PRMT R6, RZ, 0x7610, R6 ;  /* 0x00007610ff067816 */ /* 0x000fc60000000006 */
[----:B------:R-:W-:Y:S04]  /*1efc0*/  STS.U16 [R5+UR5+0x8480], R24 ;  /* 0x0084801805007988 */ /* 0x000fe80008000405 */
[----:B---3--:R-:W-:Y:S04]  /*1efd0*/  STS.U16 [R5+UR5+0x8680], R25 ;  /* 0x0086801905007988 */ /* 0x008fe80008000405 */
[----:B------:R-:W-:Y:S04]  /*1efe0*/  STS.U16 [R5+UR5+0x8880], R26 ;  /* 0x0088801a05007988 */ /* 0x000fe80008000405 */
[----:B--2---:R0:W-:Y:S02]  /*1eff0*/  STS.U16 [R5+UR5+0x8a80], R12 ;  /* 0x008a800c05007988 */ /* 0x0041e40008000405 */
[----:B0-----:R-:W-:Y:S01]  /*1f000*/  @!P1 IMAD.MOV.U32 R12, RZ, RZ, R17 ;  /* 0x000000ffff0c9224 */ /* 0x001fe200078e0011 */
[----:B------:R-:W-:Y:S01]  /*1f010*/  PRMT R21, RZ, 0x7610, R21 ;  /* 0x00007610ff157816 */ /* 0x000fe20000000015 */
[----:B------:R-:W2:Y:S04]  /*1f020*/  LDL R17, [R1+0x8ec] ;  /* 0x0008ec0001117983 */ /* 0x000ea80000100800 */
[----:B----4-:R0:W3:Y:S04]  /*1f030*/  @!P1 LDG.E.U16 R6, desc[UR10][R12.64] ;  /* 0x0000000a0c069981 */ /* 0x0100e8000c1e1500 */
[----:B------:R-:W0:Y:S04]  /*1f040*/  LDL R12, [R1+0x968] ;  /* 0x00096800010c7983 */ /* 0x000e280000100800 */
[----:B------:R-:W0:Y:S02]  /*1f050*/  LDL R13, [R1+0x96c] ;  /* 0x00096c00010d7983 */ /* 0x000e240000100800 */
[----:B0-----:R-:W-:-:S04]  /*1f060*/  @!P1 LOP3.LUT R13, R13, R12, RZ, 0x3c, !PT ;  /* 0x0000000c0d0d9212 */ /* 0x001fc800078e3cff */
[----:B------:R-:W-:-:S04]  /*1f070*/  @!P1 LOP3.LUT R12, R13, R12, RZ, 0x3c, !PT ;  /* 0x0000000c0d0c9212 */ /* 0x000fc800078e3cff */
[----:B------:R-:W-:-:S05]  /*1f080*/  @!P1 LOP3.LUT R13, R13, R12, RZ, 0x3c, !PT ;  /* 0x0000000c0d0d9212 */ /* 0x000fca00078e3cff */
[----:B------:R-:W4:Y:S04]  /*1f090*/  @!P1 LDG.E.U16 R21, desc[UR10][R12.64] ;  /* 0x0000000a0c159981 */ /* 0x000f28000c1e1500 */
[----:B---3--:R0:W-:Y:S04]  /*1f0a0*/  STL [R1+0x15c], R6 ;  /* 0x00015c0601007387 */ /* 0x0081e80000100800 */
[----:B0-----:R-:W3:Y:S04]  /*1f0b0*/  LDL.LU R6, [R1+0x10] ;  /* 0x0000100001067983 */ /* 0x001ee80000300800 */
[----:B----4-:R0:W-:Y:S04]  /*1f0c0*/  STL [R1+0x14c], R21 ;  /* 0x00014c1501007387 */ /* 0x0101e80000100800 */
[----:B0-----:R-:W4:Y:S04]  /*1f0d0*/  LDL.LU R21, [R1+0x1a0c] ;  /* 0x001a0c0001157983 */ /* 0x001f280000300800 */
[----:B------:R-:W2:Y:S04]  /*1f0e0*/  LDL R12, [R1+0x928] ;  /* 0x00092800010c7983 */ /* 0x000ea80000100800 */
[----:B------:R-:W2:Y:S01]  /*1f0f0*/  LDL R13, [R1+0x92c] ;  /* 0x00092c00010d7983 */ /* 0x000ea20000100800 */
[----:B------:R-:W-:-:S03]  /*1f100*/  PRMT R7, RZ, 0x7610, R7 ;  /* 0x00007610ff077816 */ /* 0x000fc60000000007 */
[----:B------:R-:W-:Y:S04]  /*1f110*/  STS.U16 [R5+UR5+0x8c80], R29 ;  /* 0x008c801d05007988 */ /* 0x000fe80008000405 */
[----:B------:R0:W-:Y:S04]  /*1f120*/  STS.U16 [R5+UR5+0x8e80], R2 ;  /* 0x008e800205007988 */ /* 0x0001e80008000405 */
[----:B0-----:R-:W3:Y:S01]  /*1f130*/  LDL.LU R5, [R1+0x4] ;  /* 0x0000040001057983 */ /* 0x001ee20000300800 */
[----:B--2---:R-:W-:-:S04]  /*1f140*/  @!P1 LOP3.LUT R13, R13, R12, RZ, 0x3c, !PT ;  /* 0x0000000c0d0d9212 */ /* 0x004fc800078e3cff */
[----:B------:R-:W-:-:S04]  /*1f150*/  @!P1 LOP3.LUT R12, R13, R12, RZ, 0x3c, !PT ;  /* 0x0000000c0d0c9212 */ /* 0x000fc800078e3cff */
[----:B------:R-:W-:-:S05]  /*1f160*/  @!P1 LOP3.LUT R13, R13, R12, RZ, 0x3c, !PT ;  /* 0x0000000c0d0d9212 */ /* 0x000fca00078e3cff */
[----:B------:R0:W2:Y:S04]  /*1f170*/  @!P1 LDG.E.U16 R7, desc[UR10][R12.64] ;  /* 0x0000000a0c079981 */ /* 0x0000a8000c1e1500 */
[----:B------:R-:W2:Y:S04]  /*1f180*/  LDL.LU R12, [R1+0x8] ;  /* 0x00000800010c7983 */ /* 0x000ea80000300800 */
[----:B------:R-:W3:Y:S01]  /*1f190*/  LDL R13, [R1+0x8e8] ;  /* 0x0008e800010d7983 */ /* 0x000ee20000100800 */
[----:B----4-:R-:W-:-:S05]  /*1f1a0*/  IMAD.SHL.U32 R21, R21, 0x2, RZ ;  /* 0x0000000215157824 */ /* 0x010fca00078e00ff */
[----:B------:R-:W-:Y:S02]  /*1f1b0*/  LOP3.LUT R21, R21, 0x20, RZ, 0x3c, !PT ;  /* 0x0000002015157812 */ /* 0x000fe400078e3cff */
[----:B------:R-:W-:-:S03]  /*1f1c0*/  PRMT R16, RZ, 0x7610, R16 ;  /* 0x00007610ff107816 */ /* 0x000fc60000000010 */
[----:B--2---:R0:W-:Y:S02]  /*1f1d0*/  STS.U16 [R21+UR5+0x8100], R12 ;  /* 0x0081000c15007988 */ /* 0x0041e40008000405 */
[----:B0-----:R-:W-:-:S05]  /*1f1e0*/  @!P1 IMAD.MOV.U32 R12, RZ, RZ, R17 ;  /* 0x000000ffff0c9224 */ /* 0x001fca00078e0011 */
[----:B---3--:R-:W2:Y:S04]  /*1f1f0*/  @!P1 LDG.E.U16 R16, desc[UR10][R12.64] ;  /* 0x0000000a0c109981 */ /* 0x008ea8000c1e1500 */
[----:B------:R0:W-:Y:S04]  /*1f200*/  STL [R1+0x13c], R7 ;  /* 0x00013c0701007387 */ /* 0x0001e80000100800 */
[----:B------:R-:W3:Y:S04]  /*1f210*/  LDL R17, [R1+0x7e8] ;  /* 0x0007e80001117983 */ /* 0x000ee80000100800 */
[----:B------:R-:W4:Y:S04]  /*1f220*/  LDL R12, [R1+0x8a8] ;  /* 0x0008a800010c7983 */ /* 0x000f280000100800 */
[----:B------:R-:W4:Y:S04]  /*1f230*/  LDL R13, [R1+0x8ac] ;  /* 0x0008ac00010d7983 */ /* 0x000f280000100800 */
[----:B0-----:R-:W3:Y:S04]  /*1f240*/  LDL R7, [R1+0x82c] ;  /* 0x00082c0001077983 */ /* 0x001ee80000100800 */
[----:B------:R-:W-:Y:S04]  /*1f250*/  STS.U16 [R21+UR5+0x8300], R3 ;  /* 0x0083000315007988 */ /* 0x000fe80008000405 */
[----:B--2---:R0:W-:Y:S04]  /*1f260*/  STL [R1+0x12c], R16 ;  /* 0x00012c1001007387 */ /* 0x0041e80000100800 */
[----:B0-----:R-:W2:Y:S04]  /*1f270*/  LDL R16, [R1+0x7ec] ;  /* 0x0007ec0001107983 */ /* 0x001ea80000100800 */
[----:B------:R-:W2:Y:S01]  /*1f280*/  LDL.LU R3, [R1+0x1a08] ;  /* 0x001a080001037983 */ /* 0x000ea20000300800 */
[----:B----4-:R-:W-:-:S04]  /*1f290*/  @!P1 LOP3.LUT R13, R13, R12, RZ, 0x3c, !PT ;  /* 0x0000000c0d0d9212 */ /* 0x010fc800078e3cff */
[----:B------:R-:W-:-:S04]  /*1f2a0*/  @!P1 LOP3.LUT R12, R13, R12, RZ, 0x3c, !PT ;  /* 0x0000000c0d0c9212 */ /* 0x000fc800078e3cff */
[----:B------:R-:W-:Y:S02]  /*1f2b0*/  @!P1 LOP3.LUT R13, R13, R12, RZ, 0x3c, !PT ;  /* 0x0000000c0d0d9212 */ /* 0x000fe400078e3cff */
[----:B--2---:R-:W-:-:S06]  /*1f2c0*/  PRMT R3, RZ, 0x7610, R3 ;  /* 0x00007610ff037816 */ /* 0x004fcc0000000003 */
[----:B------:R-:W2:Y:S04]  /*1f2d0*/  @!P1 LDG.E.U16 R3, desc[UR10][R12.64] ;  /* 0x0000000a0c039981 */ /* 0x000ea8000c1e1500 */
[----:B------:R-:W-:Y:S04]  /*1f2e0*/  STS.U16 [R21+UR5+0x8500], R27 ;  /* 0x0085001b15007988 */ /* 0x000fe80008000405 */
[----:B--2---:R0:W-:Y:S04]  /*1f2f0*/  STL [R1+0x11c], R3 ;  /* 0x00011c0301007387 */ /* 0x0041e80000100800 */
[----:B0-----:R-:W2:Y:S04]  /*1f300*/  LDL.LU R3, [R1+0x1a04] ;  /* 0x001a040001037983 */ /* 0x001ea80000300800 */
[----:B------:R-:W4:Y:S04]  /*1f310*/  LDL R12, [R1+0x868] ;  /* 0x00086800010c7983 */ /* 0x000f280000100800 */
[----:B------:R-:W4:Y:S04]  /*1f320*/  LDL R13, [R1+0x86c] ;  /* 0x00086c00010d7983 */ /* 0x000f280000100800 */
[----:B------:R-:W2:Y:S01]  /*1f330*/  LDL.LU R27, [R1+0x1a00] ;  /* 0x001a0000011b7983 */ /* 0x000ea20000300800 */
[----:B----4-:R-:W-:-:S04]  /*1f340*/  @!P1 LOP3.LUT R13, R13, R12, RZ, 0x3c, !PT ;  /* 0x0000000c0d0d9212 */ /* 0x010fc800078e3cff */
[C---:B------:R-:W-:Y:S02]  /*1f350*/  @!P1 LOP3.LUT R12, R13.reuse, R12, RZ, 0x3c, !PT ;  /* 0x0000000c0d0c9212 */ /* 0x040fe400078e3cff */
[----:B--2---:R-:W-:Y:S02]  /*1f360*/  PRMT R27, RZ, 0x7610, R27 ;  /* 0x00007610ff1b7816 */ /* 0x004fe4000000001b */
[----:B------:R-:W-:-:S05]  /*1f370*/  @!P1 LOP3.LUT R13, R13, R12, RZ, 0x3c, !PT ;  /* 0x0000000c0d0d9212 */ /* 0x000fca00078e3cff */
[----:B------:R-:W2:Y:S04]  /*1f380*/  @!P1 LDG.E.U16 R27, desc[UR10][R12.64] ;  /* 0x0000000a0c1b9981 */ /* 0x000ea8000c1e1500 */
[----:B--2---:R0:W-:Y:S04]  /*1f390*/  STL [R1+0x110], R27 ;  /* 0x0001101b01007387 */ /* 0x0041e80000100800 */
[----:B0-----:R-:W2:Y:S04]  /*1f3a0*/  LDL.LU R27, [R1+0x19fc] ;  /* 0x0019fc00011b7983 */ /* 0x001ea80000300800 */
[----:B------:R-:W4:Y:S04]  /*1f3b0*/  LDL.LU R12, [R1+0x14] ;  /* 0x00001400010c7983 */ /* 0x000f280000300800 */
[----:B------:R-:W3:Y:S01]  /*1f3c0*/  LDL R13, [R1+0x828] ;  /* 0x00082800010d7983 */ /* 0x000ee20000100800 */
[----:B--2---:R-:W-:-:S03]  /*1f3d0*/  PRMT R27, RZ, 0x7610, R27 ;  /* 0x00007610ff1b7816 */ /* 0x004fc6000000001b */
[----:B----4-:R3:W-:Y:S02]  /*1f3e0*/  STS.U16 [R21+UR5+0x8700], R12 ;  /* 0x0087000c15007988 */ /* 0x0107e40008000405 */
[----:B---3--:R-:W-:Y:S01]  /*1f3f0*/  @!P1 IMAD.MOV.U32 R12, RZ, RZ, R7 ;  /* 0x000000ffff0c9224 */ /* 0x008fe200078e0007 */
[----:B------:R-:W-:Y:S01]  /*1f400*/  PRMT R2, RZ, 0x7610, R2 ;  /* 0x00007610ff027816 */ /* 0x000fe20000000002 */
[----:B------:R-:W2:Y:S04]  /*1f410*/  LDL.LU R7, [R1+0x64] ;  /* 0x0000640001077983 */ /* 0x000ea80000300800 */
[----:B------:R0:W3:Y:S04]  /*1f420*/  @!P1 LDG.E.U16 R27, desc[UR10][R12.64] ;  /* 0x0000000a0c1b9981 */ /* 0x0000e8000c1e1500 */
[----:B------:R-:W-:Y:S01]  /*1f430*/  STS.U16 [R21+UR5+0x8900], R6 ;  /* 0x0089000615007988 */ /* 0x000fe20008000405 */
[----:B0-----:R-:W-:-:S02]  /*1f440*/  @!P1 IMAD.MOV.U32 R12, RZ, RZ, R16 ;  /* 0x000000ffff0c9224 */ /* 0x001fc400078e0010 */
[----:B------:R-:W-:-:S05]  /*1f450*/  @!P1 IMAD.MOV.U32 R13, RZ, RZ, R17 ;  /* 0x000000ffff0d9224 */ /* 0x000fca00078e0011 */
[----:B------:R-:W4:Y:S04]  /*1f460*/  @!P1 LDG.E.U16 R2, desc[UR10][R12.64] ;  /* 0x0000000a0c029981 */ /* 0x000f28000c1e1500 */
[----:B---3--:R0:W-:Y:S04]  /*1f470*/  STL [R1+0x100], R27 ;  /* 0x0001001b01007387 */ /* 0x0081e80000100800 */
[----:B0-----:R-:W3:Y:S04]  /*1f480*/  LDL.LU R27, [R1+0x19f8] ;  /* 0x0019f800011b7983 */ /* 0x001ee80000300800 */
[----:B------:R-:W2:Y:S04]  /*1f490*/  LDL.LU R6, [R1+0x68] ;  /* 0x0000680001067983 */ /* 0x000ea80000300800 */
[----:B------:R-:W2:Y:S04]  /*1f4a0*/  LDL R12, [R1+0x7a8] ;  /* 0x0007a800010c7983 */ /* 0x000ea80000100800 */
[----:B------:R-:W2:Y:S01]  /*1f4b0*/  LDL R13, [R1+0x7ac] ;  /* 0x0007ac00010d7983 */ /* 0x000ea20000100800 */
[----:B------:R-:W-:-:S03]  /*1f4c0*/  PRMT R4, RZ, 0x7610, R4 ;  /* 0x00007610ff047816 */ /* 0x000fc60000000004 */
[----:B----4-:R0:W-:Y:S04]  /*1f4d0*/  STL [R1+0xf0], R2 ;  /* 0x0000f00201007387 */ /* 0x0101e80000100800 */
[----:B------:R1:W-:Y:S04]  /*1f4e0*/  STS.U16 [R21+UR5+0x8b00], R5 ;  /* 0x008b000515007988 */ /* 0x0003e80008000405 */
[----:B------:R-:W4:Y:S04]  /*1f4f0*/  LDL R17, [R1+0x6e8] ;  /* 0x0006e80001117983 */ /* 0x000f280000100800 */
[----:B0-----:R-:W3:Y:S04]  /*1f500*/  LDL R2, [R1+0x72c] ;  /* 0x00072c0001027983 */ /* 0x001ee80000100800 */
[----:B------:R-:W3:Y:S04]  /*1f510*/  LDL R16, [R1+0x6ec] ;  /* 0x0006ec0001107983 */ /* 0x000ee80000100800 */
[----:B-1----:R-:W3:Y:S01]  /*1f520*/  LDL.LU R5, [R1+0x60] ;  /* 0x0000600001057983 */ /* 0x002ee20000300800 */
[----:B--2---:R-:W-:-:S04]  /*1f530*/  @!P1 LOP3.LUT R13, R13, R12, RZ, 0x3c, !PT ;  /* 0x0000000c0d0d9212 */ /* 0x004fc800078e3cff */
        /* <DEDUP_REMOVED lines=9> */
[----:B------:R-:W3:Y:S04]  /*1f5d0*/  @!P1 LDG.E.U16 R3, desc[UR10][R12.64] ;  /* 0x0000000a0c039981 */ /* 0x000ee8000c1e1500 */
[----:B--2---:R-:W-:Y:S04]  /*1f5e0*/  STL [R1+0xdc], R4 ;  /* 0x0000dc0401007387 */ /* 0x004fe80000100800 */
[----:B---3--:R0:W-:Y:S04]  /*1f5f0*/  STL [R1+0xd8], R3 ;  /* 0x0000d80301007387 */ /* 0x0081e80000100800 */
[----:B0-----:R-:W2:Y:S04]  /*1f600*/  LDL.LU R3, [R1+0x19f4] ;  /* 0x0019f40001037983 */ /* 0x001ea80000300800 */
[----:B------:R-:W-:Y:S01]  /*1f610*/  STS.U16 [R21+UR5+0x8d00], R27 ;  /* 0x008d001b15007988 */ /* 0x000fe20008000405 */
[----:B------:R-:W-:-:S03]  /*1f620*/  PRMT R8, RZ, 0x7610, R8 ;  /* 0x00007610ff087816 */ /* 0x000fc60000000008 */
[----:B--2---:R0:W-:Y:S04]  /*1f630*/  STS.U16 [R21+UR5+0x8f00], R3 ;  /* 0x008f000315007988 */ /* 0x0041e80008000405 */
[----:B0-----:R-:W2:Y:S04]  /*1f640*/  LDL R3, [R1+0x728] ;  /* 0x0007280001037983 */ /* 0x001ea80000100800 */
[----:B------:R-:W3:Y:S04]  /*1f650*/  LDL.LU R21, [R1+0x38] ;  /* 0x0000380001157983 */ /* 0x000ee80000300800 */
[----:B--2---:R-:W2:Y:S01]  /*1f660*/  @!P1 LDG.E.U16 R8, desc[UR10][R2.64] ;  /* 0x0000000a02089981 */ /* 0x004ea2000c1e1500 */
[----:B------:R-:W0:Y:S03]  /*1f670*/  S2R R4, SR_TID.X ;  /* 0x0000000000047919 */ /* 0x000e260000002100 */
[----:B--2---:R1:W-:Y:S04]  /*1f680*/  STL [R1+0xd4], R8 ;  /* 0x0000d40801007387 */ /* 0x0043e80000100800 */
[----:B-1----:R-:W2:Y:S04]  /*1f690*/  LDL.LU R8, [R1+0x19f0] ;  /* 0x0019f00001087983 */ /* 0x002ea80000300800 */
[----:B------:R-:W3:Y:S01]  /*1f6a0*/  LDL.LU R3, [R1+0x5c] ;  /* 0x00005c0001037983 */ /* 0x000ee20000300800 */
[----:B0-----:R-:W-:-:S05]  /*1f6b0*/  LOP3.LUT R4, R4, 0x3f, RZ, 0xc0, !PT ;  /* 0x0000003f04047812 */ /* 0x001fca00078ec0ff */
[----:B------:R-:W-:-:S05]  /*1f6c0*/  IMAD.SHL.U32 R4, R4, 0x2, RZ ;  /* 0x0000000204047824 */ /* 0x000fca00078e00ff */
[----:B------:R-:W-:Y:S01]  /*1f6d0*/  LOP3.LUT R4, R4, 0x30, RZ, 0x3c, !PT ;  /* 0x0000003004047812 */ /* 0x000fe200078e3cff */
[----:B------:R-:W-:Y:S02]  /*1f6e0*/  @!P1 IMAD.MOV.U32 R2, RZ, RZ, R16 ;  /* 0x000000ffff029224 */ /* 0x000fe400078e0010 */
[----:B------:R-:W4:Y:S01]  /*1f6f0*/  LDL R16, [R1+0x5ec] ;  /* 0x0005ec0001107983 */ /* 0x000f220000100800 */
[----:B--2---:R-:W-:-:S03]  /*1f700*/  PRMT R8, RZ, 0x7610, R8 ;  /* 0x00007610ff087816 */ /* 0x004fc60000000008 */
[----:B---3--:R4:W-:Y:S02]  /*1f710*/  STS.U16 [R4+UR5+0x8180], R3 ;  /* 0x0081800304007988 */ /* 0x0089e40008000405 */
[----:B----4-:R-:W-:Y:S02]  /*1f720*/  @!P1 IMAD.MOV.U32 R3, RZ, RZ, R17 ;  /* 0x000000ffff039224 */ /* 0x010fe400078e0011 */
[----:B------:R-:W2:Y:S04]  /*1f730*/  LDL R17, [R1+0x5e8] ;  /* 0x0005e80001117983 */ /* 0x000ea80000100800 */
[----:B------:R-:W3:Y:S04]  /*1f740*/  @!P1 LDG.E.U16 R8, desc[UR10][R2.64] ;  /* 0x0000000a02089981 */ /* 0x000ee8000c1e1500 */
[----:B------:R-:W-:Y:S04]  /*1f750*/  STS.U16 [R4+UR5+0x8380], R7 ;  /* 0x0083800704007988 */ /* 0x000fe80008000405 */
[----:B---3--:R0:W-:Y:S04]  /*1f760*/  STL [R1+0xd0], R8 ;  /* 0x0000d00801007387 */ /* 0x0081e80000100800 */
[----:B0-----:R-:W3:Y:S04]  /*1f770*/  LDL.LU R8, [R1+0x19ec] ;  /* 0x0019ec0001087983 */ /* 0x001ee80000300800 */
        /* <DEDUP_REMOVED lines=21> */
[----:B------:R-:W4:Y:S04]  /*1f8d0*/  LDL R2, [R1+0x628] ;  /* 0x0006280001027983 */ /* 0x000f280000100800 */
[----:B------:R-:W4:Y:S01]  /*1f8e0*/  LDL R3, [R1+0x62c] ;  /* 0x00062c0001037983 */ /* 0x000f220000100800 */
[----:B------:R-:W-:-:S03]  /*1f8f0*/  PRMT R19, RZ, 0x7610, R19 ;  /* 0x00007610ff137816 */ /* 0x000fc60000000013 */
[----:B------:R0:W-:Y:S04]  /*1f900*/  STS.U16 [R4+UR5+0x8780], R5 ;  /* 0x0087800504007988 */ /* 0x0001e80008000405 */
[----:B0-----:R-:W2:Y:S01]  /*1f910*/  LDL.LU R5, [R1+0x19d8] ;  /* 0x0019d80001057983 */ /* 0x001ea20000300800 */
[----:B----4-:R-:W-:-:S04]  /*1f920*/  @!P1 LOP3.LUT R3, R3, R2, RZ, 0x3c, !PT ;  /* 0x0000000203039212 */ /* 0x010fc800078e3cff */
[----:B------:R-:W-:-:S04]  /*1f930*/  @!P1 LOP3.LUT R2, R3, R2, RZ, 0x3c, !PT ;  /* 0x0000000203029212 */ /* 0x000fc800078e3cff */
[----:B------:R-:W-:-:S05]  /*1f940*/  @!P1 LOP3.LUT R3, R3, R2, RZ, 0x3c, !PT ;  /* 0x0000000203039212 */ /* 0x000fca00078e3cff */
[----:B------:R0:W4:Y:S04]  /*1f950*/  @!P1 LDG.E.U16 R19, desc[UR10][R2.64] ;  /* 0x0000000a02139981 */ /* 0x000128000c1e1500 */
[----:B------:R-:W3:Y:S01]  /*1f960*/  LDL.LU R3, [R1+0x48] ;  /* 0x0000480001037983 */ /* 0x000ee20000300800 */
[----:B--2---:R-:W-:Y:S01]  /*1f970*/  PRMT R5, RZ, 0x7610, R5 ;  /* 0x00007610ff057816 */ /* 0x004fe20000000005 */
[----:B0-----:R-:W-:Y:S02]  /*1f980*/  @!P1 IMAD.MOV.U32 R2, RZ, RZ, R16 ;  /* 0x000000ffff029224 */ /* 0x001fe400078e0010 */
[----:B---3--:R0:W-:Y:S02]  /*1f990*/  STS.U16 [R4+UR5+0x8980], R3 ;  /* 0x0089800304007988 */ /* 0x0081e40008000405 */
[----:B0-----:R-:W-:-:S05]  /*1f9a0*/  @!P1 IMAD.MOV.U32 R3, RZ, RZ, R17 ;  /* 0x000000ffff039224 */ /* 0x001fca00078e0011 */
[----:B------:R-:W2:Y:S04]  /*1f9b0*/  @!P1 LDG.E.U16 R5, desc[UR10][R2.64] ;  /* 0x0000000a02059981 */ /* 0x000ea8000c1e1500 */
[----:B----4-:R0:W-:Y:S04]  /*1f9c0*/  STL [R1+0xc4], R19 ;  /* 0x0000c41301007387 */ /* 0x0101e80000100800 */
[----:B------:R-:W3:Y:S04]  /*1f9d0*/  LDL R17, [R1+0x578] ;  /* 0x0005780001117983 */ /* 0x000ee80000100800 */
[----:B------:R-:W4:Y:S04]  /*1f9e0*/  LDL R16, [R1+0xcd0] ;  /* 0x000cd00001107983 */ /* 0x000f280000100800 */
[----:B0-----:R-:W3:Y:S04]  /*1f9f0*/  LDL R19, [R1+0xd5c] ;  /* 0x000d5c0001137983 */ /* 0x001ee80000100800 */
[----:B------:R-:W-:Y:S04]  /*1fa00*/  STS.U16 [R4+UR5+0x8b80], R21 ;  /* 0x008b801504007988 */ /* 0x000fe80008000405 */
[----:B--2---:R0:W-:Y:S04]  /*1fa10*/  STL [R1+0xc0], R5 ;  /* 0x0000c00501007387 */ /* 0x0041e80000100800 */
[----:B0-----:R-:W2:Y:S04]  /*1fa20*/  LDL.LU R5, [R1+0x19d4] ;  /* 0x0019d40001057983 */ /* 0x001ea80000300800 */
[----:B------:R-:W2:Y:S04]  /*1fa30*/  LDL R2, [R1+0x5a8] ;  /* 0x0005a80001027983 */ /* 0x000ea80000100800 */
[----:B------:R-:W2:Y:S04]  /*1fa40*/  LDL R3, [R1+0x5ac] ;  /* 0x0005ac0001037983 */ /* 0x000ea80000100800 */
[----:B------:R-:W3:Y:S01]  /*1fa50*/  LDL.LU R21, [R1+0x19d0] ;  /* 0x0019d00001157983 */ /* 0x000ee20000300800 */
[----:B--2---:R-:W-:-:S04]  /*1fa60*/  @!P1 LOP3.LUT R3, R3, R2, RZ, 0x3c, !PT ;  /* 0x0000000203039212 */ /* 0x004fc800078e3cff */
[C---:B------:R-:W-:Y:S02]  /*1fa70*/  @!P1 LOP3.LUT R2, R3.reuse, R2, RZ, 0x3c, !PT ;  /* 0x0000000203029212 */ /* 0x040fe400078e3cff */
[----:B---3--:R-:W-:Y:S02]  /*1fa80*/  PRMT R21, RZ, 0x7610, R21 ;  /* 0x00007610ff157816 */ /* 0x008fe40000000015 */
[----:B------:R-:W-:-:S05]  /*1fa90*/  @!P1 LOP3.LUT R3, R3, R2, RZ, 0x3c, !PT ;  /* 0x0000000203039212 */ /* 0x000fca00078e3cff */
[----:B------:R-:W2:Y:S04]  /*1faa0*/  @!P1 LDG.E.U16 R21, desc[UR10][R2.64] ;  /* 0x0000000a02159981 */ /* 0x000ea8000c1e1500 */
        /* <DEDUP_REMOVED lines=9> */
[----:B--2---:R0:W-:Y:S04]  /*1fb40*/  STS.U16 [R4+UR5+0x8d80], R21 ;  /* 0x008d801504007988 */ /* 0x0041e80008000405 */
[----:B0-----:R-:W2:Y:S04]  /*1fb50*/  LDL.LU R4, [R1+0x19c8] ;  /* 0x0019c80001047983 */ /* 0x001ea80000300800 */
[----:B---3--:R0:W-:Y:S04]  /*1fb60*/  STL [R1+0xb8], R28 ;  /* 0x0000b81c01007387 */ /* 0x0081e80000100800 */
[----:B------:R-:W3:Y:S01]  /*1fb70*/  LDL R3, [R1+0xd18] ;  /* 0x000d180001037983 */ /* 0x000ee20000100800 */
[----:B0-----:R-:W0:Y:S01]  /*1fb80*/  S2R R28, SR_TID.X ;  /* 0x00000000001c7919 */ /* 0x001e220000002100 */
[----:B------:R-:W-:-:S02]  /*1fb90*/  PRMT R20, RZ, 0x7610, R20 ;  /* 0x00007610ff147816 */ /* 0x000fc40000000014 */
[----:B0-----:R-:W-:-:S05]  /*1fba0*/  LOP3.LUT R28, R28, 0x3f, RZ, 0xc0, !PT ;  /* 0x0000003f1c1c7812 */ /* 0x001fca00078ec0ff */
[----:B------:R-:W-:-:S05]  /*1fbb0*/  IMAD.SHL.U32 R28, R28, 0x2, RZ ;  /* 0x000000021c1c7824 */ /* 0x000fca00078e00ff */
[----:B------:R-:W-:-:S05]  /*1fbc0*/  LOP3.LUT R2, R28, 0x30, RZ, 0x3c, !PT ;  /* 0x000000301c027812 */ /* 0x000fca00078e3cff */
[----:B--2---:R0:W-:Y:S02]  /*1fbd0*/  STS.U16 [R2+UR5+0x8f80], R4 ;  /* 0x008f800402007988 */ /* 0x0041e40008000405 */
[----:B0-----:R-:W-:Y:S01]  /*1fbe0*/  @!P1 IMAD.MOV.U32 R2, RZ, RZ, R19 ;  /* 0x000000ffff029224 */ /* 0x001fe200078e0013 */
[----:B------:R-:W-:Y:S01]  /*1fbf0*/  PRMT R15, RZ, 0x7610, R15 ;  /* 0x00007610ff0f7816 */ /* 0x000fe2000000000f */
[----:B------:R-:W2:Y:S04]  /*1fc00*/  LDL R19, [R1+0xc64] ;  /* 0x000c640001137983 */ /* 0x000ea80000100800 */
[----:B---3--:R4:W3:Y:S02]  /*1fc10*/  @!P1 LDG.E.U16 R20, desc[UR10][R2.64] ;  /* 0x0000000a02149981 */ /* 0x0088e4000c1e1500 */
[----:B----4-:R-:W-:-:S02]  /*1fc20*/  @!P1 IMAD.MOV.U32 R2, RZ, RZ, R16 ;  /* 0x000000ffff029224 */ /* 0x010fc400078e0010 */
[----:B------:R-:W-:-:S05]  /*1fc30*/  @!P1 IMAD.MOV.U32 R3, RZ, RZ, R17 ;  /* 0x000000ffff039224 */ /* 0x000fca00078e0011 */
[----:B------:R-:W4:Y:S04]  /*1fc40*/  @!P1 LDG.E.U16 R15, desc[UR10][R2.64] ;  /* 0x0000000a020f9981 */ /* 0x000f28000c1e1500 */
[----:B---3--:R0:W-:Y:S04]  /*1fc50*/  STL [R1+0xb4], R20 ;  /* 0x0000b41401007387 */ /* 0x0081e80000100800 */
[----:B------:R-:W3:Y:S04]  /*1fc60*/  LDL R2, [R1+0xca0] ;  /* 0x000ca00001027983 */ /* 0x000ee80000100800 */
[----:B------:R-:W3:Y:S01]  /*1fc70*/  LDL R3, [R1+0xca4] ;  /* 0x000ca40001037983 */ /* 0x000ee20000100800 */
[----:B------:R-:W-:-:S03]  /*1fc80*/  PRMT R14, RZ, 0x7610, R14 ;  /* 0x00007610ff0e7816 */ /* 0x000fc6000000000e */
[----:B0-----:R-:W2:Y:S04]  /*1fc90*/  LDL R20, [R1+0xc24] ;  /* 0x000c240001147983 */ /* 0x001ea80000100800 */
[----:B------:R-:W2:Y:S04]  /*1fca0*/  LDL R17, [R1+0xbe0] ;  /* 0x000be00001117983 */ /* 0x000ea80000100800 */
[----:B----4-:R0:W-:Y:S04]  /*1fcb0*/  STL [R1+0xb0], R15 ;  /* 0x0000b00f01007387 */ /* 0x0101e80000100800 */
[----:B0-----:R-:W4:Y:S04]  /*1fcc0*/  LDL R15, [R1+0xbe4] ;  /* 0x000be400010f7983 */ /* 0x001f280000100800 */
[----:B------:R-:W4:Y:S01]  /*1fcd0*/  LDL.LU R16, [R1+0x1c] ;  /* 0x00001c0001107983 */ /* 0x000f220000300800 */
[----:B---3--:R-:W-:-:S04]  /*1fce0*/  @!P1 LOP3.LUT R3, R3, R2, RZ, 0x3c, !PT ;  /* 0x0000000203039212 */ /* 0x008fc800078e3cff */
[----:B------:R-:W-:-:S04]  /*1fcf0*/  @!P1 LOP3.LUT R2, R3, R2, RZ, 0x3c, !PT ;  /* 0x0000000203029212 */ /* 0x000fc800078e3cff */
[----:B------:R-:W-:-:S05]  /*1fd00*/  @!P1 LOP3.LUT R3, R3, R2, RZ, 0x3c, !PT ;  /* 0x0000000203039212 */ /* 0x000fca00078e3cff */
[----:B------:R2:W3:Y:S04]  /*1fd10*/  @!P1 LDG.E.U16 R14, desc[UR10][R2.64] ;  /* 0x0000000a020e9981 */ /* 0x0004e8000c1e1500 */
[----:B------:R-:W3:Y:S01]  /*1fd20*/  LDL R3, [R1+0xc60] ;  /* 0x000c600001037983 */ /* 0x000ee20000100800 */
[----:B--2---:R-:W-:-:S03]  /*1fd30*/  @!P1 IMAD.MOV.U32 R2, RZ, RZ, R19 ;  /* 0x000000ffff029224 */ /* 0x004fc600078e0013 */
[----:B------:R-:W-:Y:S04]  /*1fd40*/  STS.U16 [R28+UR5], R5 ;  /* 0x000000051c007988 */ /* 0x000fe80008000405 */
[----:B------:R-:W-:Y:S04]  /*1fd50*/  STS.U16 [R28+UR5+0x400], R6 ;  /* 0x000400061c007988 */ /* 0x000fe80008000405 */
[----:B------:R0:W-:Y:S02]  /*1fd60*/  STS.U16 [R28+UR5+0x800], R7 ;  /* 0x000800071c007988 */ /* 0x0001e40008000405 */
[----:B0-----:R-:W-:-:S06]  /*1fd70*/  PRMT R28, RZ, 0x7610, R28 ;  /* 0x00007610ff1c7816 */ /* 0x001fcc000000001c */
[----:B---3--:R-:W2:Y:S04]  /*1fd80*/  @!P1 LDG.E.U16 R28, desc[UR10][R2.64] ;  /* 0x0000000a021c9981 */ /* 0x008ea8000c1e1500 */
[----:B------:R0:W-:Y:S04]  /*1fd90*/  STL [R1+0xac], R14 ;  /* 0x0000ac0e01007387 */ /* 0x0001e80000100800 */
[----:B0-----:R-:W3:Y:S04]  /*1fda0*/  LDL.LU R14, [R1+0x20] ;  /* 0x00002000010e7983 */ /* 0x001ee80000300800 */
[----:B------:R-:W3:Y:S04]  /*1fdb0*/  LDL R19, [R1+0xba4] ;  /* 0x000ba40001137983 */ /* 0x000ee80000100800 */
[----:B--2---:R0:W-:Y:S04]  /*1fdc0*/  STL [R1+0xa8], R28 ;  /* 0x0000a81c01007387 */ /* 0x0041e80000100800 */
[----:B------:R-:W2:Y:S01]  /*1fdd0*/  LDL R3, [R1+0xc20] ;  /* 0x000c200001037983 */ /* 0x000ea20000100800 */
[----:B------:R-:W-:Y:S01]  /*1fde0*/  PRMT R18, RZ, 0x7610, R18 ;  /* 0x00007610ff127816 */ /* 0x000fe20000000012 */
[----:B------:R-:W-:Y:S01]  /*1fdf0*/  @!P1 IMAD.MOV.U32 R2, RZ, RZ, R20 ;  /* 0x000000ffff029224 */ /* 0x000fe200078e0014 */
[----:B------:R-:W-:Y:S01]  /*1fe00*/  PRMT R0, RZ, 0x7610, R0 ;  /* 0x00007610ff007816 */ /* 0x000fe20000000000 */
[----:B------:R-:W3:Y:S04]  /*1fe10*/  LDL R20, [R1+0xb64] ;  /* 0x000b640001147983 */ /* 0x000ee80000100800 */
[----:B--2---:R4:W2:Y:S02]  /*1fe20*/  @!P1 LDG.E.U16 R18, desc[UR10][R2.64] ;  /* 0x0000000a02129981 */ /* 0x0048a4000c1e1500 */
[----:B----4-:R-:W-:-:S02]  /*1fe30*/  @!P1 IMAD.MOV.U32 R2, RZ, RZ, R15 ;  /* 0x000000ffff029224 */ /* 0x010fc400078e000f */
[----:B------:R-:W-:-:S05]  /*1fe40*/  @!P1 IMAD.MOV.U32 R3, RZ, RZ, R17 ;  /* 0x000000ffff039224 */ /* 0x000fca00078e0011 */
[----:B------:R3:W4:Y:S01]  /*1fe50*/  @!P1 LDG.E.U16 R0, desc[UR10][R2.64] ;  /* 0x0000000a02009981 */ /* 0x000722000c1e1500 */
[----:B0-----:R-:W0:Y:S03]  /*1fe60*/  S2R R28, SR_TID.X ;  /* 0x00000000001c7919 */ /* 0x001e260000002100 */
[----:B--2---:R1:W-:Y:S04]  /*1fe70*/  STL [R1+0xa4], R18 ;  /* 0x0000a41201007387 */ /* 0x0043e80000100800 */
[----:B-1----:R-:W2:Y:S04]  /*1fe80*/  LDL.LU R18, [R1+0x24] ;  /* 0x0000240001127983 */ /* 0x002ea80000300800 */
[----:B------:R-:W2:Y:S01]  /*1fe90*/  LDL R3, [R1+0xba0] ;  /* 0x000ba00001037983 */ /* 0x000ea20000100800 */
[----:B0-----:R-:W-:Y:S01]  /*1fea0*/  LOP3.LUT R28, R28, 0x3f, RZ, 0xc0, !PT ;  /* 0x0000003f1c1c7812 */ /* 0x001fe200078ec0ff */
[----:B---3--:R-:W-:-:S02]  /*1feb0*/  @!P1 IMAD.MOV.U32 R2, RZ, RZ, R19 ;  /* 0x000000ffff029224 */ /* 0x008fc400078e0013 */
[----:B------:R-:W3:Y:S02]  /*1fec0*/  LDL R15, [R1+0xb24] ;  /* 0x000b2400010f7983 */ /* 0x000ee40000100800 */
[----:B------:R-:W-:-:S05]  /*1fed0*/  IMAD.SHL.U32 R28, R28, 0x2, RZ ;  /* 0x000000021c1c7824 */ /* 0x000fca00078e00ff */
[----:B------:R-:W-:Y:S04]  /*1fee0*/  STS.U16 [R28+UR5+0xc00], R8 ;  /* 0x000c00081c007988 */ /* 0x000fe80008000405 */
[----:B------:R-:W-:Y:S04]  /*1fef0*/  STS.U16 [R28+UR5+0x1000], R9 ;  /* 0x001000091c007988 */ /* 0x000fe80008000405 */
[----:B------:R0:W-:Y:S02]  /*1ff00*/  STS.U16 [R28+UR5+0x1400], R10 ;  /* 0x0014000a1c007988 */ /* 0x0001e40008000405 */
[----:B0-----:R-:W-:-:S06]  /*1ff10*/  PRMT R28, RZ, 0x7610, R28 ;  /* 0x00007610ff1c7816 */ /* 0x001fcc000000001c */
[----:B--2---:R-:W2:Y:S04]  /*1ff20*/  @!P1 LDG.E.U16 R28, desc[UR10][R2.64] ;  /* 0x0000000a021c9981 */ /* 0x004ea8000c1e1500 */
[----:B----4-:R0:W-:Y:S04]  /*1ff30*/  STL [R1+0xa0], R0 ;  /* 0x0000a00001007387 */ /* 0x0101e80000100800 */
[----:B0-----:R-:W4:Y:S04]  /*1ff40*/  LDL.LU R0, [R1+0x2c] ;  /* 0x00002c0001007983 */ /* 0x001f280000300800 */
[----:B------:R-:W3:Y:S04]  /*1ff50*/  LDL.LU R17, [R1+0x34] ;  /* 0x0000340001117983 */ /* 0x000ee80000300800 */
[----:B------:R-:W3:Y:S04]  /*1ff60*/  LDL R19, [R1+0xae4] ;  /* 0x000ae40001137983 */ /* 0x000ee80000100800 */
[----:B--2---:R0:W-:Y:S04]  /*1ff70*/  STL [R1+0x9c], R28 ;  /* 0x00009c1c01007387 */ /* 0x0041e80000100800 */
[----:B------:R-:W2:Y:S01]  /*1ff80*/  LDL R3, [R1+0xb60] ;  /* 0x000b600001037983 */ /* 0x000ea20000100800 */
[----:B0-----:R-:W0:Y:S01]  /*1ff90*/  S2R R28, SR_TID.X ;  /* 0x00000000001c7919 */ /* 0x001e220000002100 */
[----:B------:R-:W-:-:S02]  /*1ffa0*/  @!P1 IMAD.MOV.U32 R2, RZ, RZ, R20 ;  /* 0x000000ffff029224 */ /* 0x000fc400078e0014 */
[----:B------:R-:W3:Y:S01]  /*1ffb0*/  LDL.LU R20, [R1+0x28] ;  /* 0x0000280001147983 */ /* 0x000ee20000300800 */
[----:B0-----:R-:W-:-:S05]  /*1ffc0*/  LOP3.LUT R28, R28, 0x3f, RZ, 0xc0, !PT ;  /* 0x0000003f1c1c7812 */ /* 0x001fca00078ec0ff */
[----:B------:R-:W-:-:S05]  /*1ffd0*/  IMAD.SHL.U32 R28, R28, 0x2, RZ ;  /* 0x000000021c1c7824 */ /* 0x000fca00078e00ff */
[----:B------:R0:W-:Y:S02]  /*1ffe0*/  STS.U16 [R28+UR5+0x1800], R11 ;  /* 0x0018000b1c007988 */ /* 0x0001e40008000405 */
[----:B0-----:R-:W-:-:S06]  /*1fff0*/  PRMT R28, RZ, 0x7610, R28 ;  /* 0x00007610ff1c7816 */ /* 0x001fcc000000001c */
[----:B--2---:R-:W2:Y:S01]  /*20000*/  @!P1 LDG.E.U16 R28, desc[UR10][R2.64] ;  /* 0x0000000a021c9981 */ /* 0x004ea2000c1e1500 */
[----:B------:R-:W-:-:S03]  /*20010*/  PRMT R12, RZ, 0x7610, R12 ;  /* 0x00007610ff0c7816 */ /* 0x000fc6000000000c */
[----:B--2---:R0:W-:Y:S04]  /*20020*/  STL [R1+0x98], R28 ;  /* 0x0000981c01007387 */ /* 0x0041e80000100800 */
[----:B------:R-:W2:Y:S01]  /*20030*/  LDL R3, [R1+0xb20] ;  /* 0x000b200001037983 */ /* 0x000ea20000100800 */
[----:B0-----:R-:W0:Y:S01]  /*20040*/  S2R R28, SR_TID.X ;  /* 0x00000000001c7919 */ /* 0x001e220000002100 */
[----:B---3--:R-:W-:Y:S01]  /*20050*/  @!P1 IMAD.MOV.U32 R2, RZ, RZ, R15 ;  /* 0x000000ffff029224 */ /* 0x008fe200078e000f */
[----:B0-----:R-:W-:-:S05]  /*20060*/  LOP3.LUT R28, R28, 0x3f, RZ, 0xc0, !PT ;  /* 0x0000003f1c1c7812 */ /* 0x001fca00078ec0ff */
[----:B------:R-:W-:-:S05]  /*20070*/  IMAD.SHL.U32 R28, R28, 0x2, RZ ;  /* 0x000000021c1c7824 */ /* 0x000fca00078e00ff */
[----:B------:R0:W-:Y:S04]  /*20080*/  STS.U16 [R28+UR5+0x1c00], R16 ;  /* 0x001c00101c007988 */ /* 0x0001e80008000405 */
[----:B0-----:R-:W3:Y:S04]  /*20090*/  LDL.LU R16, [R1+0x30] ;  /* 0x0000300001107983 */ /* 0x001ee80000300800 */
[----:B--2---:R0:W2:Y:S04]  /*200a0*/  @!P1 LDG.E.U16 R12, desc[UR10][R2.64] ;  /* 0x0000000a020c9981 */ /* 0x0040a8000c1e1500 */
[----:B------:R1:W-:Y:S04]  /*200b0*/  STS.U16 [R28+UR5+0x2000], R14 ;  /* 0x0020000e1c007988 */ /* 0x0003e80008000405 */
[----:B------:R-:W2:Y:S04]  /*200c0*/  LDL R15, [R1+0xa20] ;  /* 0x000a2000010f7983 */ /* 0x000ea80000100800 */
[----:B------:R-:W2:Y:S01]  /*200d0*/  LDL R3, [R1+0xae0] ;  /* 0x000ae00001037983 */ /* 0x000ea20000100800 */
[----:B0-----:R-:W-:Y:S01]  /*200e0*/  @!P1 IMAD.MOV.U32 R2, RZ, RZ, R19 ;  /* 0x000000ffff029224 */ /* 0x001fe200078e0013 */
[----:B-1----:R-:W-:-:S06]  /*200f0*/  PRMT R28, RZ, 0x7610, R28 ;  /* 0x00007610ff1c7816 */ /* 0x002fcc000000001c */
[----:B--2---:R-:W2:Y:S04]  /*20100*/  @!P1 LDG.E.U16 R28, desc[UR10][R2.64] ;  /* 0x0000000a021c9981 */ /* 0x004ea8000c1e1500 */
[----:B------:R0:W-:Y:S04]  /*20110*/  STL [R1+0x94], R12 ;  /* 0x0000940c01007387 */ /* 0x0001e80000100800 */
[----:B0-----:R-:W3:Y:S04]  /*20120*/  LDL R12, [R1+0xa24] ;  /* 0x000a2400010c7983 */ /* 0x001ee80000100800 */
[----:B------:R-:W3:Y:S04]  /*20130*/  LDL.LU R14, [R1+0x3c] ;  /* 0x00003c00010e7983 */ /* 0x000ee80000300800 */
[----:B------:R-:W3:Y:S04]  /*20140*/  LDL.LU R19, [R1+0x40] ;  /* 0x0000400001137983 */ /* 0x000ee80000300800 */
[----:B--2---:R0:W-:Y:S04]  /*20150*/  STL [R1+0x90], R28 ;  /* 0x0000901c01007387 */ /* 0x0041e80000100800 */
[----:B------:R-:W2:Y:S04]  /*20160*/  LDL R2, [R1+0xaa0] ;  /* 0x000aa00001027983 */ /* 0x000ea80000100800 */
[----:B------:R-:W2:Y:S01]  /*20170*/  LDL R3, [R1+0xaa4] ;  /* 0x000aa40001037983 */ /* 0x000ea20000100800 */
[----:B0-----:R-:W0:Y:S02]  /*20180*/  S2R R28, SR_TID.X ;  /* 0x00000000001c7919 */ /* 0x001e240000002100 */
[----:B0-----:R-:W-:-:S05]  /*20190*/  LOP3.LUT R28, R28, 0x3f, RZ, 0xc0, !PT ;  /* 0x0000003f1c1c7812 */ /* 0x001fca00078ec0ff */
[----:B------:R-:W-:-:S05]  /*201a0*/  IMAD.SHL.U32 R28, R28, 0x2, RZ ;  /* 0x000000021c1c7824 */ /* 0x000fca00078e00ff */
[----:B------:R0:W-:Y:S04]  /*201b0*/  STS.U16 [R28+UR5+0x2400], R18 ;  /* 0x002400121c007988 */ /* 0x0001e80008000405 */
[----:B0-----:R-:W3:Y:S01]  /*201c0*/  LDL.LU R18, [R1+0x19c4] ;  /* 0x0019c40001127983 */ /* 0x001ee20000300800 */
[----:B--2---:R-:W-:-:S04]  /*201d0*/  @!P1 LOP3.LUT R3, R3, R2, RZ, 0x3c, !PT ;  /* 0x0000000203039212 */ /* 0x004fc800078e3cff */
[----:B------:R-:W-:-:S04]  /*201e0*/  @!P1 LOP3.LUT R2, R3, R2, RZ, 0x3c, !PT ;  /* 0x0000000203029212 */ /* 0x000fc800078e3cff */
[----:B------:R-:W-:Y:S02]  /*201f0*/  @!P1 LOP3.LUT R3, R3, R2, RZ, 0x3c, !PT ;  /* 0x0000000203039212 */ /* 0x000fe400078e3cff */
[----:B---3--:R-:W-:-:S06]  /*20200*/  PRMT R18, RZ, 0x7610, R18 ;  /* 0x00007610ff127816 */ /* 0x008fcc0000000012 */
[----:B------:R0:W2:Y:S04]  /*20210*/  @!P1 LDG.E.U16 R18, desc[UR10][R2.64] ;  /* 0x0000000a02129981 */ /* 0x0000a8000c1e1500 */
[----:B------:R-:W0:Y:S04]  /*20220*/  LDL R2, [R1+0xa60] ;  /* 0x000a600001027983 */ /* 0x000e280000100800 */
[----:B------:R-:W0:Y:S04]  /*20230*/  LDL R3, [R1+0xa64] ;  /* 0x000a640001037983 */ /* 0x000e280000100800 */
[----:B----4-:R1:W-:Y:S02]  /*20240*/  STS.U16 [R28+UR5+0x2800], R0 ;  /* 0x002800001c007988 */ /* 0x0103e40008000405 */
[----:B-1----:R-:W-:-:S02]  /*20250*/  PRMT R28, RZ, 0x7610, R28 ;  /* 0x00007610ff1c7816 */ /* 0x002fc4000000001c */
[----:B0-----:R-:W-:-:S04]  /*20260*/  @!P1 LOP3.LUT R3, R3, R2, RZ, 0x3c, !PT ;  /* 0x0000000203039212 */ /* 0x001fc800078e3cff */
[----:B------:R-:W-:-:S04]  /*20270*/  @!P1 LOP3.LUT R2, R3, R2, RZ, 0x3c, !PT ;  /* 0x0000000203029212 */ /* 0x000fc800078e3cff */
[----:B------:R-:W-:-:S05]  /*20280*/  @!P1 LOP3.LUT R3, R3, R2, RZ, 0x3c, !PT ;  /* 0x0000000203039212 */ /* 0x000fca00078e3cff */
[----:B------:R0:W3:Y:S04]  /*20290*/  @!P1 LDG.E.U16 R28, desc[UR10][R2.64] ;  /* 0x0000000a021c9981 */ /* 0x0000e8000c1e1500 */
[----:B--2---:R1:W-:Y:S04]  /*202a0*/  STL [R1+0x8c], R18 ;  /* 0x00008c1201007387 */ /* 0x0043e80000100800 */
[----:B-1----:R-:W2:Y:S04]  /*202b0*/  LDL.LU R18, [R1+0x44] ;  /* 0x0000440001127983 */ /* 0x002ea80000300800 */
[----:B------:R-:W4:Y:S01]  /*202c0*/  LDL.LU R0, [R1+0x19c0] ;  /* 0x0019c00001007983 */ /* 0x000f220000300800 */
[----:B0-----:R-:W-:-:S02]  /*202d0*/  @!P1 IMAD.MOV.U32 R2, RZ, RZ, R12 ;  /* 0x000000ffff029224 */ /* 0x001fc400078e000c */
[----:B------:R-:W-:Y:S01]  /*202e0*/  @!P1 IMAD.MOV.U32 R3, RZ, RZ, R15 ;  /* 0x000000ffff039224 */ /* 0x000fe200078e000f */
[----:B---3--:R0:W-:Y:S02]  /*202f0*/  STL [R1+0x88], R28 ;  /* 0x0000881c01007387 */ /* 0x0081e40000100800 */
[----:B0-----:R-:W0:Y:S02]  /*20300*/  S2R R28, SR_TID.X ;  /* 0x00000000001c7919 */ /* 0x001e240000002100 */
[----:B0-----:R-:W-:-:S05]  /*20310*/  LOP3.LUT R28, R28, 0x3f, RZ, 0xc0, !PT ;  /* 0x0000003f1c1c7812 */ /* 0x001fca00078ec0ff */
[----:B------:R-:W-:-:S05]  /*20320*/  IMAD.SHL.U32 R28, R28, 0x2, RZ ;  /* 0x000000021c1c7824 */ /* 0x000fca00078e00ff */
[----:B------:R0:W-:Y:S02]  /*20330*/  STS.U16 [R28+UR5+0x2c00], R17 ;  /* 0x002c00111c007988 */ /* 0x0001e40008000405 */
[----:B0-----:R-:W-:Y:S02]  /*20340*/  PRMT R28, RZ, 0x7610, R28 ;  /* 0x00007610ff1c7816 */ /* 0x001fe4000000001c */
[----:B------:R-:W3:Y:S04]  /*20350*/  LDL.LU R17, [R1+0x4c] ;  /* 0x00004c0001117983 */ /* 0x000ee80000300800 */
[----:B------:R-:W2:Y:S04]  /*20360*/  LDL R15, [R1+0x920] ;  /* 0x00092000010f7983 */ /* 0x000ea80000100800 */
[----:B------:R-:W2:Y:S04]  /*20370*/  @!P1 LDG.E.U16 R28, desc[UR10][R2.64] ;  /* 0x0000000a021c9981 */ /* 0x000ea8000c1e1500 */
[----:B------:R-:W3:Y:S04]  /*20380*/  LDL R12, [R1+0x924] ;  /* 0x00092400010c7983 */ /* 0x000ee80000100800 */
        /* <DEDUP_REMOVED lines=8> */
[----:B------:R-:W3:Y:S01]  /*20410*/  LDL.LU R20, [R1+0x19bc] ;  /* 0x0019bc0001147983 */ /* 0x000ee20000300800 */
[----:B--2---:R-:W-:-:S04]  /*20420*/  @!P1 LOP3.LUT R3, R3, R2, RZ, 0x3c, !PT ;  /* 0x0000000203039212 */ /* 0x004fc800078e3cff */
        /* <DEDUP_REMOVED lines=19> */
[----:B------:R-:W-:Y:S01]  /*20560*/  PRMT R7, RZ, 0x7610, R7 ;  /* 0x00007610ff077816 */ /* 0x000fe20000000007 */
[----:B0-----:R-:W0:Y:S01]  /*20570*/  S2R R28, SR_TID.X ;  /* 0x00000000001c7919 */ /* 0x001e220000002100 */
[----:B--2---:R-:W-:-:S04]  /*20580*/  @!P1 LOP3.LUT R3, R3, R2, RZ, 0x3c, !PT ;  /* 0x0000000203039212 */ /* 0x004fc800078e3cff */
[----:B------:R-:W-:-:S04]  /*20590*/  @!P1 LOP3.LUT R2, R3, R2, RZ, 0x3c, !PT ;  /* 0x0000000203029212 */ /* 0x000fc800078e3cff */
[----:B------:R-:W-:-:S05]  /*205a0*/  @!P1 LOP3.LUT R3, R3, R2, RZ, 0x3c, !PT ;  /* 0x0000000203039212 */ /* 0x000fca00078e3cff */
[----:B------:R3:W2:Y:S01]  /*205b0*/  @!P1 LDG.E.U16 R7, desc[UR10][R2.64] ;  /* 0x0000000a02079981 */ /* 0x0006a2000c1e1500 */
[----:B0-----:R-:W-:Y:S02]  /*205c0*/  LOP3.LUT R28, R28, 0x3f, RZ, 0xc0, !PT ;  /* 0x0000003f1c1c7812 */ /* 0x001fe400078ec0ff */
[----:B------:R-:W-:-:S03]  /*205d0*/  PRMT R11, RZ, 0x7610, R11 ;  /* 0x00007610ff0b7816 */ /* 0x000fc6000000000b */
[----:B------:R-:W-:Y:S02]  /*205e0*/  IMAD.SHL.U32 R28, R28, 0x2, RZ ;  /* 0x000000021c1c7824 */ /* 0x000fe400078e00ff */
[----:B---3--:R-:W-:Y:S02]  /*205f0*/  @!P1 IMAD.MOV.U32 R2, RZ, RZ, R12 ;  /* 0x000000ffff029224 */ /* 0x008fe400078e000c */
[----:B------:R-:W-:Y:S01]  /*20600*/  @!P1 IMAD.MOV.U32 R3, RZ, RZ, R15 ;  /* 0x000000ffff039224 */ /* 0x000fe200078e000f */
[----:B------:R0:W-:Y:S04]  /*20610*/  STS.U16 [R28+UR5+0x3800], R14 ;  /* 0x0038000e1c007988 */ /* 0x0001e80008000405 */
[----:B------:R1:W3:Y:S04]  /*20620*/  @!P1 LDG.E.U16 R11, desc[UR10][R2.64] ;  /* 0x0000000a020b9981 */ /* 0x0002e8000c1e1500 */
[----:B0-----:R-:W3:Y:S04]  /*20630*/  LDL.LU R14, [R1+0x19b4] ;  /* 0x0019b400010e7983 */ /* 0x001ee80000300800 */
[----:B--2---:R0:W-:Y:S04]  /*20640*/  STL [R1+0x78], R7 ;  /* 0x0000780701007387 */ /* 0x0041e80000100800 */
[----:B------:R-:W1:Y:S04]  /*20650*/  LDL R2, [R1+0x8e0] ;  /* 0x0008e00001027983 */ /* 0x000e680000100800 */
[----:B------:R-:W1:Y:S04]  /*20660*/  LDL R3, [R1+0x8e4] ;  /* 0x0008e40001037983 */ /* 0x000e680000100800 */
[----:B------:R-:W-:Y:S04]  /*20670*/  STS.U16 [R28+UR5+0x3c00], R19 ;  /* 0x003c00131c007988 */ /* 0x000fe80008000405 */
[----:B------:R2:W-:Y:S04]  /*20680*/  STS.U16 [R28+UR5+0x4000], R18 ;  /* 0x004000121c007988 */ /* 0x0005e80008000405 */
[----:B0-----:R-:W3:Y:S04]  /*20690*/  LDL R7, [R1+0x8a4] ;  /* 0x0008a40001077983 */ /* 0x001ee80000100800 */
[----:B------:R-:W3:Y:S01]  /*206a0*/  LDL R15, [R1+0x864] ;  /* 0x00086400010f7983 */ /* 0x000ee20000100800 */
[----:B--2---:R-:W-:-:S03]  /*206b0*/  PRMT R28, RZ, 0x7610, R28 ;  /* 0x00007610ff1c7816 */ /* 0x004fc6000000001c */
[----:B------:R-:W2:Y:S04]  /*206c0*/  LDL.LU R12, [R1+0xe0] ;  /* 0x0000e000010c7983 */ /* 0x000ea80000300800 */
[----:B------:R-:W2:Y:S01]  /*206d0*/  LDL R19, [R1+0x820] ;  /* 0x0008200001137983 */ /* 0x000ea20000100800 */
[----:B-1----:R-:W-:-:S04]  /*206e0*/  @!P1 LOP3.LUT R3, R3, R2, RZ, 0x3c, !PT ;  /* 0x0000000203039212 */ /* 0x002fc800078e3cff */
[----:B------:R-:W-:-:S04]  /*206f0*/  @!P1 LOP3.LUT R2, R3, R2, RZ, 0x3c, !PT ;  /* 0x0000000203029212 */ /* 0x000fc800078e3cff */
[----:B------:R-:W-:-:S05]  /*20700*/  @!P1 LOP3.LUT R3, R3, R2, RZ, 0x3c, !PT ;  /* 0x0000000203039212 */ /* 0x000fca00078e3cff */
[----:B------:R-:W2:Y:S04]  /*20710*/  @!P1 LDG.E.U16 R28, desc[UR10][R2.64] ;  /* 0x0000000a021c9981 */ /* 0x000ea8000c1e1500 */
[----:B---3--:R0:W-:Y:S04]  /*20720*/  STL [R1+0x74], R11 ;  /* 0x0000740b01007387 */ /* 0x0081e80000100800 */
[----:B0-----:R-:W3:Y:S04]  /*20730*/  LDL R11, [R1+0x824] ;  /* 0x00082400010b7983 */ /* 0x001ee80000100800 */
[----:B------:R-:W3:Y:S04]  /*20740*/  LDL.LU R18, [R1+0xe4] ;  /* 0x0000e40001127983 */ /* 0x000ee80000300800 */
[----:B--2---:R0:W-:Y:S04]  /*20750*/  STL [R1+0x70], R28 ;  /* 0x0000701c01007387 */ /* 0x0041e80000100800 */
[----:B------:R-:W2:Y:S01]  /*20760*/  LDL R3, [R1+0x8a0] ;  /* 0x0008a00001037983 */ /* 0x000ea20000100800 */
[----:B0-----:R-:W0:Y:S01]  /*20770*/  S2R R28, SR_TID.X ;  /* 0x00000000001c7919 */ /* 0x001e220000002100 */
[----:B------:R-:W-:Y:S01]  /*20780*/  @!P1 IMAD.MOV.U32 R2, RZ, RZ, R7 ;  /* 0x000000ffff029224 */ /* 0x000fe200078e0007 */
[----:B0-----:R-:W-:-:S05]  /*20790*/  LOP3.LUT R28, R28, 0x3f, RZ, 0xc0, !PT ;  /* 0x0000003f1c1c7812 */ /* 0x001fca00078ec0ff */
[----:B------:R-:W-:-:S05]  /*207a0*/  IMAD.SHL.U32 R28, R28, 0x2, RZ ;  /* 0x000000021c1c7824 */ /* 0x000fca00078e00ff */
[----:B------:R0:W-:Y:S02]  /*207b0*/  STS.U16 [R28+UR5+0x4400], R17 ;  /* 0x004400111c007988 */ /* 0x0001e40008000405 */
[----:B0-----:R-:W-:Y:S02]  /*207c0*/  PRMT R28, RZ, 0x7610, R28 ;  /* 0x00007610ff1c7816 */ /* 0x001fe4000000001c */
[----:B------:R-:W3:Y:S04]  /*207d0*/  LDL.LU R17, [R1+0xe8] ;  /* 0x0000e80001117983 */ /* 0x000ee80000300800 */
[----:B------:R-:W3:Y:S04]  /*207e0*/  LDL R7, [R1+0x7e4] ;  /* 0x0007e40001077983 */ /* 0x000ee80000100800 */
[----:B--2---:R-:W2:Y:S04]  /*207f0*/  @!P1 LDG.E.U16 R28, desc[UR10][R2.64] ;  /* 0x0000000a021c9981 */ /* 0x004ea8000c1e1500 */
[----:B--2---:R0:W-:Y:S04]  /*20800*/  STL [R1+0x6c], R28 ;  /* 0x00006c1c01007387 */ /* 0x0041e80000100800 */
[----:B------:R-:W2:Y:S04]  /*20810*/  LDL.LU R2, [R1+0x50] ;  /* 0x0000500001027983 */ /* 0x000ea80000300800 */
[----:B------:R-:W3:Y:S01]  /*20820*/  LDL R3, [R1+0x860] ;  /* 0x0008600001037983 */ /* 0x000ee20000100800 */
[----:B0-----:R-:W0:Y:S01]  /*20830*/  S2R R28, SR_TID.X ;  /* 0x00000000001c7919 */ /* 0x001e220000002100 */
[----:B------:R-:W-:-:S02]  /*20840*/  PRMT R5, RZ, 0x7610, R5 ;  /* 0x00007610ff057816 */ /* 0x000fc40000000005 */
[----:B0-----:R-:W-:-:S05]  /*20850*/  LOP3.LUT R28, R28, 0x3f, RZ, 0xc0, !PT ;  /* 0x0000003f1c1c7812 */ /* 0x001fca00078ec0ff */
[----:B------:R-:W-:-:S05]  /*20860*/  IMAD.SHL.U32 R28, R28, 0x2, RZ ;  /* 0x000000021c1c7824 */ /* 0x000fca00078e00ff */
[----:B--2---:R0:W-:Y:S02]  /*20870*/  STS.U16 [R28+UR5+0x4800], R2 ;  /* 0x004800021c007988 */ /* 0x0041e40008000405 */
[----:B0-----:R-:W-:Y:S02]  /*20880*/  @!P1 IMAD.MOV.U32 R2, RZ, RZ, R15 ;  /* 0x000000ffff029224 */ /* 0x001fe400078e000f */
[----:B------:R-:W2:Y:S04]  /*20890*/  LDL.LU R15, [R1+0xec] ;  /* 0x0000ec00010f7983 */ /* 0x000ea80000300800 */
[----:B---3--:R0:W3:Y:S04]  /*208a0*/  @!P1 LDG.E.U16 R5, desc[UR10][R2.64] ;  /* 0x0000000a02059981 */ /* 0x0080e8000c1e1500 */
[----:B------:R-:W2:Y:S01]  /*208b0*/  LDL.LU R3, [R1+0x54] ;  /* 0x0000540001037983 */ /* 0x000ea20000300800 */
[----:B------:R-:W-:Y:S01]  /*208c0*/  PRMT R9, RZ, 0x7610, R9 ;  /* 0x00007610ff097816 */ /* 0x000fe20000000009 */
[----:B0-----:R-:W-:-:S02]  /*208d0*/  @!P1 IMAD.MOV.U32 R2, RZ, RZ, R11 ;  /* 0x000000ffff029224 */ /* 0x001fc400078e000b */
[----:B---3--:R0:W-:Y:S04]  /*208e0*/  STL [R1+0x68], R5 ;  /* 0x0000680501007387 */ /* 0x0081e80000100800 */
[----:B--2---:R1:W-:Y:S04]  /*208f0*/  STS.U16 [R28+UR5+0x4c00], R3 ;  /* 0x004c00031c007988 */ /* 0x0043e80008000405 */
[----:B0-----:R-:W2:Y:S01]  /*20900*/  LDL R5, [R1+0x7a4] ;  /* 0x0007a40001057983 */ /* 0x001ea20000100800 */
[----:B-1----:R-:W-:-:S05]  /*20910*/  @!P1 IMAD.MOV.U32 R3, RZ, RZ, R19 ;  /* 0x000000ffff039224 */ /* 0x002fca00078e0013 */
[----:B------:R-:W3:Y:S04]  /*20920*/  @!P1 LDG.E.U16 R9, desc[UR10][R2.64] ;  /* 0x0000000a02099981 */ /* 0x000ee8000c1e1500 */
[----:B------:R-:W2:Y:S04]  /*20930*/  LDL.LU R2, [R1+0x58] ;  /* 0x0000580001027983 */ /* 0x000ea80000300800 */
[----:B------:R-:W4:Y:S01]  /*20940*/  LDL R3, [R1+0x7e0] ;  /* 0x0007e00001037983 */ /* 0x000f220000100800 */
[----:B------:R-:W-:-:S03]  /*20950*/  PRMT R6, RZ, 0x7610, R6 ;  /* 0x00007610ff067816 */ /* 0x000fc60000000006 */
[----:B------:R-:W4:Y:S04]  /*20960*/  LDL R11, [R1+0x760] ;  /* 0x00076000010b7983 */ /* 0x000f280000100800 */
[----:B---3--:R0:W-:Y:S04]  /*20970*/  STL [R1+0x64], R9 ;  /* 0x0000640901007387 */ /* 0x0081e80000100800 */
[----:B--2---:R1:W-:Y:S04]  /*20980*/  STS.U16 [R28+UR5+0x5000], R2 ;  /* 0x005000021c007988 */ /* 0x0043e80008000405 */
[----:B0-----:R-:W2:Y:S04]  /*20990*/  LDL R9, [R1+0x764] ;  /* 0x0007640001097983 */ /* 0x001ea80000100800 */
[----:B------:R-:W3:Y:S01]  /*209a0*/  LDL.LU R19, [R1+0xf4] ;  /* 0x0000f40001137983 */ /* 0x000ee20000300800 */
[----:B-1----:R-:W-:Y:S01]  /*209b0*/  @!P1 IMAD.MOV.U32 R2, RZ, RZ, R7 ;  /* 0x000000ffff029224 */ /* 0x002fe200078e0007 */
[----:B------:R-:W-:-:S02]  /*209c0*/  PRMT R4, RZ, 0x7610, R4 ;  /* 0x00007610ff047816 */ /* 0x000fc40000000004 */
[----:B------:R-:W2:Y:S04]  /*209d0*/  LDL R7, [R1+0x720] ;  /* 0x0007200001077983 */ /* 0x000ea80000100800 */
[----:B----4-:R0:W4:Y:S04]  /*209e0*/  @!P1 LDG.E.U16 R6, desc[UR10][R2.64] ;  /* 0x0000000a02069981 */ /* 0x010128000c1e1500 */
[----:B------:R-:W2:Y:S01]  /*209f0*/  LDL R3, [R1+0x7a0] ;  /* 0x0007a00001037983 */ /* 0x000ea20000100800 */
[----:B0-----:R-:W-:Y:S01]  /*20a00*/  @!P1 IMAD.MOV.U32 R2, RZ, RZ, R5 ;  /* 0x000000ffff029224 */ /* 0x001fe200078e0005 */
[----:B------:R-:W-:-:S02]  /*20a10*/  PRMT R8, RZ, 0x7610, R8 ;  /* 0x00007610ff087816 */ /* 0x000fc40000000008 */
[----:B----4-:R0:W-:Y:S04]  /*20a20*/  STL [R1+0x60], R6 ;  /* 0x0000600601007387 */ /* 0x0101e80000100800 */
[----:B--2---:R1:W2:Y:S04]  /*20a30*/  @!P1 LDG.E.U16 R4, desc[UR10][R2.64] ;  /* 0x0000000a02049981 */ /* 0x0042a8000c1e1500 */
[----:B0-----:R-:W4:Y:S01]  /*20a40*/  LDL R6, [R1+0x724] ;  /* 0x0007240001067983 */ /* 0x001f220000100800 */
[----:B-1----:R-:W-:Y:S02]  /*20a50*/  @!P1 IMAD.MOV.U32 R2, RZ, RZ, R9 ;  /* 0x000000ffff029224 */ /* 0x002fe400078e0009 */
[----:B------:R-:W-:-:S05]  /*20a60*/  @!P1 IMAD.MOV.U32 R3, RZ, RZ, R11 ;  /* 0x000000ffff039224 */ /* 0x000fca00078e000b */
[----:B------:R0:W3:Y:S04]  /*20a70*/  @!P1 LDG.E.U16 R8, desc[UR10][R2.64] ;  /* 0x0000000a02089981 */ /* 0x0000e8000c1e1500 */
[----:B------:R1:W-:Y:S04]  /*20a80*/  STS.U16 [R28+UR5+0x5400], R12 ;  /* 0x0054000c1c007988 */ /* 0x0003e80008000405 */
[----:B------:R-:W-:Y:S04]  /*20a90*/  STS.U16 [R28+UR5+0x5800], R18 ;  /* 0x005800121c007988 */ /* 0x000fe80008000405 */
[----:B-1----:R-:W3:Y:S04]  /*20aa0*/  LDL.LU R12, [R1+0xf8] ;  /* 0x0000f800010c7983 */ /* 0x002ee80000300800 */
[----:B------:R-:W3:Y:S01]  /*20ab0*/  LDL R5, [R1+0x6e0] ;  /* 0x0006e00001057983 */ /* 0x000ee20000100800 */
[----:B------:R-:W-:Y:S01]  /*20ac0*/  PRMT R25, RZ, 0x7610, R25 ;  /* 0x00007610ff197816 */ /* 0x000fe20000000019 */
[----:B0-----:R-:W-:-:S02]  /*20ad0*/  @!P1 IMAD.MOV.U32 R3, RZ, RZ, R7 ;  /* 0x000000ffff039224 */ /* 0x001fc400078e0007 */
[----:B--2---:R0:W-:Y:S04]  /*20ae0*/  STL [R1+0x8], R4 ;  /* 0x0000080401007387 */ /* 0x0041e80000100800 */
[----:B0-----:R-:W2:Y:S04]  /*20af0*/  LDL R4, [R1+0x6e4] ;  /* 0x0006e40001047983 */ /* 0x001ea80000100800 */
[----:B------:R-:W2:Y:S01]  /*20b00*/  LDL.LU R18, [R1+0xfc] ;  /* 0x0000fc0001127983 */ /* 0x000ea20000300800 */
[----:B----4-:R-:W-:-:S03]  /*20b10*/  @!P1 IMAD.MOV.U32 R2, RZ, RZ, R6 ;  /* 0x000000ffff029224 */ /* 0x010fc600078e0006 */
[----:B------:R-:W4:Y:S04]  /*20b20*/  LDL R9, [R1+0x6a0] ;  /* 0x0006a00001097983 */ /* 0x000f280000100800 */
[----:B---3--:R0:W-:Y:S04]  /*20b30*/  STL [R1], R8 ;  /* 0x0000000801007387 */ /* 0x0081e80000100800 */
[----:B------:R1:W3:Y:S04]  /*20b40*/  @!P1 LDG.E.U16 R25, desc[UR10][R2.64] ;  /* 0x0000000a02199981 */ /* 0x0002e8000c1e1500 */
[----:B0-----:R-:W3:Y:S01]  /*20b50*/  LDL R8, [R1+0x6a4] ;  /* 0x0006a40001087983 */ /* 0x001ee20000100800 */
[----:B------:R-:W-:Y:S01]  /*20b60*/  PRMT R21, RZ, 0x7610, R21 ;  /* 0x00007610ff157816 */ /* 0x000fe20000000015 */
[----:B-1----:R-:W-:Y:S01]  /*20b70*/  @!P1 IMAD.MOV.U32 R3, RZ, RZ, R5 ;  /* 0x000000ffff039224 */ /* 0x002fe200078e0005 */
[----:B------:R-:W-:Y:S01]  /*20b80*/  PRMT R16, RZ, 0x7610, R16 ;  /* 0x00007610ff107816 */ /* 0x000fe20000000010 */
[----:B------:R0:W-:Y:S04]  /*20b90*/  STS.U16 [R28+UR5+0x5c00], R17 ;  /* 0x005c00111c007988 */ /* 0x0001e80008000405 */
[----:B0-----:R-:W3:Y:S01]  /*20ba0*/  LDL.LU R17, [R1+0x104] ;  /* 0x0001040001117983 */ /* 0x001ee20000300800 */
[----:B--2---:R-:W-:-:S05]  /*20bb0*/  @!P1 IMAD.MOV.U32 R2, RZ, RZ, R4 ;  /* 0x000000ffff029224 */ /* 0x004fca00078e0004 */
[----:B------:R4:W2:Y:S02]  /*20bc0*/  @!P1 LDG.E.U16 R21, desc[UR10][R2.64] ;  /* 0x0000000a02159981 */ /* 0x0008a4000c1e1500 */
[----:B----4-:R-:W-:Y:S02]  /*20bd0*/  @!P1 IMAD.MOV.U32 R3, RZ, RZ, R9 ;  /* 0x000000ffff039224 */ /* 0x010fe400078e0009 */
[----:B---3--:R-:W-:Y:S04]  /*20be0*/  STL [R1+0x1950], R25 ;  /* 0x0019501901007387 */ /* 0x008fe80000100800 */
[----:B------:R-:W3:Y:S01]  /*20bf0*/  LDL R7, [R1+0x660] ;  /* 0x0006600001077983 */ /* 0x000ee20000100800 */
[----:B------:R-:W-:-:S03]  /*20c00*/  @!P1 IMAD.MOV.U32 R2, RZ, RZ, R8 ;  /* 0x000000ffff029224 */ /* 0x000fc600078e0008 */
[----:B------:R-:W4:Y:S04]  /*20c10*/  LDL R6, [R1+0x664] ;  /* 0x0006640001067983 */ /* 0x000f280000100800 */
[----:B------:R3:W4:Y:S04]  /*20c20*/  @!P1 LDG.E.U16 R16, desc[UR10][R2.64] ;  /* 0x0000000a02109981 */ /* 0x000728000c1e1500 */
[----:B------:R0:W-:Y:S01]  /*20c30*/  STS.U16 [R28+UR5+0x6000], R15 ;  /* 0x0060000f1c007988 */ /* 0x0001e20008000405 */
[----:B------:R-:W-:-:S03]  /*20c40*/  PRMT R0, RZ, 0x7610, R0 ;  /* 0x00007610ff007816 */ /* 0x000fc60000000000 */
[----:B------:R1:W-:Y:S04]  /*20c50*/  STS.U16 [R28+UR5+0x6400], R19 ;  /* 0x006400131c007988 */ /* 0x0003e80008000405 */
[----:B0-----:R-:W4:Y:S04]  /*20c60*/  LDL.LU R15, [R1+0x108] ;  /* 0x00010800010f7983 */ /* 0x001f280000300800 */
[----:B--2---:R-:W-:Y:S04]  /*20c70*/  STL [R1+0x1954], R21 ;  /* 0x0019541501007387 */ /* 0x004fe80000100800 */
[----:B------:R-:W2:Y:S04]  /*20c80*/  LDL R5, [R1+0x620] ;  /* 0x0006200001057983 */ /* 0x000ea80000100800 */
[----:B------:R-:W2:Y:S04]  /*20c90*/  LDL R4, [R1+0x624] ;  /* 0x0006240001047983 */ /* 0x000ea80000100800 */
[----:B-1----:R-:W2:Y:S01]  /*20ca0*/  LDL.LU R19, [R1+0x10c] ;  /* 0x00010c0001137983 */ /* 0x002ea20000300800 */
[----:B---3--:R-:W-:-:S02]  /*20cb0*/  @!P1 IMAD.MOV.U32 R3, RZ, RZ, R7 ;  /* 0x000000ffff039224 */ /* 0x008fc400078e0007 */
[----:B----4-:R-:W-:Y:S01]  /*20cc0*/  @!P1 IMAD.MOV.U32 R2, RZ, RZ, R6 ;  /* 0x000000ffff029224 */ /* 0x010fe200078e0006 */
[----:B------:R0:W-:Y:S04]  /*20cd0*/  STL [R1+0x1958], R16 ;  /* 0x0019581001007387 */ /* 0x0001e80000100800 */
[----:B------:R-:W3:Y:S04]  /*20ce0*/  LDL R9, [R1+0x5e0] ;  /* 0x0005e00001097983 */ /* 0x000ee80000100800 */
[----:B------:R-:W4:Y:S04]  /*20cf0*/  LDL R8, [R1+0x5e4] ;  /* 0x0005e40001087983 */ /* 0x000f280000100800 */
[----:B------:R1:W4:Y:S04]  /*20d00*/  @!P1 LDG.E.U16 R0, desc[UR10][R2.64] ;  /* 0x0000000a02009981 */ /* 0x000328000c1e1500 */
[----:B0-----:R-:W4:Y:S01]  /*20d10*/  LDL.LU R16, [R1+0x114] ;  /* 0x0001140001107983 */ /* 0x001f220000300800 */
[----:B-1----:R-:W-:-:S02]  /*20d20*/  PRMT R2, RZ, 0x7610, R2 ;  /* 0x00007610ff027816 */ /* 0x002fc40000000002 */
[----:B------:R-:W-:-:S04]  /*20d30*/  PRMT R3, RZ, 0x7610, R3 ;  /* 0x00007610ff037816 */ /* 0x000fc80000000003 */
[----:B--2---:R3:W2:Y:S02]  /*20d40*/  @!P1 LDG.E.U16 R2, desc[UR10][R4.64] ;  /* 0x0000000a04029981 */ /* 0x0046a4000c1e1500 */
[----:B---3--:R-:W-:Y:S02]  /*20d50*/  @!P1 IMAD.MOV.U32 R5, RZ, RZ, R9 ;  /* 0x000000ffff059224 */ /* 0x008fe400078e0009 */
[----:B----4-:R-:W-:Y:S01]  /*20d60*/  @!P1 IMAD.MOV.U32 R4, RZ, RZ, R8 ;  /* 0x000000ffff049224 */ /* 0x010fe200078e0008 */
[----:B------:R-:W-:Y:S04]  /*20d70*/  STL [R1+0x195c], R0 ;  /* 0x00195c0001007387 */ /* 0x000fe80000100800 */
[----:B------:R0:W3:Y:S04]  /*20d80*/  @!P1 LDG.E.U16 R3, desc[UR10][R4.64] ;  /* 0x0000000a04039981 */ /* 0x0000e8000c1e1500 */
[----:B------:R-:W4:Y:S04]  /*20d90*/  LDL R7, [R1+0x5a0] ;  /* 0x0005a00001077983 */ /* 0x000f280000100800 */
[----:B------:R-:W4:Y:S01]  /*20da0*/  LDL R6, [R1+0x5a4] ;  /* 0x0005a40001067983 */ /* 0x000f220000100800 */
[----:B0-----:R-:W-:-:S03]  /*20db0*/  PRMT R4, RZ, 0x7610, R4 ;  /* 0x00007610ff047816 */ /* 0x001fc60000000004 */
[----:B------:R0:W-:Y:S04]  /*20dc0*/  STS.U16 [R28+UR5+0x6c00], R18 ;  /* 0x006c00121c007988 */ /* 0x0001e80008000405 */
[----:B------:R1:W-:Y:S04]  /*20dd0*/  STS.U16 [R28+UR5+0x7000], R17 ;  /* 0x007000111c007988 */ /* 0x0003e80008000405 */
[----:B------:R1:W-:Y:S04]  /*20de0*/  STS.U16 [R28+UR5+0x6800], R12 ;  /* 0x0068000c1c007988 */ /* 0x0003e80008000405 */
[----:B0-----:R-:W4:Y:S04]  /*20df0*/  LDL.LU R18, [R1+0x118] ;  /* 0x0001180001127983 */ /* 0x001f280000300800 */
[----:B------:R0:W-:Y:S04]  /*20e00*/  STS.U16 [R28+UR5+0x7400], R15 ;  /* 0x0074000f1c007988 */ /* 0x0001e80008000405 */
[----:B--2---:R-:W-:Y:S04]  /*20e10*/  STL [R1+0x1960], R2 ;  /* 0x0019600201007387 */ /* 0x004fe80000100800 */
[----:B-1----:R-:W2:Y:S04]  /*20e20*/  LDL R17, [R1+0xd1c] ;  /* 0x000d1c0001117983 */ /* 0x002ea80000100800 */
[----:B------:R-:W2:Y:S04]  /*20e30*/  LDL.LU R12, [R1+0x120] ;  /* 0x00012000010c7983 */ /* 0x000ea80000300800 */
[----:B---3--:R-:W-:Y:S04]  /*20e40*/  STL [R1+0x1964], R3 ;  /* 0x0019640301007387 */ /* 0x008fe80000100800 */
[----:B------:R-:W3:Y:S04]  /*20e50*/  LDL R9, [R1+0xd20] ;  /* 0x000d200001097983 */ /* 0x000ee80000100800 */
[----:B------:R-:W3:Y:S04]  /*20e60*/  LDL R8, [R1+0xd58] ;  /* 0x000d580001087983 */ /* 0x000ee80000100800 */
[----:B0-----:R-:W3:Y:S04]  /*20e70*/  LDL.LU R15, [R1+0x124] ;  /* 0x00012400010f7983 */ /* 0x001ee80000300800 */
[----:B----4-:R2:W4:Y:S04]  /*20e80*/  @!P1 LDG.E.U16 R4, desc[UR10][R6.64] ;  /* 0x0000000a06049981 */ /* 0x010528000c1e1500 */
[----:B------:R-:W3:Y:S01]  /*20e90*/  LDL R7, [R1+0xce0] ;  /* 0x000ce00001077983 */ /* 0x000ee20000100800 */
[----:B------:R-:W-:Y:S01]  /*20ea0*/  PRMT R5, RZ, 0x7610, R5 ;  /* 0x00007610ff057816 */ /* 0x000fe20000000005 */
[----:B--2---:R-:W-:-:S05]  /*20eb0*/  @!P1 IMAD.MOV.U32 R6, RZ, RZ, R17 ;  /* 0x000000ffff069224 */ /* 0x004fca00078e0011 */
[----:B---3--:R0:W2:Y:S04]  /*20ec0*/  @!P1 LDG.E.U16 R5, desc[UR10][R6.64] ;  /* 0x0000000a06059981 */ /* 0x0080a8000c1e1500 */
[----:B------:R1:W-:Y:S02]  /*20ed0*/  STS.U16 [R28+UR5+0x7800], R19 ;  /* 0x007800131c007988 */ /* 0x0003e40008000405 */
[----:B-1----:R-:W1:Y:S01]  /*20ee0*/  S2R R19, SR_TID.X ;  /* 0x0000000000137919 */ /* 0x002e620000002100 */
[----:B0-----:R-:W-:Y:S01]  /*20ef0*/  PRMT R6, RZ, 0x7610, R6 ;  /* 0x00007610ff067816 */ /* 0x001fe20000000006 */
[----:B----4-:R-:W-:Y:S04]  /*20f00*/  STL [R1+0x1968], R4 ;  /* 0x0019680401007387 */ /* 0x010fe80000100800 */
[----:B------:R-:W3:Y:S04]  /*20f10*/  LDL.LU R11, [R1+0x128] ;  /* 0x00012800010b7983 */ /* 0x000ee80000300800 */
[----:B------:R-:W4:Y:S04]  /*20f20*/  LDL.LU R17, [R1+0x130] ;  /* 0x0001300001117983 */ /* 0x000f280000300800 */
[----:B------:R0:W-:Y:S04]  /*20f30*/  STS.U16 [R28+UR5+0x7c00], R16 ;  /* 0x007c00101c007988 */ /* 0x0001e80008000405 */
[----:B------:R0:W3:Y:S01]  /*20f40*/  @!P1 LDG.E.U16 R6, desc[UR10][R8.64] ;  /* 0x0000000a08069981 */ /* 0x0000e2000c1e1500 */
[----:B-1----:R-:W-:-:S05]  /*20f50*/  LOP3.LUT R19, R19, 0x3f, RZ, 0xc0, !PT ;  /* 0x0000003f13137812 */ /* 0x002fca00078ec0ff */
[----:B0-----:R-:W-:Y:S01]  /*20f60*/  IMAD.SHL.U32 R16, R19, 0x2, RZ ;  /* 0x0000000213107824 */ /* 0x001fe200078e00ff */
[----:B--2---:R-:W-:Y:S04]  /*20f70*/  STL [R1+0x196c], R5 ;  /* 0x00196c0501007387 */ /* 0x004fe80000100800 */
[----:B------:R-:W2:Y:S04]  /*20f80*/  LDL.LU R19, [R1+0x134] ;  /* 0x0001340001137983 */ /* 0x000ea80000300800 */
[----:B------:R-:W2:Y:S04]  /*20f90*/  LDL R8, [R1+0x574] ;  /* 0x0005740001087983 */ /* 0x000ea80000100800 */
[----:B------:R-:W2:Y:S01]  /*20fa0*/  LDL R9, [R1+0xccc] ;  /* 0x000ccc0001097983 */ /* 0x000ea20000100800 */
[----:B------:R-:W-:-:S02]  /*20fb0*/  PRMT R14, RZ, 0x7610, R14 ;  /* 0x00007610ff0e7816 */ /* 0x000fc4000000000e */
[----:B--2---:R-:W-:-:S04]  /*20fc0*/  @!P1 LOP3.LUT R9, R9, R8, RZ, 0x3c, !PT ;  /* 0x0000000809099212 */ /* 0x004fc800078e3cff */
[----:B------:R-:W-:-:S04]  /*20fd0*/  @!P1 LOP3.LUT R8, R9, R8, RZ, 0x3c, !PT ;  /* 0x0000000809089212 */ /* 0x000fc800078e3cff */
[----:B------:R-:W-:-:S05]  /*20fe0*/  @!P1 LOP3.LUT R9, R9, R8, RZ, 0x3c, !PT ;  /* 0x0000000809099212 */ /* 0x000fca00078e3cff */
[----:B------:R-:W2:Y:S01]  /*20ff0*/  @!P1 LDG.E.U16 R14, desc[UR10][R8.64] ;  /* 0x0000000a080e9981 */ /* 0x000ea2000c1e1500 */
[----:B------:R-:W-:-:S03]  /*21000*/  LOP3.LUT R16, R16, 0x10, RZ, 0x3c, !PT ;  /* 0x0000001010107812 */ /* 0x000fc600078e3cff */
[----:B---3--:R-:W-:Y:S04]  /*21010*/  STL [R1+0x1970], R6 ;  /* 0x0019700601007387 */ /* 0x008fe80000100800 */
[----:B------:R0:W-:Y:S04]  /*21020*/  STS.U16 [R16+UR5+0x80], R18 ;  /* 0x0000801210007988 */ /* 0x0001e80008000405 */
[----:B0-----:R-:W3:Y:S04]  /*21030*/  LDL.LU R18, [R1+0x138] ;  /* 0x0001380001127983 */ /* 0x001ee80000300800 */
        /* <DEDUP_REMOVED lines=9> */
[----:B------:R0:W-:Y:S04]  /*210d0*/  STS.U16 [R16+UR5+0x480], R12 ;  /* 0x0004800c10007988 */ /* 0x0001e80008000405 */
[----:B------:R-:W3:Y:S04]  /*210e0*/  LDL R8, [R1+0xc58] ;  /* 0x000c580001087983 */ /* 0x000ee80000100800 */
[----:B------:R-:W3:Y:S04]  /*210f0*/  LDL R9, [R1+0xc5c] ;  /* 0x000c5c0001097983 */ /* 0x000ee80000100800 */
[----:B0-----:R-:W4:Y:S04]  /*21100*/  LDL R12, [R1+0xbdc] ;  /* 0x000bdc00010c7983 */ /* 0x001f280000100800 */
[----:B------:R-:W-:Y:S04]  /*21110*/  STS.U16 [R16+UR5+0x880], R15 ;  /* 0x0008800f10007988 */ /* 0x000fe80008000405 */
[----:B--2---:R0:W-:Y:S04]  /*21120*/  STL [R1+0x58], R14 ;  /* 0x0000580e01007387 */ /* 0x0041e80000100800 */
[----:B0-----:R-:W2:Y:S04]  /*21130*/  LDL.LU R14, [R1+0x144] ;  /* 0x00014400010e7983 */ /* 0x001ea80000300800 */
[----:B------:R-:W2:Y:S01]  /*21140*/  LDL.LU R15, [R1+0x19ac] ;  /* 0x0019ac00010f7983 */ /* 0x000ea20000300800 */
[----:B---3--:R-:W-:-:S04]  /*21150*/  @!P1 LOP3.LUT R9, R9, R8, RZ, 0x3c, !PT ;  /* 0x0000000809099212 */ /* 0x008fc800078e3cff */
[----:B------:R-:W-:-:S04]  /*21160*/  @!P1 LOP3.LUT R8, R9, R8, RZ, 0x3c, !PT ;  /* 0x0000000809089212 */ /* 0x000fc800078e3cff */
[----:B------:R-:W-:Y:S02]  /*21170*/  @!P1 LOP3.LUT R9, R9, R8, RZ, 0x3c, !PT ;  /* 0x0000000809099212 */ /* 0x000fe400078e3cff */
[----:B--2---:R-:W-:-:S06]  /*21180*/  PRMT R15, RZ, 0x7610, R15 ;  /* 0x00007610ff0f7816 */ /* 0x004fcc000000000f */
[----:B------:R-:W2:Y:S04]  /*21190*/  @!P1 LDG.E.U16 R15, desc[UR10][R8.64] ;  /* 0x0000000a080f9981 */ /* 0x000ea8000c1e1500 */
[----:B--2---:R0:W-:Y:S04]  /*211a0*/  STL [R1+0x54], R15 ;  /* 0x0000540f01007387 */ /* 0x0041e80000100800 */
[----:B0-----:R-:W2:Y:S04]  /*211b0*/  LDL.LU R15, [R1+0x19a8] ;  /* 0x0019a800010f7983 */ /* 0x001ea80000300800 */
[----:B------:R-:W3:Y:S04]  /*211c0*/  LDL R8, [R1+0xc18] ;  /* 0x000c180001087983 */ /* 0x000ee80000100800 */
[----:B------:R-:W3:Y:S04]  /*211d0*/  LDL R9, [R1+0xc1c] ;  /* 0x000c1c0001097983 */ /* 0x000ee80000100800 */
[----:B------:R0:W-:Y:S04]  /*211e0*/  STS.U16 [R16+UR5+0xc80], R11 ;  /* 0x000c800b10007988 */ /* 0x0001e80008000405 */
[----:B0-----:R-:W4:Y:S01]  /*211f0*/  LDL.LU R11, [R1+0x148] ;  /* 0x00014800010b7983 */ /* 0x001f220000300800 */
[----:B--2---:R-:W-:-:S02]  /*21200*/  PRMT R15, RZ, 0x7610, R15 ;  /* 0x00007610ff0f7816 */ /* 0x004fc4000000000f */
[----:B---3--:R-:W-:-:S04]  /*21210*/  @!P1 LOP3.LUT R9, R9, R8, RZ, 0x3c, !PT ;  /* 0x0000000809099212 */ /* 0x008fc800078e3cff */
[----:B------:R-:W-:-:S04]  /*21220*/  @!P1 LOP3.LUT R8, R9, R8, RZ, 0x3c, !PT ;  /* 0x0000000809089212 */ /* 0x000fc800078e3cff */
[----:B------:R-:W-:-:S05]  /*21230*/  @!P1 LOP3.LUT R9, R9, R8, RZ, 0x3c, !PT ;  /* 0x0000000809099212 */ /* 0x000fca00078e3cff */
[----:B------:R4:W2:Y:S04]  /*21240*/  @!P1 LDG.E.U16 R15, desc[UR10][R8.64] ;  /* 0x0000000a080f9981 */ /* 0x0008a8000c1e1500 */
[----:B------:R-:W3:Y:S01]  /*21250*/  LDL R9, [R1+0xbd8] ;  /* 0x000bd80001097983 */ /* 0x000ee20000100800 */
[----:B------:R-:W-:Y:S01]  /*21260*/  PRMT R20, RZ, 0x7610, R20 ;  /* 0x00007610ff147816 */ /* 0x000fe20000000014 */
[----:B----4-:R-:W-:-:S05]  /*21270*/  @!P1 IMAD.MOV.U32 R8, RZ, RZ, R12 ;  /* 0x000000ffff089224 */ /* 0x010fca00078e000c */
[----:B---3--:R-:W3:Y:S04]  /*21280*/  @!P1 LDG.E.U16 R20, desc[UR10][R8.64] ;  /* 0x0000000a08149981 */ /* 0x008ee8000c1e1500 */
[----:B--2---:R0:W-:Y:S04]  /*21290*/  STL [R1+0x50], R15 ;  /* 0x0000500f01007387 */ /* 0x0041e80000100800 */
[----:B------:R1:W-:Y:S04]  /*212a0*/  STS.U16 [R16+UR5+0x1080], R17 ;  /* 0x0010801110007988 */ /* 0x0003e80008000405 */
[----:B0-----:R-:W2:Y:S04]  /*212b0*/  LDL R15, [R1+0xb1c] ;  /* 0x000b1c00010f7983 */ /* 0x001ea80000100800 */
[----:B-1----:R-:W4:Y:S04]  /*212c0*/  LDL.LU R17, [R1+0x150] ;  /* 0x0001500001117983 */ /* 0x002f280000300800 */
[----:B------:R-:W2:Y:S04]  /*212d0*/  LDL.LU R12, [R1+0x154] ;  /* 0x00015400010c7983 */ /* 0x000ea80000300800 */
[----:B------:R-:W-:Y:S04]  /*212e0*/  STS.U16 [R16+UR5+0x1480], R19 ;  /* 0x0014801310007988 */ /* 0x000fe80008000405 */
[----:B---3--:R0:W-:Y:S04]  /*212f0*/  STL [R1+0x4c], R20 ;  /* 0x00004c1401007387 */ /* 0x0081e80000100800 */
[----:B0-----:R-:W3:Y:S04]  /*21300*/  LDL.LU R20, [R1+0x19a4] ;  /* 0x0019a40001147983 */ /* 0x001ee80000300800 */
        /* <DEDUP_REMOVED lines=8> */
[----:B------:R-:W-:Y:S04]  /*21390*/  STS.U16 [R16+UR5+0x1880], R18 ;  /* 0x0018801210007988 */ /* 0x000fe80008000405 */
[----:B--2---:R0:W-:Y:S04]  /*213a0*/  STL [R1+0x48], R19 ;  /* 0x0000481301007387 */ /* 0x0041e80000100800 */
[----:B0-----:R-:W2:Y:S04]  /*213b0*/  LDL.LU R19, [R1+0x199c] ;  /* 0x00199c0001137983 */ /* 0x001ea80000300800 */
[----:B------:R-:W3:Y:S04]  /*213c0*/  LDL R8, [R1+0xb58] ;  /* 0x000b580001087983 */ /* 0x000ee80000100800 */
[----:B------:R-:W3:Y:S04]  /*213d0*/  LDL R9, [R1+0xb5c] ;  /* 0x000b5c0001097983 */ /* 0x000ee80000100800 */
[----:B------:R-:W2:Y:S01]  /*213e0*/  LDL.LU R18, [R1+0x1998] ;  /* 0x0019980001127983 */ /* 0x000ea20000300800 */
[----:B---3--:R-:W-:-:S04]  /*213f0*/  @!P1 LOP3.LUT R9, R9, R8, RZ, 0x3c, !PT ;  /* 0x0000000809099212 */ /* 0x008fc800078e3cff */
[C---:B------:R-:W-:Y:S02]  /*21400*/  @!P1 LOP3.LUT R8, R9.reuse, R8, RZ, 0x3c, !PT ;  /* 0x0000000809089212 */ /* 0x040fe400078e3cff */
[----:B--2---:R-:W-:Y:S02]  /*21410*/  PRMT R18, RZ, 0x7610, R18 ;  /* 0x00007610ff127816 */ /* 0x004fe40000000012 */
[----:B------:R-:W-:-:S05]  /*21420*/  @!P1 LOP3.LUT R9, R9, R8, RZ, 0x3c, !PT ;  /* 0x0000000809099212 */ /* 0x000fca00078e3cff */
[----:B------:R-:W2:Y:S04]  /*21430*/  @!P1 LDG.E.U16 R18, desc[UR10][R8.64] ;  /* 0x0000000a08129981 */ /* 0x000ea8000c1e1500 */
[----:B--2---:R0:W-:Y:S04]  /*21440*/  STL [R1+0x44], R18 ;  /* 0x0000441201007387 */ /* 0x0041e80000100800 */
[----:B0-----:R-:W2:Y:S04]  /*21450*/  LDL.LU R18, [R1+0x1994] ;  /* 0x0019940001127983 */ /* 0x001ea80000300800 */
[----:B------:R-:W3:Y:S04]  /*21460*/  LDL.LU R8, [R1+0x140] ;  /* 0x0001400001087983 */ /* 0x000ee80000300800 */
[----:B------:R-:W2:Y:S01]  /*21470*/  LDL R9, [R1+0xb18] ;  /* 0x000b180001097983 */ /* 0x000ea20000100800 */
[----:B------:R-:W-:-:S03]  /*21480*/  PRMT R13, RZ, 0x7610, R13 ;  /* 0x00007610ff0d7816 */ /* 0x000fc6000000000d */
[----:B---3--:R0:W-:Y:S02]  /*21490*/  STS.U16 [R16+UR5+0x1c80], R8 ;  /* 0x001c800810007988 */ /* 0x0081e40008000405 */
[----:B0-----:R-:W-:Y:S02]  /*214a0*/  @!P1 IMAD.MOV.U32 R8, RZ, RZ, R15 ;  /* 0x000000ffff089224 */ /* 0x001fe400078e000f */
[----:B------:R-:W3:Y:S04]  /*214b0*/  LDL.LU R15, [R1+0x160] ;  /* 0x00016000010f7983 */ /* 0x000ee80000300800 */
[----:B--2---:R-:W2:Y:S04]  /*214c0*/  @!P1 LDG.E.U16 R13, desc[UR10][R8.64] ;  /* 0x0000000a080d9981 */ /* 0x004ea8000c1e1500 */
[----:B------:R-:W3:Y:S04]  /*214d0*/  LDL R8, [R1+0xad8] ;  /* 0x000ad80001087983 */ /* 0x000ee80000100800 */
[----:B------:R-:W3:Y:S01]  /*214e0*/  LDL R9, [R1+0xadc] ;  /* 0x000adc0001097983 */ /* 0x000ee20000100800 */
[----:B------:R-:W-:-:S03]  /*214f0*/  PRMT R6, RZ, 0x7610, R6 ;  /* 0x00007610ff067816 */ /* 0x000fc60000000006 */
[----:B------:R0:W-:Y:S04]  /*21500*/  STS.U16 [R16+UR5+0x2080], R14 ;  /* 0x0020800e10007988 */ /* 0x0001e80008000405 */
[----:B0-----:R-:W4:Y:S04]  /*21510*/  LDL R14, [R1+0xa18] ;  /* 0x000a1800010e7983 */ /* 0x001f280000100800 */
[----:B--2---:R0:W-:Y:S01]  /*21520*/  STL [R1+0x40], R13 ;  /* 0x0000400d01007387 */ /* 0x0041e20000100800 */
[-C--:B---3--:R-:W-:Y:S02]  /*21530*/  @!P1 LOP3.LUT R9, R9, R8.reuse, RZ, 0x3c, !PT ;  /* 0x0000000809099212 */ /* 0x088fe400078e3cff */
[----:B------:R-:W-:Y:S01]  /*21540*/  PRMT R18, RZ, 0x7610, R18 ;  /* 0x00007610ff127816 */ /* 0x000fe20000000012 */
[----:B------:R1:W-:Y:S01]  /*21550*/  STS.U16 [R16+UR5+0x2480], R11 ;  /* 0x0024800b10007988 */ /* 0x0003e20008000405 */
[----:B------:R-:W-:-:S03]  /*21560*/  @!P1 LOP3.LUT R8, R9, R8, RZ, 0x3c, !PT ;  /* 0x0000000809089212 */ /* 0x000fc600078e3cff */
[----:B0-----:R-:W2:Y:S01]  /*21570*/  LDL R13, [R1+0xa1c] ;  /* 0x000a1c00010d7983 */ /* 0x001ea20000100800 */
[----:B------:R-:W-:-:S05]  /*21580*/  @!P1 LOP3.LUT R9, R9, R8, RZ, 0x3c, !PT ;  /* 0x0000000809099212 */ /* 0x000fca00078e3cff */
[----:B------:R0:W3:Y:S04]  /*21590*/  @!P1 LDG.E.U16 R6, desc[UR10][R8.64] ;  /* 0x0000000a08069981 */ /* 0x0000e8000c1e1500 */
[----:B-1----:R-:W2:Y:S04]  /*215a0*/  LDL R11, [R1+0x9d8] ;  /* 0x0009d800010b7983 */ /* 0x002ea80000100800 */
[----:B------:R-:W0:Y:S04]  /*215b0*/  LDL R8, [R1+0xa98] ;  /* 0x000a980001087983 */ /* 0x000e280000100800 */
[----:B------:R-:W0:Y:S02]  /*215c0*/  LDL R9, [R1+0xa9c] ;  /* 0x000a9c0001097983 */ /* 0x000e240000100800 */
[----:B0-----:R-:W-:-:S04]  /*215d0*/  @!P1 LOP3.LUT R9, R9, R8, RZ, 0x3c, !PT ;  /* 0x0000000809099212 */ /* 0x001fc800078e3cff */
[----:B------:R-:W-:-:S04]  /*215e0*/  @!P1 LOP3.LUT R8, R9, R8, RZ, 0x3c, !PT ;  /* 0x0000000809089212 */ /* 0x000fc800078e3cff */
[----:B------:R-:W-:-:S05]  /*215f0*/  @!P1 LOP3.LUT R9, R9, R8, RZ, 0x3c, !PT ;  /* 0x0000000809099212 */ /* 0x000fca00078e3cff */
[----:B------:R-:W2:Y:S04]  /*21600*/  @!P1 LDG.E.U16 R18, desc[UR10][R8.64] ;  /* 0x0000000a08129981 */ /* 0x000ea8000c1e1500 */
[----:B---3--:R0:W-:Y:S04]  /*21610*/  STL [R1+0x3c], R6 ;  /* 0x00003c0601007387 */ /* 0x0081e80000100800 */
[----:B0-----:R-:W3:Y:S04]  /*21620*/  LDL R6, [R1+0x9dc] ;  /* 0x0009dc0001067983 */ /* 0x001ee80000100800 */
[----:B----4-:R-:W-:Y:S04]  /*21630*/  STS.U16 [R16+UR5+0x2880], R17 ;  /* 0x0028801110007988 */ /* 0x010fe80008000405 */
[----:B--2---:R0:W-:Y:S04]  /*21640*/  STL [R1+0x38], R18 ;  /* 0x0000381201007387 */ /* 0x0041e80000100800 */
[----:B0-----:R-:W2:Y:S04]  /*21650*/  LDL.LU R18, [R1+0x1990] ;  /* 0x0019900001127983 */ /* 0x001ea80000300800 */
[----:B------:R-:W4:Y:S04]  /*21660*/  LDL R8, [R1+0xa58] ;  /* 0x000a580001087983 */ /* 0x000f280000100800 */
[----:B------:R-:W4:Y:S04]  /*21670*/  LDL R9, [R1+0xa5c] ;  /* 0x000a5c0001097983 */ /* 0x000f280000100800 */
[----:B------:R-:W2:Y:S01]  /*21680*/  LDL.LU R17, [R1+0x198c] ;  /* 0x00198c0001117983 */ /* 0x000ea20000300800 */
[----:B------:R-:W-:-:S02]  /*21690*/  PRMT R28, RZ, 0x7610, R28 ;  /* 0x00007610ff1c7816 */ /* 0x000fc4000000001c */
[----:B----4-:R-:W-:-:S04]  /*216a0*/  @!P1 LOP3.LUT R9, R9, R8, RZ, 0x3c, !PT ;  /* 0x0000000809099212 */ /* 0x010fc800078e3cff */
[----:B------:R-:W-:-:S04]  /*216b0*/  @!P1 LOP3.LUT R8, R9, R8, RZ, 0x3c, !PT ;  /* 0x0000000809089212 */ /* 0x000fc800078e3cff */
[----:B------:R-:W-:Y:S02]  /*216c0*/  @!P1 LOP3.LUT R9, R9, R8, RZ, 0x3c, !PT ;  /* 0x0000000809099212 */ /* 0x000fe400078e3cff */
[----:B--2---:R-:W-:-:S03]  /*216d0*/  PRMT R17, RZ, 0x7610, R17 ;  /* 0x00007610ff117816 */ /* 0x004fc60000000011 */
[----:B------:R0:W2:Y:S02]  /*216e0*/  @!P1 LDG.E.U16 R28, desc[UR10][R8.64] ;  /* 0x0000000a081c9981 */ /* 0x0000a4000c1e1500 */
[----:B0-----:R-:W-:Y:S02]  /*216f0*/  @!P1 IMAD.MOV.U32 R8, RZ, RZ, R13 ;  /* 0x000000ffff089224 */ /* 0x001fe400078e000d */
[----:B------:R-:W-:-:S05]  /*21700*/  @!P1 IMAD.MOV.U32 R9, RZ, RZ, R14 ;  /* 0x000000ffff099224 */ /* 0x000fca00078e000e */
[----:B------:R-:W4:Y:S04]  /*21710*/  @!P1 LDG.E.U16 R17, desc[UR10][R8.64] ;  /* 0x0000000a08119981 */ /* 0x000f28000c1e1500 */
[----:B------:R0:W-:Y:S04]  /*21720*/  STS.U16 [R16+UR5+0x2c80], R12 ;  /* 0x002c800c10007988 */ /* 0x0001e80008000405 */
[----:B0-----:R-:W3:Y:S04]  /*21730*/  LDL.LU R12, [R1+0x16c] ;  /* 0x00016c00010c7983 */ /* 0x001ee80000300800 */
[----:B------:R-:W3:Y:S04]  /*21740*/  LDL R14, [R1+0x958] ;  /* 0x00095800010e7983 */ /* 0x000ee80000100800 */
[----:B------:R-:W3:Y:S04]  /*21750*/  LDL R13, [R1+0x95c] ;  /* 0x00095c00010d7983 */ /* 0x000ee80000100800 */
[----:B--2---:R0:W-:Y:S04]  /*21760*/  STL [R1+0x34], R28 ;  /* 0x0000341c01007387 */ /* 0x0041e80000100800 */
[----:B0-----:R-:W2:Y:S04]  /*21770*/  LDL.LU R28, [R1+0x1e4] ;  /* 0x0001e400011c7983 */ /* 0x001ea80000300800 */
[----:B----4-:R0:W-:Y:S04]  /*21780*/  STL [R1+0x30], R17 ;  /* 0x0000301101007387 */ /* 0x0101e80000100800 */
[----:B0-----:R-:W4:Y:S04]  /*21790*/  LDL.LU R17, [R1+0x1988] ;  /* 0x0019880001117983 */ /* 0x001f280000300800 */
[----:B------:R-:W2:Y:S01]  /*217a0*/  LDL.LU R9, [R1+0x158] ;  /* 0x0001580001097983 */ /* 0x000ea20000300800 */
[----:B------:R-:W-:Y:S01]  /*217b0*/  PRMT R10, RZ, 0x7610, R10 ;  /* 0x00007610ff0a7816 */ /* 0x000fe2000000000a */
[----:B---3--:R-:W-:-:S02]  /*217c0*/  @!P1 IMAD.MOV.U32 R8, RZ, RZ, R6 ;  /* 0x000000ffff089224 */ /* 0x008fc400078e0006 */
[----:B------:R-:W3:Y:S04]  /*217d0*/  LDL R6, [R1+0x91c] ;  /* 0x00091c0001067983 */ /* 0x000ee80000100800 */
[----:B--2---:R0:W-:Y:S02]  /*217e0*/  STS.U16 [R16+UR5+0x3080], R9 ;  /* 0x0030800910007988 */ /* 0x0041e40008000405 */
[----:B0-----:R-:W-:Y:S02]  /*217f0*/  @!P1 IMAD.MOV.U32 R9, RZ, RZ, R11 ;  /* 0x000000ffff099224 */ /* 0x001fe400078e000b */
[----:B------:R-:W2:Y:S04]  /*21800*/  LDL R11, [R1+0x918] ;  /* 0x00091800010b7983 */ /* 0x000ea80000100800 */
[----:B------:R-:W2:Y:S04]  /*21810*/  @!P1 LDG.E.U16 R10, desc[UR10][R8.64] ;  /* 0x0000000a080a9981 */ /* 0x000ea8000c1e1500 */
[----:B------:R-:W-:Y:S04]  /*21820*/  STS.U16 [R16+UR5+0x3480], R15 ;  /* 0x0034800f10007988 */ /* 0x000fe80008000405 */
[----:B------:R-:W3:Y:S04]  /*21830*/  LDL R8, [R1+0x998] ;  /* 0x0009980001087983 */ /* 0x000ee80000100800 */
[----:B------:R-:W3:Y:S04]  /*21840*/  LDL R9, [R1+0x99c] ;  /* 0x00099c0001097983 */ /* 0x000ee80000100800 */
[----:B--2---:R0:W-:Y:S04]  /*21850*/  STL [R1+0x2c], R10 ;  /* 0x00002c0a01007387 */ /* 0x0041e80000100800 */
[----:B0-----:R-:W2:Y:S04]  /*21860*/  LDL.LU R10, [R1+0x1e8] ;  /* 0x0001e800010a7983 */ /* 0x001ea80000300800 */
[----:B------:R-:W2:Y:S01]  /*21870*/  LDL.LU R15, [R1+0x1984] ;  /* 0x00198400010f7983 */ /* 0x000ea20000300800 */
[----:B---3--:R-:W-:-:S04]  /*21880*/  @!P1 LOP3.LUT R9, R9, R8, RZ, 0x3c, !PT ;  /* 0x0000000809099212 */ /* 0x008fc800078e3cff */
[----:B------:R-:W-:-:S04]  /*21890*/  @!P1 LOP3.LUT R8, R9, R8, RZ, 0x3c, !PT ;  /* 0x0000000809089212 */ /* 0x000fc800078e3cff */
[----:B------:R-:W-:Y:S02]  /*218a0*/  @!P1 LOP3.LUT R9, R9, R8, RZ, 0x3c, !PT ;  /* 0x0000000809099212 */ /* 0x000fe400078e3cff */
[----:B--2---:R-:W-:-:S06]  /*218b0*/  PRMT R15, RZ, 0x7610, R15 ;  /* 0x00007610ff0f7816 */ /* 0x004fcc000000000f */
[----:B------:R0:W2:Y:S04]  /*218c0*/  @!P1 LDG.E.U16 R15, desc[UR10][R8.64] ;  /* 0x0000000a080f9981 */ /* 0x0000a8000c1e1500 */
[----:B------:R-:W3:Y:S01]  /*218d0*/  LDL.LU R9, [R1+0x164] ;  /* 0x0001640001097983 */ /* 0x000ee20000300800 */
[----:B------:R-:W-:Y:S01]  /*218e0*/  PRMT R2, RZ, 0x7610, R2 ;  /* 0x00007610ff027816 */ /* 0x000fe20000000002 */
[----:B0-----:R-:W-:Y:S02]  /*218f0*/  @!P1 IMAD.MOV.U32 R8, RZ, RZ, R13 ;  /* 0x000000ffff089224 */ /* 0x001fe400078e000d */
[----:B--2---:R0:W-:Y:S04]  /*21900*/  STL [R1+0x28], R15 ;  /* 0x0000280f01007387 */ /* 0x0041e80000100800 */
[----:B---3--:R1:W-:Y:S04]  /*21910*/  STS.U16 [R16+UR5+0x3880], R9 ;  /* 0x0038800910007988 */ /* 0x0083e80008000405 */
[----:B0-----:R-:W2:Y:S01]  /*21920*/  LDL.LU R15, [R1+0x1ec] ;  /* 0x0001ec00010f7983 */ /* 0x001ea20000300800 */
[----:B-1----:R-:W-:-:S05]  /*21930*/  @!P1 IMAD.MOV.U32 R9, RZ, RZ, R14 ;  /* 0x000000ffff099224 */ /* 0x002fca00078e000e */
[----:B------:R0:W3:Y:S04]  /*21940*/  @!P1 LDG.E.U16 R2, desc[UR10][R8.64] ;  /* 0x0000000a08029981 */ /* 0x0000e8000c1e1500 */
[----:B------:R-:W2:Y:S01]  /*21950*/  LDL.LU R9, [R1+0x168] ;  /* 0x0001680001097983 */ /* 0x000ea20000300800 */
[----:B------:R-:W-:Y:S01]  /*21960*/  PRMT R4, RZ, 0x7610, R4 ;  /* 0x00007610ff047816 */ /* 0x000fe20000000004 */
[----:B0-----:R-:W-:Y:S02]  /*21970*/  @!P1 IMAD.MOV.U32 R8, RZ, RZ, R6 ;  /* 0x000000ffff089224 */ /* 0x001fe400078e0006 */
[----:B------:R-:W4:Y:S04]  /*21980*/  LDL R13, [R1+0x898] ;  /* 0x00089800010d7983 */ /* 0x000f280000100800 */
[----:B---3--:R0:W-:Y:S04]  /*21990*/  STL [R1+0x24], R2 ;  /* 0x0000240201007387 */ /* 0x0081e80000100800 */
[----:B--2---:R1:W-:Y:S04]  /*219a0*/  STS.U16 [R16+UR5+0x3c80], R9 ;  /* 0x003c800910007988 */ /* 0x0043e80008000405 */
[----:B0-----:R-:W2:Y:S04]  /*219b0*/  LDL R2, [R1+0x89c] ;  /* 0x00089c0001027983 */ /* 0x001ea80000100800 */
[----:B------:R-:W3:Y:S01]  /*219c0*/  LDL.LU R14, [R1+0x1f4] ;  /* 0x0001f400010e7983 */ /* 0x000ee20000300800 */
[----:B-1----:R-:W-:Y:S01]  /*219d0*/  @!P1 IMAD.MOV.U32 R9, RZ, RZ, R11 ;  /* 0x000000ffff099224 */ /* 0x002fe200078e000b */
[----:B----4-:R-:W-:-:S02]  /*219e0*/  PRMT R17, RZ, 0x7610, R17 ;  /* 0x00007610ff117816 */ /* 0x010fc40000000011 */
[----:B------:R-:W4:Y:S04]  /*219f0*/  LDL R6, [R1+0x858] ;  /* 0x0008580001067983 */ /* 0x000f280000100800 */
[----:B------:R-:W2:Y:S04]  /*21a00*/  @!P1 LDG.E.U16 R4, desc[UR10][R8.64] ;  /* 0x0000000a08049981 */ /* 0x000ea8000c1e1500 */
[----:B------:R-:W3:Y:S04]  /*21a10*/  LDL R8, [R1+0x8d8] ;  /* 0x0008d80001087983 */ /* 0x000ee80000100800 */
[----:B------:R-:W3:Y:S01]  /*21a20*/  LDL R9, [R1+0x8dc] ;  /* 0x0008dc0001097983 */ /* 0x000ee20000100800 */
[----:B------:R-:W-:-:S03]  /*21a30*/  PRMT R0, RZ, 0x7610, R0 ;  /* 0x00007610ff007816 */ /* 0x000fc60000000000 */
[----:B--2---:R0:W-:Y:S04]  /*21a40*/  STL [R1+0x20], R4 ;  /* 0x0000200401007387 */ /* 0x0041e80000100800 */
[----:B0-----:R-:W2:Y:S01]  /*21a50*/  LDL R4, [R1+0x85c] ;  /* 0x00085c0001047983 */ /* 0x001ea20000100800 */
[----:B---3--:R-:W-:-:S03]  /*21a60*/  @!P1 LOP3.LUT R9, R9, R8, RZ, 0x3c, !PT ;  /* 0x0000000809099212 */ /* 0x008fc600078e3cff */
[----:B------:R-:W3:Y:S01]  /*21a70*/  LDL.LU R11, [R1+0x1f8] ;  /* 0x0001f800010b7983 */ /* 0x000ee20000300800 */
[----:B------:R-:W-:-:S04]  /*21a80*/  @!P1 LOP3.LUT R8, R9, R8, RZ, 0x3c, !PT ;  /* 0x0000000809089212 */ /* 0x000fc800078e3cff */
[----:B------:R-:W-:-:S05]  /*21a90*/  @!P1 LOP3.LUT R9, R9, R8, RZ, 0x3c, !PT ;  /* 0x0000000809099212 */ /* 0x000fca00078e3cff */
[----:B------:R0:W3:Y:S02]  /*21aa0*/  @!P1 LDG.E.U16 R17, desc[UR10][R8.64] ;  /* 0x0000000a08119981 */ /* 0x0000e4000c1e1500 */
[----:B0-----:R-:W-:Y:S02]  /*21ab0*/  @!P1 IMAD.MOV.U32 R8, RZ, RZ, R2 ;  /* 0x000000ffff089224 */ /* 0x001fe400078e0002 */
[----:B------:R-:W-:-:S05]  /*21ac0*/  @!P1 IMAD.MOV.U32 R9, RZ, RZ, R13 ;  /* 0x000000ffff099224 */ /* 0x000fca00078e000d */
[----:B------:R4:W3:Y:S01]  /*21ad0*/  @!P1 LDG.E.U16 R0, desc[UR10][R8.64] ;  /* 0x0000000a08009981 */ /* 0x0008e2000c1e1500 */
[----:B------:R-:W-:-:S03]  /*21ae0*/  PRMT R3, RZ, 0x7610, R3 ;  /* 0x00007610ff037816 */ /* 0x000fc60000000003 */
[----:B------:R0:W-:Y:S04]  /*21af0*/  STS.U16 [R16+UR5+0x4080], R12 ;  /* 0x0040800c10007988 */ /* 0x0001e80008000405 */
[----:B------:R-:W-:Y:S01]  /*21b00*/  STS.U16 [R16+UR5+0x4480], R28 ;  /* 0x0044801c10007988 */ /* 0x000fe20008000405 */
[----:B----4-:R-:W-:-:S03]  /*21b10*/  @!P1 IMAD.MOV.U32 R9, RZ, RZ, R6 ;  /* 0x000000ffff099224 */ /* 0x010fc600078e0006 */
[----:B0-----:R-:W4:Y:S04]  /*21b20*/  LDL.LU R12, [R1+0x1fc] ;  /* 0x0001fc00010c7983 */ /* 0x001f280000300800 */
[----:B------:R-:W-:Y:S01]  /*21b30*/  STS.U16 [R16+UR5+0x4880], R10 ;  /* 0x0048800a10007988 */ /* 0x000fe20008000405 */
[----:B--2---:R-:W-:-:S05]  /*21b40*/  @!P1 IMAD.MOV.U32 R8, RZ, RZ, R4 ;  /* 0x000000ffff089224 */ /* 0x004fca00078e0004 */
[----:B------:R-:W2:Y:S04]  /*21b50*/  @!P1 LDG.E.U16 R3, desc[UR10][R8.64] ;  /* 0x0000000a08039981 */ /* 0x000ea8000c1e1500 */
[----:B---3--:R0:W-:Y:S04]  /*21b60*/  STL [R1+0x1c], R17 ;  /* 0x00001c1101007387 */ /* 0x0081e80000100800 */
[----:B0-----:R-:W3:Y:S04]  /*21b70*/  LDL.LU R17, [R1+0x1980] ;  /* 0x0019800001117983 */ /* 0x001ee80000300800 */
[----:B------:R-:W3:Y:S04]  /*21b80*/  LDL R28, [R1+0x81c] ;  /* 0x00081c00011c7983 */ /* 0x000ee80000100800 */
[----:B------:R-:W4:Y:S04]  /*21b90*/  LDL.LU R13, [R1+0x204] ;  /* 0x00020400010d7983 */ /* 0x000f280000300800 */
[----:B------:R-:W4:Y:S04]  /*21ba0*/  LDL R2, [R1+0x7d8] ;  /* 0x0007d80001027983 */ /* 0x000f280000100800 */
[----:B------:R0:W-:Y:S04]  /*21bb0*/  STL [R1+0x18], R0 ;  /* 0x0000180001007387 */ /* 0x0001e80000100800 */
[----:B------:R-:W4:Y:S04]  /*21bc0*/  LDL R9, [R1+0x818] ;  /* 0x0008180001097983 */ /* 0x000f280000100800 */
[----:B------:R-:W4:Y:S04]  /*21bd0*/  LDL R10, [R1+0x798] ;  /* 0x00079800010a7983 */ /* 0x000f280000100800 */
[----:B0-----:R-:W4:Y:S04]  /*21be0*/  LDL R0, [R1+0x7dc] ;  /* 0x0007dc0001007983 */ /* 0x001f280000100800 */
[----:B------:R-:W4:Y:S01]  /*21bf0*/  LDL R6, [R1+0x79c] ;  /* 0x00079c0001067983 */ /* 0x000f220000100800 */
[----:B------:R-:W-:-:S02]  /*21c00*/  PRMT R25, RZ, 0x7610, R25 ;  /* 0x00007610ff197816 */ /* 0x000fc40000000019 */
[----:B------:R-:W-:Y:S01]  /*21c10*/  PRMT R21, RZ, 0x7610, R21 ;  /* 0x00007610ff157816 */ /* 0x000fe20000000015 */
[----:B------:R-:W4:Y:S01]  /*21c20*/  LDL R4, [R1+0x758] ;  /* 0x0007580001047983 */ /* 0x000f220000100800 */
[----:B------:R-:W-:-:S03]  /*21c30*/  PRMT R5, RZ, 0x7610, R5 ;  /* 0x00007610ff057816 */ /* 0x000fc60000000005 */
[----:B------:R-:W-:Y:S04]  /*21c40*/  STS.U16 [R16+UR5+0x4c80], R15 ;  /* 0x004c800f10007988 */ /* 0x000fe80008000405 */
[----:B------:R-:W-:Y:S04]  /*21c50*/  STS.U16 [R16+UR5+0x5080], R14 ;  /* 0x0050800e10007988 */ /* 0x000fe80008000405 */
[----:B--2---:R0:W-:Y:S04]  /*21c60*/  STL [R1+0x14], R3 ;  /* 0x0000140301007387 */ /* 0x0041e80000100800 */
[----:B0-----:R-:W2:Y:S04]  /*21c70*/  LDL R3, [R1+0x75c] ;  /* 0x00075c0001037983 */ /* 0x001ea80000100800 */
[----:B------:R-:W2:Y:S04]  /*21c80*/  LDL.LU R15, [R1+0x208] ;  /* 0x00020800010f7983 */ /* 0x000ea80000300800 */
[----:B------:R-:W2:Y:S01]  /*21c90*/  LDL.LU R14, [R1+0x20c] ;  /* 0x00020c00010e7983 */ /* 0x000ea20000300800 */
[----:B---3--:R-:W-:-:S05]  /*21ca0*/  @!P1 IMAD.MOV.U32 R8, RZ, RZ, R28 ;  /* 0x000000ffff089224 */ /* 0x008fca00078e001c */
[----:B----4-:R0:W3:Y:S02]  /*21cb0*/  @!P1 LDG.E.U16 R25, desc[UR10][R8.64] ;  /* 0x0000000a08199981 */ /* 0x0100e4000c1e1500 */
[----:B0-----:R-:W-:Y:S02]  /*21cc0*/  @!P1 IMAD.MOV.U32 R8, RZ, RZ, R0 ;  /* 0x000000ffff089224 */ /* 0x001fe400078e0000 */
[----:B------:R-:W-:Y:S01]  /*21cd0*/  @!P1 IMAD.MOV.U32 R9, RZ, RZ, R2 ;  /* 0x000000ffff099224 */ /* 0x000fe200078e0002 */
[----:B------:R-:W4:Y:S04]  /*21ce0*/  LDL R0, [R1+0x71c] ;  /* 0x00071c0001007983 */ /* 0x000f280000100800 */
[----:B------:R0:W3:Y:S04]  /*21cf0*/  @!P1 LDG.E.U16 R21, desc[UR10][R8.64] ;  /* 0x0000000a08159981 */ /* 0x0000e8000c1e1500 */
[----:B------:R-:W3:Y:S01]  /*21d00*/  LDL R2, [R1+0x718] ;  /* 0x0007180001027983 */ /* 0x000ee20000100800 */
[----:B0-----:R-:W-:-:S02]  /*21d10*/  @!P1 IMAD.MOV.U32 R8, RZ, RZ, R6 ;  /* 0x000000ffff089224 */ /* 0x001fc400078e0006 */
[----:B------:R-:W-:Y:S01]  /*21d20*/  @!P1 IMAD.MOV.U32 R9, RZ, RZ, R10 ;  /* 0x000000ffff099224 */ /* 0x000fe200078e000a */
[----:B------:R-:W-:Y:S01]  /*21d30*/  PRMT R27, RZ, 0x7610, R27 ;  /* 0x00007610ff1b7816 */ /* 0x000fe2000000001b */
[----:B------:R-:W3:Y:S04]  /*21d40*/  LDL.LU R10, [R1+0x214] ;  /* 0x00021400010a7983 */ /* 0x000ee80000300800 */
[----:B------:R0:W3:Y:S01]  /*21d50*/  @!P1 LDG.E.U16 R5, desc[UR10][R8.64] ;  /* 0x0000000a08059981 */ /* 0x0000e2000c1e1500 */
[----:B------:R-:W-:Y:S01]  /*21d60*/  PRMT R23, RZ, 0x7610, R23 ;  /* 0x00007610ff177816 */ /* 0x000fe20000000017 */
[----:B0-----:R-:W-:Y:S02]  /*21d70*/  @!P1 IMAD.MOV.U32 R9, RZ, RZ, R4 ;  /* 0x000000ffff099224 */ /* 0x001fe400078e0004 */
[----:B--2---:R-:W-:-:S05]  /*21d80*/  @!P1 IMAD.MOV.U32 R8, RZ, RZ, R3 ;  /* 0x000000ffff089224 */ /* 0x004fca00078e0003 */
[----:B------:R4:W2:Y:S02]  /*21d90*/  @!P1 LDG.E.U16 R27, desc[UR10][R8.64] ;  /* 0x0000000a081b9981 */ /* 0x0008a4000c1e1500 */
[----:B----4-:R-:W-:Y:S02]  /*21da0*/  @!P1 IMAD.MOV.U32 R8, RZ, RZ, R0 ;  /* 0x000000ffff089224 */ /* 0x010fe400078e0000 */
[----:B---3--:R-:W-:-:S05]  /*21db0*/  @!P1 IMAD.MOV.U32 R9, RZ, RZ, R2 ;  /* 0x000000ffff099224 */ /* 0x008fca00078e0002 */
[----:B------:R-:W3:Y:S04]  /*21dc0*/  @!P1 LDG.E.U16 R23, desc[UR10][R8.64] ;  /* 0x0000000a08179981 */ /* 0x000ee8000c1e1500 */
[----:B------:R0:W-:Y:S04]  /*21dd0*/  STL [R1+0x4], R5 ;  /* 0x0000040501007387 */ /* 0x0001e80000100800 */
[----:B------:R-:W4:Y:S04]  /*21de0*/  LDL R4, [R1+0x6dc] ;  /* 0x0006dc0001047983 */ /* 0x000f280000100800 */
[----:B0-----:R-:W4:Y:S04]  /*21df0*/  LDL R5, [R1+0x6d8] ;  /* 0x0006d80001057983 */ /* 0x001f280000100800 */
[----:B------:R-:W-:Y:S04]  /*21e00*/  STS.U16 [R16+UR5+0x5480], R11 ;  /* 0x0054800b10007988 */ /* 0x000fe80008000405 */
[----:B------:R0:W-:Y:S01]  /*21e10*/  STS.U16 [R16+UR5+0x5880], R12 ;  /* 0x0058800c10007988 */ /* 0x0001e20008000405 */
[----:B------:R-:W-:-:S03]  /*21e20*/  PRMT R18, RZ, 0x7610, R18 ;  /* 0x00007610ff127816 */ /* 0x000fc60000000012 */
[----:B------:R1:W-:Y:S04]  /*21e30*/  STS.U16 [R16+UR5+0x5c80], R13 ;  /* 0x005c800d10007988 */ /* 0x0003e80008000405 */
[----:B0-----:R-:W4:Y:S04]  /*21e40*/  LDL.LU R12, [R1+0x218] ;  /* 0x00021800010c7983 */ /* 0x001f280000300800 */
[----:B--2---:R-:W-:Y:S04]  /*21e50*/  STL [R1+0x18fc], R27 ;  /* 0x0018fc1b01007387 */ /* 0x004fe80000100800 */
[----:B------:R-:W2:Y:S04]  /*21e60*/  LDL R6, [R1+0x698] ;  /* 0x0006980001067983 */ /* 0x000ea80000100800 */
[----:B------:R-:W2:Y:S04]  /*21e70*/  LDL R3, [R1+0x69c] ;  /* 0x00069c0001037983 */ /* 0x000ea80000100800 */
[----:B------:R-:W2:Y:S04]  /*21e80*/  LDL R0, [R1+0x65c] ;  /* 0x00065c0001007983 */ /* 0x000ea80000100800 */
[----:B-1----:R-:W2:Y:S04]  /*21e90*/  LDL.LU R13, [R1+0x21c] ;  /* 0x00021c00010d7983 */ /* 0x002ea80000300800 */
[----:B---3--:R-:W-:Y:S04]  /*21ea0*/  STL [R1+0x1900], R23 ;  /* 0x0019001701007387 */ /* 0x008fe80000100800 */
[----:B------:R-:W-:Y:S04]  /*21eb0*/  STL [R1+0x10], R25 ;  /* 0x0000101901007387 */ /* 0x000fe80000100800 */
[----:B------:R-:W3:Y:S01]  /*21ec0*/  LDL R2, [R1+0x658] ;  /* 0x0006580001027983 */ /* 0x000ee20000100800 */
[----:B----4-:R-:W-:-:S02]  /*21ed0*/  @!P1 IMAD.MOV.U32 R8, RZ, RZ, R4 ;  /* 0x000000ffff089224 */ /* 0x010fc400078e0004 */
[----:B------:R-:W-:-:S05]  /*21ee0*/  @!P1 IMAD.MOV.U32 R9, RZ, RZ, R5 ;  /* 0x000000ffff099224 */ /* 0x000fca00078e0005 */
[----:B------:R2:W4:Y:S01]  /*21ef0*/  @!P1 LDG.E.U16 R18, desc[UR10][R8.64] ;  /* 0x0000000a08129981 */ /* 0x000522000c1e1500 */
[----:B------:R-:W-:-:S03]  /*21f00*/  PRMT R7, RZ, 0x7610, R7 ;  /* 0x00007610ff077816 */ /* 0x000fc60000000007 */
[----:B------:R0:W-:Y:S04]  /*21f10*/  STS.U16 [R16+UR5+0x6080], R15 ;  /* 0x0060800f10007988 */ /* 0x0001e80008000405 */
[----:B------:R-:W-:Y:S04]  /*21f20*/  STS.U16 [R16+UR5+0x6480], R14 ;  /* 0x0064800e10007988 */ /* 0x000fe80008000405 */
[----:B------:R1:W-:Y:S04]  /*21f30*/  STS.U16 [R16+UR5+0x6880], R10 ;  /* 0x0068800a10007988 */ /* 0x0003e80008000405 */
[----:B0-----:R-:W4:Y:S04]  /*21f40*/  LDL.LU R15, [R1+0x224] ;  /* 0x00022400010f7983 */ /* 0x001f280000300800 */
[----:B------:R-:W4:Y:S01]  /*21f50*/  LDL R4, [R1+0x61c] ;  /* 0x00061c0001047983 */ /* 0x000f220000100800 */
[----:B--2---:R-:W-:-:S02]  /*21f60*/  @!P1 IMAD.MOV.U32 R9, RZ, RZ, R6 ;  /* 0x000000ffff099224 */ /* 0x004fc400078e0006 */
[----:B------:R-:W-:-:S05]  /*21f70*/  @!P1 IMAD.MOV.U32 R8, RZ, RZ, R3 ;  /* 0x000000ffff089224 */ /* 0x000fca00078e0003 */
[----:B------:R0:W2:Y:S01]  /*21f80*/  @!P1 LDG.E.U16 R7, desc[UR10][R8.64] ;  /* 0x0000000a08079981 */ /* 0x0000a2000c1e1500 */
[----:B-1----:R-:W-:Y:S01]  /*21f90*/  @!P1 IMAD.MOV.U32 R10, RZ, RZ, R0 ;  /* 0x000000ffff0a9224 */ /* 0x002fe200078e0000 */
[----:B0-----:R-:W-:Y:S01]  /*21fa0*/  PRMT R8, RZ, 0x7610, R8 ;  /* 0x00007610ff087816 */ /* 0x001fe20000000008 */
[----:B---3--:R-:W-:-:S05]  /*21fb0*/  @!P1 IMAD.MOV.U32 R11, RZ, RZ, R2 ;  /* 0x000000ffff0b9224 */ /* 0x008fca00078e0002 */
[----:B------:R0:W3:Y:S04]  /*21fc0*/  @!P1 LDG.E.U16 R8, desc[UR10][R10.64] ;  /* 0x0000000a0a089981 */ /* 0x0000e8000c1e1500 */
[----:B----4-:R-:W-:Y:S04]  /*21fd0*/  STL [R1+0x1904], R18 ;  /* 0x0019041201007387 */ /* 0x010fe80000100800 */
[----:B------:R1:W-:Y:S04]  /*21fe0*/  STL [R1+0xc], R21 ;  /* 0x00000c1501007387 */ /* 0x0003e80000100800 */
[----:B------:R-:W4:Y:S04]  /*21ff0*/  LDL R5, [R1+0x618] ;  /* 0x0006180001057983 */ /* 0x000f280000100800 */
[----:B------:R-:W4:Y:S04]  /*22000*/  LDL.LU R14, [R1+0x228] ;  /* 0x00022800010e7983 */ /* 0x000f280000300800 */
[----:B------:R-:W4:Y:S04]  /*22010*/  LDL R6, [R1+0x5d8] ;  /* 0x0005d80001067983 */ /* 0x000f280000100800 */
[----:B------:R-:W4:Y:S01]  /*22020*/  LDL R3, [R1+0x5dc] ;  /* 0x0005dc0001037983 */ /* 0x000f220000100800 */
[----:B0-----:R-:W-:-:S03]  /*22030*/  @!P1 IMAD.MOV.U32 R10, RZ, RZ, R4 ;  /* 0x000000ffff0a9224 */ /* 0x001fc600078e0004 */
[----:B--2---:R-:W-:Y:S04]  /*22040*/  STL [R1+0x1908], R7 ;  /* 0x0019080701007387 */ /* 0x004fe80000100800 */
[----:B-1----:R-:W2:Y:S04]  /*22050*/  LDL.LU R21, [R1+0x22c] ;  /* 0x00022c0001157983 */ /* 0x002ea80000300800 */
[----:B------:R-:W2:Y:S04]  /*22060*/  LDL R2, [R1+0x59c] ;  /* 0x00059c0001027983 */ /* 0x000ea80000100800 */
[----:B------:R-:W2:Y:S04]  /*22070*/  LDL R0, [R1+0xce4] ;  /* 0x000ce40001007983 */ /* 0x000ea80000100800 */
[----:B---3--:R-:W-:Y:S04]  /*22080*/  STL [R1+0x190c], R8 ;  /* 0x00190c0801007387 */ /* 0x008fe80000100800 */
[----:B------:R-:W3:Y:S01]  /*22090*/  LDL R4, [R1+0xd24] ;  /* 0x000d240001047983 */ /* 0x000ee20000100800 */
[----:B----4-:R-:W-:-:S03]  /*220a0*/  @!P1 IMAD.MOV.U32 R11, RZ, RZ, R5 ;  /* 0x000000ffff0b9224 */ /* 0x010fc600078e0005 */
[----:B------:R-:W4:Y:S01]  /*220b0*/  LDL R5, [R1+0xce8] ;  /* 0x000ce80001057983 */ /* 0x000f220000100800 */
[----:B------:R-:W-:-:S03]  /*220c0*/  PRMT R9, RZ, 0x7610, R9 ;  /* 0x00007610ff097816 */ /* 0x000fc60000000009 */
[----:B------:R0:W-:Y:S04]  /*220d0*/  STS.U16 [R16+UR5+0x6c80], R12 ;  /* 0x006c800c10007988 */ /* 0x0001e80008000405 */
[----:B------:R1:W4:Y:S04]  /*220e0*/  @!P1 LDG.E.U16 R9, desc[UR10][R10.64] ;  /* 0x0000000a0a099981 */ /* 0x000328000c1e1500 */
[----:B------:R1:W-:Y:S01]  /*220f0*/  STS.U16 [R16+UR5+0x7080], R13 ;  /* 0x0070800d10007988 */ /* 0x0003e20008000405 */
[----:B0-----:R-:W-:Y:S01]  /*22100*/  @!P1 IMAD.MOV.U32 R12, RZ, RZ, R3 ;  /* 0x000000ffff0c9224 */ /* 0x001fe200078e0003 */
[----:B-1----:R-:W-:Y:S01]  /*22110*/  PRMT R10, RZ, 0x7610, R10 ;  /* 0x00007610ff0a7816 */ /* 0x002fe2000000000a */
[----:B------:R-:W-:Y:S01]  /*22120*/  @!P1 IMAD.MOV.U32 R13, RZ, RZ, R6 ;  /* 0x000000ffff0d9224 */ /* 0x000fe200078e0006 */
[----:B------:R-:W-:-:S04]  /*22130*/  PRMT R11, RZ, 0x7610, R11 ;  /* 0x00007610ff0b7816 */ /* 0x000fc8000000000b */
[----:B------:R2:W4:Y:S04]  /*22140*/  @!P1 LDG.E.U16 R10, desc[UR10][R12.64] ;  /* 0x0000000a0c0a9981 */ /* 0x000528000c1e1500 */
[----:B------:R-:W-:Y:S04]  /*22150*/  STS.U16 [R16+UR5+0x7480], R15 ;  /* 0x0074800f10007988 */ /* 0x000fe80008000405 */
[----:B------:R3:W-:Y:S01]  /*22160*/  STS.U16 [R16+UR5+0x7880], R14 ;  /* 0x0078800e10007988 */ /* 0x0007e20008000405 */
[----:B--2---:R-:W-:Y:S02]  /*22170*/  @!P1 IMAD.MOV.U32 R13, RZ, RZ, R2 ;  /* 0x000000ffff0d9224 */ /* 0x004fe400078e0002 */
[----:B------:R-:W-:-:S05]  /*22180*/  @!P1 IMAD.MOV.U32 R12, RZ, RZ, R0 ;  /* 0x000000ffff0c9224 */ /* 0x000fca00078e0000 */
[----:B------:R0:W2:Y:S02]  /*22190*/  @!P1 LDG.E.U16 R11, desc[UR10][R12.64] ;  /* 0x0000000a0c0b9981 */ /* 0x0000a4000c1e1500 */
[----:B0-----:R-:W-:Y:S01]  /*221a0*/  PRMT R12, RZ, 0x7610, R12 ;  /* 0x00007610ff0c7816 */ /* 0x001fe2000000000c */
[----:B---3--:R-:W-:Y:S02]  /*221b0*/  @!P1 IMAD.MOV.U32 R14, RZ, RZ, R4 ;  /* 0x000000ffff0e9224 */ /* 0x008fe400078e0004 */
[----:B----4-:R-:W-:-:S05]  /*221c0*/  @!P1 IMAD.MOV.U32 R15, RZ, RZ, R5 ;  /* 0x000000ffff0f9224 */ /* 0x010fca00078e0005 */
[----:B------:R-:W3:Y:S01]  /*221d0*/  @!P1 LDG.E.U16 R12, desc[UR10][R14.64] ;  /* 0x0000000a0e0c9981 */ /* 0x000ee2000c1e1500 */
[----:B------:R-:W0:Y:S03]  /*221e0*/  S2R R3, SR_TID.X ;  /* 0x0000000000037919 */ /* 0x000e260000002100 */
[----:B------:R-:W-:Y:S04]  /*221f0*/  STL [R1+0x1910], R9 ;  /* 0x0019100901007387 */ /* 0x000fe80000100800 */
[----:B------:R-:W4:Y:S04]  /*22200*/  LDL.LU R25, [R1+0x24c] ;  /* 0x00024c0001197983 */ /* 0x000f280000300800 */
[----:B------:R-:W-:Y:S04]  /*22210*/  STL [R1+0x1914], R10 ;  /* 0x0019140a01007387 */ /* 0x000fe80000100800 */
[----:B------:R-:W4:Y:S04]  /*22220*/  LDL R2, [R1+0xd28] ;  /* 0x000d280001027983 */ /* 0x000f280000100800 */
[----:B------:R-:W4:Y:S04]  /*22230*/  LDL R0, [R1+0xd54] ;  /* 0x000d540001007983 */ /* 0x000f280000100800 */
[----:B------:R-:W4:Y:S01]  /*22240*/  LDL.LU R23, [R1+0x248] ;  /* 0x0002480001177983 */ /* 0x000f220000300800 */
[----:B0-----:R-:W-:-:S03]  /*22250*/  LOP3.LUT R27, R3, 0x3f, RZ, 0xc0, !PT ;  /* 0x0000003f031b7812 */ /* 0x001fc600078ec0ff */
[----:B--2---:R-:W-:Y:S04]  /*22260*/  STL [R1+0x1918], R11 ;  /* 0x0019180b01007387 */ /* 0x004fe80000100800 */
[----:B------:R-:W2:Y:S04]  /*22270*/  LDL.LU R4, [R1+0x244] ;  /* 0x0002440001047983 */ /* 0x000ea80000300800 */
[----:B---3--:R-:W-:Y:S04]  /*22280*/  STL [R1+0x191c], R12 ;  /* 0x00191c0c01007387 */ /* 0x008fe80000100800 */
[----:B------:R-:W3:Y:S04]  /*22290*/  LDL R8, [R1+0x570] ;  /* 0x0005700001087983 */ /* 0x000ee80000100800 */
[----:B------:R-:W2:Y:S04]  /*222a0*/  LDL R7, [R1+0xcc8] ;  /* 0x000cc80001077983 */ /* 0x000ea80000100800 */
[----:B------:R-:W2:Y:S04]  /*222b0*/  LDL.LU R28, [R1+0x240] ;  /* 0x00024000011c7983 */ /* 0x000ea80000300800 */
[----:B------:R-:W-:Y:S04]  /*222c0*/  STL [R1+0x1974], R27 ;  /* 0x0019741b01007387 */ /* 0x000fe80000100800 */
[----:B------:R-:W2:Y:S04]  /*222d0*/  LDL R6, [R1+0xc90] ;  /* 0x000c900001067983 */ /* 0x000ea80000100800 */
[----:B------:R-:W2:Y:S01]  /*222e0*/  LDL R5, [R1+0xc94] ;  /* 0x000c940001057983 */ /* 0x000ea20000100800 */
[----:B------:R-:W-:Y:S01]  /*222f0*/  PRMT R13, RZ, 0x7610, R13 ;  /* 0x00007610ff0d7816 */ /* 0x000fe2000000000d */
[----:B----4-:R-:W-:Y:S01]  /*22300*/  @!P1 IMAD.MOV.U32 R15, RZ, RZ, R2 ;  /* 0x000000ffff0f9224 */ /* 0x010fe200078e0002 */
[----:B------:R-:W-:Y:S01]  /*22310*/  PRMT R17, RZ, 0x7610, R17 ;  /* 0x00007610ff117816 */ /* 0x000fe20000000011 */
[----:B------:R-:W4:Y:S01]  /*22320*/  LDL R2, [R1+0xc50] ;  /* 0x000c500001027983 */ /* 0x000f220000100800 */
[----:B------:R-:W-:Y:S01]  /*22330*/  @!P1 IMAD.MOV.U32 R14, RZ, RZ, R0 ;  /* 0x000000ffff0e9224 */ /* 0x000fe200078e0000 */
[----:B------:R-:W-:-:S02]  /*22340*/  PRMT R19, RZ, 0x7610, R19 ;  /* 0x00007610ff137816 */ /* 0x000fc40000000013 */
[----:B------:R-:W4:Y:S04]  /*22350*/  LDL R0, [R1+0xc54] ;  /* 0x000c540001007983 */ /* 0x000f280000100800 */
[----:B------:R3:W4:Y:S02]  /*22360*/  @!P1 LDG.E.U16 R13, desc[UR10][R14.64] ;  /* 0x0000000a0e0d9981 */ /* 0x000724000c1e1500 */
[----:B---3--:R-:W-:Y:S02]  /*22370*/  @!P1 IMAD.MOV.U32 R15, RZ, RZ, R8 ;  /* 0x000000ffff0f9224 */ /* 0x008fe400078e0008 */
[----:B--2---:R-:W-:-:S05]  /*22380*/  @!P1 IMAD.MOV.U32 R14, RZ, RZ, R7 ;  /* 0x000000ffff0e9224 */ /* 0x004fca00078e0007 */
[----:B------:R0:W2:Y:S02]  /*22390*/  @!P1 LDG.E.U16 R17, desc[UR10][R14.64] ;  /* 0x0000000a0e119981 */ /* 0x0000a4000c1e1500 */
[----:B0-----:R-:W-:Y:S02]  /*223a0*/  @!P1 IMAD.MOV.U32 R15, RZ, RZ, R6 ;  /* 0x000000ffff0f9224 */ /* 0x001fe400078e0006 */
[----:B------:R-:W-:-:S05]  /*223b0*/  @!P1 IMAD.MOV.U32 R14, RZ, RZ, R5 ;  /* 0x000000ffff0e9224 */ /* 0x000fca00078e0005 */
[----:B------:R-:W3:Y:S01]  /*223c0*/  @!P1 LDG.E.U16 R19, desc[UR10][R14.64] ;  /* 0x0000000a0e139981 */ /* 0x000ee2000c1e1500 */
[----:B------:R-:W-:-:S03]  /*223d0*/  IMAD.SHL.U32 R3, R27, 0x2, RZ ;  /* 0x000000021b037824 */ /* 0x000fc600078e00ff */
[----:B------:R0:W-:Y:S02]  /*223e0*/  STS.U16 [R16+UR5+0x7c80], R21 ;  /* 0x007c801510007988 */ /* 0x0001e40008000405 */
[----:B------:R-:W-:-:S05]  /*223f0*/  LOP3.LUT R3, R3, 0x20, RZ, 0x3c, !PT ;  /* 0x0000002003037812 */ /* 0x000fca00078e3cff */
[----:B------:R1:W-:Y:S04]  /*22400*/  STS.U16 [R3+UR5+0x100], R25 ;  /* 0x0001001903007988 */ /* 0x0003e80008000405 */
[----:B0-----:R-:W3:Y:S04]  /*22410*/  LDL.LU R16, [R1+0x23c] ;  /* 0x00023c0001107983 */ /* 0x001ee80000300800 */
[----:B------:R-:W3:Y:S04]  /*22420*/  LDL.LU R21, [R1+0x238] ;  /* 0x0002380001157983 */ /* 0x000ee80000300800 */
[----:B----4-:R-:W-:Y:S04]  /*22430*/  STL [R1+0x1920], R13 ;  /* 0x0019200d01007387 */ /* 0x010fe80000100800 */
[----:B-1----:R-:W4:Y:S04]  /*22440*/  LDL.LU R25, [R1+0x234] ;  /* 0x0002340001197983 */ /* 0x002f280000300800 */
[----:B------:R-:W4:Y:S04]  /*22450*/  LDL R9, [R1+0xc10] ;  /* 0x000c100001097983 */ /* 0x000f280000100800 */
[----:B------:R-:W4:Y:S04]  /*22460*/  LDL R8, [R1+0xc14] ;  /* 0x000c140001087983 */ /* 0x000f280000100800 */
[----:B------:R-:W-:Y:S04]  /*22470*/  STS.U16 [R3+UR5+0x500], R23 ;  /* 0x0005001703007988 */ /* 0x000fe80008000405 */
[----:B------:R0:W-:Y:S04]  /*22480*/  STS.U16 [R3+UR5+0x900], R4 ;  /* 0x0009000403007988 */ /* 0x0001e80008000405 */
[----:B--2---:R-:W-:Y:S04]  /*22490*/  STL [R1+0x1924], R17 ;  /* 0x0019241101007387 */ /* 0x004fe80000100800 */
[----:B------:R-:W2:Y:S04]  /*224a0*/  LDL R7, [R1+0xbd0] ;  /* 0x000bd00001077983 */ /* 0x000ea80000100800 */
[----:B------:R-:W2:Y:S04]  /*224b0*/  LDL R6, [R1+0xbd4] ;  /* 0x000bd40001067983 */ /* 0x000ea80000100800 */
[----:B---3--:R-:W-:Y:S04]  /*224c0*/  STL [R1+0x1928], R19 ;  /* 0x0019281301007387 */ /* 0x008fe80000100800 */
[----:B------:R-:W3:Y:S04]  /*224d0*/  LDL R5, [R1+0xb90] ;  /* 0x000b900001057983 */ /* 0x000ee80000100800 */
[----:B0-----:R-:W3:Y:S01]  /*224e0*/  LDL R4, [R1+0xb94] ;  /* 0x000b940001047983 */ /* 0x001ee20000100800 */
[----:B------:R-:W-:-:S02]  /*224f0*/  @!P1 IMAD.MOV.U32 R14, RZ, RZ, R0 ;  /* 0x000000ffff0e9224 */ /* 0x000fc400078e0000 */
[----:B------:R-:W-:Y:S01]  /*22500*/  @!P1 IMAD.MOV.U32 R15, RZ, RZ, R2 ;  /* 0x000000ffff0f9224 */ /* 0x000fe200078e0002 */
[----:B------:R-:W3:Y:S04]  /*22510*/  LDL R0, [R1+0xb54] ;  /* 0x000b540001007983 */ /* 0x000ee80000100800 */
[----:B------:R-:W3:Y:S01]  /*22520*/  LDL R2, [R1+0xb50] ;  /* 0x000b500001027983 */ /* 0x000ee20000100800 */
[----:B------:R-:W-:Y:S02]  /*22530*/  PRMT R20, RZ, 0x7610, R20 ;  /* 0x00007610ff147816 */ /* 0x000fe40000000014 */
[----:B------:R-:W-:-:S04]  /*22540*/  PRMT R22, RZ, 0x7610, R22 ;  /* 0x00007610ff167816 */ /* 0x000fc80000000016 */
[----:B------:R4:W3:Y:S01]  /*22550*/  @!P1 LDG.E.U16 R20, desc[UR10][R14.64] ;  /* 0x0000000a0e149981 */ /* 0x0008e2000c1e1500 */
[----:B------:R-:W-:Y:S01]  /*22560*/  PRMT R24, RZ, 0x7610, R24 ;  /* 0x00007610ff187816 */ /* 0x000fe20000000018 */
[----:B----4-:R-:W-:Y:S02]  /*22570*/  @!P1 IMAD.MOV.U32 R15, RZ, RZ, R9 ;  /* 0x000000ffff0f9224 */ /* 0x010fe400078e0009 */
[----:B------:R-:W-:-:S05]  /*22580*/  @!P1 IMAD.MOV.U32 R14, RZ, RZ, R8 ;  /* 0x000000ffff0e9224 */ /* 0x000fca00078e0008 */
[----:B------:R2:W4:Y:S01]  /*22590*/  @!P1 LDG.E.U16 R22, desc[UR10][R14.64] ;  /* 0x0000000a0e169981 */ /* 0x000522000c1e1500 */
[----:B------:R-:W-:Y:S01]  /*225a0*/  PRMT R26, RZ, 0x7610, R26 ;  /* 0x00007610ff1a7816 */ /* 0x000fe2000000001a */
[----:B--2---:R-:W-:Y:S02]  /*225b0*/  @!P1 IMAD.MOV.U32 R15, RZ, RZ, R7 ;  /* 0x000000ffff0f9224 */ /* 0x004fe400078e0007 */
[----:B------:R-:W-:-:S05]  /*225c0*/  @!P1 IMAD.MOV.U32 R14, RZ, RZ, R6 ;  /* 0x000000ffff0e9224 */ /* 0x000fca00078e0006 */
[----:B------:R3:W2:Y:S02]  /*225d0*/  @!P1 LDG.E.U16 R24, desc[UR10][R14.64] ;  /* 0x0000000a0e189981 */ /* 0x0006a4000c1e1500 */
[----:B---3--:R-:W-:Y:S02]  /*225e0*/  @!P1 IMAD.MOV.U32 R15, RZ, RZ, R5 ;  /* 0x000000ffff0f9224 */ /* 0x008fe400078e0005 */
[----:B------:R-:W-:-:S05]  /*225f0*/  @!P1 IMAD.MOV.U32 R14, RZ, RZ, R4 ;  /* 0x000000ffff0e9224 */ /* 0x000fca00078e0004 */
[----:B------:R0:W3:Y:S01]  /*22600*/  @!P1 LDG.E.U16 R26, desc[UR10][R14.64] ;  /* 0x0000000a0e1a9981 */ /* 0x0000e2000c1e1500 */
[----:B------:R-:W-:Y:S01]  /*22610*/  PRMT R29, RZ, 0x7610, R29 ;  /* 0x00007610ff1d7816 */ /* 0x000fe2000000001d */
[----:B0-----:R-:W-:Y:S02]  /*22620*/  @!P1 IMAD.MOV.U32 R14, RZ, RZ, R0 ;  /* 0x000000ffff0e9224 */ /* 0x001fe400078e0000 */
[----:B------:R-:W-:-:S05]  /*22630*/  @!P1 IMAD.MOV.U32 R15, RZ, RZ, R2 ;  /* 0x000000ffff0f9224 */ /* 0x000fca00078e0002 */
[----:B------:R-:W3:Y:S04]  /*22640*/  @!P1 LDG.E.U16 R29, desc[UR10][R14.64] ;  /* 0x0000000a0e1d9981 */ /* 0x000ee8000c1e1500 */
[----:B------:R-:W-:Y:S04]  /*22650*/  STL [R1+0x192c], R20 ;  /* 0x00192c1401007387 */ /* 0x000fe80000100800 */
[----:B----4-:R-:W-:Y:S04]  /*22660*/  STL [R1+0x1930], R22 ;  /* 0x0019301601007387 */ /* 0x010fe80000100800 */
[----:B------:R0:W-:Y:S04]  /*22670*/  STS.U16 [R3+UR5+0xd00], R28 ;  /* 0x000d001c03007988 */ /* 0x0001e80008000405 */
[----:B------:R1:W-:Y:S04]  /*22680*/  STS.U16 [R3+UR5+0x1100], R16 ;  /* 0x0011001003007988 */ /* 0x0003e80008000405 */
[----:B--2---:R-:W-:Y:S04]  /*22690*/  STL [R1+0x1934], R24 ;  /* 0x0019341801007387 */ /* 0x004fe80000100800 */
[----:B---3--:R-:W-:Y:S04]  /*226a0*/  STL [R1+0x1938], R26 ;  /* 0x0019381a01007387 */ /* 0x008fe80000100800 */
[----:B------:R-:W2:Y:S04]  /*226b0*/  LDL.LU R27, [R1+0x230] ;  /* 0x00023000011b7983 */ /* 0x000ea80000300800 */
[----:B------:R-:W3:Y:S04]  /*226c0*/  LDL.LU R12, [R1+0x220] ;  /* 0x00022000010c7983 */ /* 0x000ee80000300800 */
[----:B------:R-:W4:Y:S04]  /*226d0*/  LDL.LU R11, [R1+0x210] ;  /* 0x00021000010b7983 */ /* 0x000f280000300800 */
        /* <DEDUP_REMOVED lines=12> */
[----:B------:R0:W-:Y:S04]  /*227a0*/  STS.U16 [R3+UR5+0x1500], R21 ;  /* 0x0015001503007988 */ /* 0x0001e80008000405 */
[----:B-1----:R-:W3:Y:S04]  /*227b0*/  LDL.LU R16, [R1+0xd8] ;  /* 0x0000d80001107983 */ /* 0x002ee80000300800 */
[----:B------:R1:W-:Y:S04]  /*227c0*/  STS.U16 [R3+UR5+0x1900], R25 ;  /* 0x0019001903007988 */ /* 0x0003e80008000405 */
[----:B0-----:R-:W3:Y:S04]  /*227d0*/  LDL.LU R21, [R1+0xd4] ;  /* 0x0000d40001157983 */ /* 0x001ee80000300800 */
[----:B-1----:R-:W3:Y:S04]  /*227e0*/  LDL.LU R25, [R1+0xd0] ;  /* 0x0000d00001197983 */ /* 0x002ee80000300800 */
        /* <DEDUP_REMOVED lines=53> */
[----:B--2---:R0:W-:Y:S04]  /*22b40*/  STS.U16 [R3+UR5+0x1d00], R27 ;  /* 0x001d001b03007988 */ /* 0x0041e80008000405 */
[----:B0-----:R-:W2:Y:S04]  /*22b50*/  LDL.LU R27, [R1+0xc4] ;  /* 0x0000c400011b7983 */ /* 0x001ea80000300800 */
[----:B--2---:R0:W-:Y:S04]  /*22b60*/  STL [R1+0x1978], R27 ;  /* 0x0019781b01007387 */ /* 0x0041e80000100800 */
[----:B0-----:R-:W2:Y:S04]  /*22b70*/  LDL.LU R27, [R1+0xc8] ;  /* 0x0000c800011b7983 */ /* 0x001ea80000300800 */
[----:B---3--:R-:W-:Y:S04]  /*22b80*/  STS.U16 [R3+UR5+0x2100], R12 ;  /* 0x0021000c03007988 */ /* 0x008fe80008000405 */
[----:B----4-:R-:W-:Y:S04]  /*22b90*/  STS.U16 [R3+UR5+0x2500], R11 ;  /* 0x0025000b03007988 */ /* 0x010fe80008000405 */
[----:B------:R-:W-:Y:S04]  /*22ba0*/  STS.U16 [R3+UR5+0x2900], R10 ;  /* 0x0029000a03007988 */ /* 0x000fe80008000405 */
[----:B------:R-:W-:Y:S04]  /*22bb0*/  STS.U16 [R3+UR5+0x2d00], R9 ;  /* 0x002d000903007988 */ /* 0x000fe80008000405 */
[----:B------:R-:W-:Y:S04]  /*22bc0*/  STS.U16 [R3+UR5+0x3100], R8 ;  /* 0x0031000803007988 */ /* 0x000fe80008000405 */
[----:B------:R-:W-:Y:S04]  /*22bd0*/  STS.U16 [R3+UR5+0x3500], R7 ;  /* 0x0035000703007988 */ /* 0x000fe80008000405 */
[----:B------:R-:W-:Y:S04]  /*22be0*/  STS.U16 [R3+UR5+0x3900], R18 ;  /* 0x0039001203007988 */ /* 0x000fe80008000405 */
[----:B--2---:R0:W-:Y:S04]  /*22bf0*/  STL [R1+0x197c], R27 ;  /* 0x00197c1b01007387 */ /* 0x0041e80000100800 */
[----:B0-----:R-:W2:Y:S04]  /*22c00*/  LDL.LU R27, [R1+0xcc] ;  /* 0x0000cc00011b7983 */ /* 0x001ea80000300800 */
[----:B------:R-:W-:Y:S04]  /*22c10*/  STS.U16 [R3+UR5+0x3d00], R23 ;  /* 0x003d001703007988 */ /* 0x000fe80008000405 */
[----:B------:R0:W-:Y:S04]  /*22c20*/  STS.U16 [R3+UR5+0x4100], R6 ;  /* 0x0041000603007988 */ /* 0x0001e80008000405 */
[----:B------:R1:W-:Y:S04]  /*22c30*/  STS.U16 [R3+UR5+0x4500], R28 ;  /* 0x0045001c03007988 */ /* 0x0003e80008000405 */
[----:B------:R3:W-:Y:S04]  /*22c40*/  STS.U16 [R3+UR5+0x4900], R5 ;  /* 0x0049000503007988 */ /* 0x0007e80008000405 */
[----:B0-----:R-:W4:Y:S04]  /*22c50*/  LDL.LU R6, [R1+0xc0] ;  /* 0x0000c00001067983 */ /* 0x001f280000300800 */
[----:B-1----:R-:W4:Y:S04]  /*22c60*/  LDL.LU R28, [R1] ;  /* 0x00000000011c7983 */ /* 0x002f280000300800 */
[----:B------:R0:W-:Y:S04]  /*22c70*/  STS.U16 [R3+UR5+0x4d00], R4 ;  /* 0x004d000403007988 */ /* 0x0001e80008000405 */
[----:B---3--:R-:W3:Y:S04]  /*22c80*/  LDL.LU R5, [R1+0xbc] ;  /* 0x0000bc0001057983 */ /* 0x008ee80000300800 */
[----:B------:R1:W-:Y:S04]  /*22c90*/  STS.U16 [R3+UR5+0x5100], R2 ;  /* 0x0051000203007988 */ /* 0x0003e80008000405 */
[----:B0-----:R-:W3:Y:S04]  /*22ca0*/  LDL.LU R4, [R1+0xb8] ;  /* 0x0000b80001047983 */ /* 0x001ee80000300800 */
[----:B------:R0:W-:Y:S04]  /*22cb0*/  STS.U16 [R3+UR5+0x5500], R0 ;  /* 0x0055000003007988 */ /* 0x0001e80008000405 */
[----:B-1----:R-:W3:Y:S04]  /*22cc0*/  LDL.LU R2, [R1+0xb4] ;  /* 0x0000b40001027983 */ /* 0x002ee80000300800 */
[----:B------:R1:W-:Y:S04]  /*22cd0*/  STS.U16 [R3+UR5+0x5900], R16 ;  /* 0x0059001003007988 */ /* 0x0003e80008000405 */
[----:B0-----:R-:W3:Y:S04]  /*22ce0*/  LDL.LU R0, [R1+0xb0] ;  /* 0x0000b00001007983 */ /* 0x001ee80000300800 */
[----:B------:R0:W-:Y:S04]  /*22cf0*/  STS.U16 [R3+UR5+0x5d00], R21 ;  /* 0x005d001503007988 */ /* 0x0001e80008000405 */
[----:B-1----:R-:W3:Y:S04]  /*22d00*/  LDL.LU R16, [R1+0xac] ;  /* 0x0000ac0001107983 */ /* 0x002ee80000300800 */
[----:B------:R1:W-:Y:S04]  /*22d10*/  STS.U16 [R3+UR5+0x6100], R25 ;  /* 0x0061001903007988 */ /* 0x0003e80008000405 */
[----:B0-----:R-:W3:Y:S04]  /*22d20*/  LDL.LU R21, [R1+0xa8] ;  /* 0x0000a80001157983 */ /* 0x001ee80000300800 */
[----:B-1----:R-:W3:Y:S04]  /*22d30*/  LDL.LU R25, [R1+0xa4] ;  /* 0x0000a40001197983 */ /* 0x002ee80000300800 */
        /* <DEDUP_REMOVED lines=18> */
[----:B--2---:R0:W-:Y:S04]  /*22e60*/  STS.U16 [R3+UR5+0x6500], R27 ;  /* 0x0065001b03007988 */ /* 0x0041e80008000405 */
[----:B0-----:R-:W2:Y:S04]  /*22e70*/  LDL.LU R27, [R1+0x197c] ;  /* 0x00197c00011b7983 */ /* 0x001ea80000300800 */
[----:B--2---:R0:W-:Y:S04]  /*22e80*/  STS.U16 [R3+UR5+0x6900], R27 ;  /* 0x0069001b03007988 */ /* 0x0041e80008000405 */
[----:B0-----:R-:W2:Y:S04]  /*22e90*/  LDL.LU R27, [R1+0x1978] ;  /* 0x00197800011b7983 */ /* 0x001ea80000300800 */
[----:B--2---:R0:W-:Y:S04]  /*22ea0*/  STS.U16 [R3+UR5+0x6d00], R27 ;  /* 0x006d001b03007988 */ /* 0x0041e80008000405 */
[----:B0-----:R-:W2:Y:S04]  /*22eb0*/  LDL.LU R27, [R1+0x1974] ;  /* 0x00197400011b7983 */ /* 0x001ea80000300800 */
[----:B----4-:R0:W-:Y:S04]  /*22ec0*/  STS.U16 [R3+UR5+0x7100], R6 ;  /* 0x0071000603007988 */ /* 0x0101e80008000405 */
[----:B---3--:R1:W-:Y:S04]  /*22ed0*/  STS.U16 [R3+UR5+0x7500], R5 ;  /* 0x0075000503007988 */ /* 0x0083e80008000405 */
[----:B------:R3:W-:Y:S04]  /*22ee0*/  STS.U16 [R3+UR5+0x7900], R4 ;  /* 0x0079000403007988 */ /* 0x0007e80008000405 */
[----:B0-----:R-:W4:Y:S04]  /*22ef0*/  LDL.LU R6, [R1+0x1970] ;  /* 0x0019700001067983 */ /* 0x001f280000300800 */
[----:B-1----:R-:W4:Y:S04]  /*22f00*/  LDL.LU R5, [R1+0x196c] ;  /* 0x00196c0001057983 */ /* 0x002f280000300800 */
[----:B---3--:R-:W3:Y:S04]  /*22f10*/  LDL.LU R4, [R1+0x1968] ;  /* 0x0019680001047983 */ /* 0x008ee80000300800 */
[----:B------:R0:W-:Y:S04]  /*22f20*/  STS.U16 [R3+UR5+0x7d00], R2 ;  /* 0x007d000203007988 */ /* 0x0001e80008000405 */
[----:B0-----:R-:W3:Y:S04]  /*22f30*/  LDL.LU R3, [R1+0x1964] ;  /* 0x0019640001037983 */ /* 0x001ee80000300800 */
[----:B------:R-:W3:Y:S01]  /*22f40*/  LDL.LU R2, [R1+0x1960] ;  /* 0x0019600001027983 */ /* 0x000ee20000300800 */
[----:B--2---:R-:W-:-:S05]  /*22f50*/  IMAD.SHL.U32 R27, R27, 0x2, RZ ;  /* 0x000000021b1b7824 */ /* 0x004fca00078e00ff */
[----:B------:R-:W-:-:S05]  /*22f60*/  LOP3.LUT R27, R27, 0x30, RZ, 0x3c, !PT ;  /* 0x000000301b1b7812 */ /* 0x000fca00078e3cff */
[----:B------:R0:W-:Y:S04]  /*22f70*/  STS.U16 [R27+UR5+0x180], R0 ;  /* 0x000180001b007988 */ /* 0x0001e80008000405 */
[----:B------:R1:W-:Y:S04]  /*22f80*/  STS.U16 [R27+UR5+0x580], R16 ;  /* 0x000580101b007988 */ /* 0x0003e80008000405 */
[----:B------:R2:W-:Y:S04]  /*22f90*/  STS.U16 [R27+UR5+0x980], R21 ;  /* 0x000980151b007988 */ /* 0x0005e80008000405 */
[----:B0-----:R-:W3:Y:S04]  /*22fa0*/  LDL.LU R0, [R1+0x195c] ;  /* 0x00195c0001007983 */ /* 0x001ee80000300800 */
[----:B-1----:R-:W3:Y:S04]  /*22fb0*/  LDL.LU R16, [R1+0x1958] ;  /* 0x0019580001107983 */ /* 0x002ee80000300800 */
[----:B--2---:R-:W2:Y:S04]  /*22fc0*/  LDL.LU R21, [R1+0x1954] ;  /* 0x0019540001157983 */ /* 0x004ea80000300800 */
[----:B------:R0:W-:Y:S04]  /*22fd0*/  STS.U16 [R27+UR5+0xd80], R25 ;  /* 0x000d80191b007988 */ /* 0x0001e80008000405 */
[----:B------:R1:W-:Y:S04]  /*22fe0*/  STS.U16 [R27+UR5+0x1180], R14 ;  /* 0x0011800e1b007988 */ /* 0x0003e80008000405 */
[----:B0-----:R-:W2:Y:S04]  /*22ff0*/  LDL.LU R25, [R1+0x1950] ;  /* 0x0019500001197983 */ /* 0x001ea80000300800 */
[----:B-1----:R-:W2:Y:S04]  /*23000*/  LDL.LU R14, [R1+0x54] ;  /* 0x00005400010e7983 */ /* 0x002ea80000300800 */
[----:B--2---:R0:W-:Y:S04]  /*23010*/  STL [R1+0x1944], R14 ;  /* 0x0019440e01007387 */ /* 0x0041e80000100800 */
[----:B0-----:R-:W2:Y:S04]  /*23020*/  LDL.LU R14, [R1+0x58] ;  /* 0x00005800010e7983 */ /* 0x001ea80000300800 */
[----:B------:R-:W-:Y:S04]  /*23030*/  STS.U16 [R27+UR5+0x1580], R15 ;  /* 0x0015800f1b007988 */ /* 0x000fe80008000405 */
        /* <DEDUP_REMOVED lines=18> */
[----:B------:R0:W-:Y:S02]  /*23160*/  STS.U16 [R27+UR5+0x5980], R28 ;  /* 0x0059801c1b007988 */ /* 0x0001e40008000405 */
[----:B0-----:R-:W0:Y:S02]  /*23170*/  S2R R28, SR_TID.X ;  /* 0x00000000001c7919 */ /* 0x001e240000002100 */
[----:B0-----:R-:W-:Y:S01]  /*23180*/  LOP3.LUT R28, R28, 0x3f, RZ, 0xc0, !PT ;  /* 0x0000003f1c1c7812 */ /* 0x001fe200078ec0ff */
[----:B--2---:R0:W-:Y:S04]  /*23190*/  STL [R1+0x194c], R14 ;  /* 0x00194c0e01007387 */ /* 0x0041e80000100800 */
[----:B------:R-:W2:Y:S04]  /*231a0*/  LDL.LU R29, [R1+0x50] ;  /* 0x00005000011d7983 */ /* 0x000ea80000300800 */
[----:B------:R-:W2:Y:S01]  /*231b0*/  LDL.LU R26, [R1+0x4c] ;  /* 0x00004c00011a7983 */ /* 0x000ea20000300800 */
[----:B0-----:R-:W-:-:S03]  /*231c0*/  IMAD.SHL.U32 R14, R28, 0x2, RZ ;  /* 0x000000021c0e7824 */ /* 0x001fc600078e00ff */
[----:B------:R-:W2:Y:S04]  /*231d0*/  LDL.LU R24, [R1+0x48] ;  /* 0x0000480001187983 */ /* 0x000ea80000300800 */
[----:B------:R-:W2:Y:S01]  /*231e0*/  LDL.LU R22, [R1+0x44] ;  /* 0x0000440001167983 */ /* 0x000ea20000300800 */
[----:B------:R-:W-:-:S03]  /*231f0*/  LOP3.LUT R14, R14, 0x30, RZ, 0x3c, !PT ;  /* 0x000000300e0e7812 */ /* 0x000fc600078e3cff */
[----:B------:R-:W2:Y:S04]  /*23200*/  LDL.LU R20, [R1+0x40] ;  /* 0x0000400001147983 */ /* 0x000ea80000300800 */
[----:B------:R-:W2:Y:S04]  /*23210*/  LDL.LU R19, [R1+0x3c] ;  /* 0x00003c0001137983 */ /* 0x000ea80000300800 */
[----:B------:R-:W2:Y:S04]  /*23220*/  LDL.LU R17, [R1+0x38] ;  /* 0x0000380001117983 */ /* 0x000ea80000300800 */
[----:B------:R-:W2:Y:S04]  /*23230*/  LDL.LU R13, [R1+0x34] ;  /* 0x00003400010d7983 */ /* 0x000ea80000300800 */
[----:B------:R-:W2:Y:S04]  /*23240*/  LDL.LU R12, [R1+0x30] ;  /* 0x00003000010c7983 */ /* 0x000ea80000300800 */
[----:B------:R-:W2:Y:S04]  /*23250*/  LDL.LU R11, [R1+0x2c] ;  /* 0x00002c00010b7983 */ /* 0x000ea80000300800 */
[----:B------:R-:W2:Y:S04]  /*23260*/  LDL.LU R10, [R1+0x28] ;  /* 0x00002800010a7983 */ /* 0x000ea80000300800 */
[----:B------:R-:W2:Y:S04]  /*23270*/  LDL.LU R9, [R1+0x24] ;  /* 0x0000240001097983 */ /* 0x000ea80000300800 */
[----:B------:R-:W-:Y:S04]  /*23280*/  STS.U16 [R14+UR5+0x5d80], R25 ;  /* 0x005d80190e007988 */ /* 0x000fe80008000405 */
[----:B------:R-:W2:Y:S04]  /*23290*/  LDL.LU R8, [R1+0x20] ;  /* 0x0000200001087983 */ /* 0x000ea80000300800 */
[----:B------:R-:W-:Y:S04]  /*232a0*/  STS.U16 [R14+UR5+0x6180], R21 ;  /* 0x006180150e007988 */ /* 0x000fe80008000405 */
[----:B------:R-:W2:Y:S04]  /*232b0*/  LDL.LU R7, [R1+0x1c] ;  /* 0x00001c0001077983 */ /* 0x000ea80000300800 */
[----:B---3--:R-:W-:Y:S04]  /*232c0*/  STS.U16 [R14+UR5+0x6580], R16 ;  /* 0x006580100e007988 */ /* 0x008fe80008000405 */
[----:B------:R-:W3:Y:S04]  /*232d0*/  LDL.LU R18, [R1+0x18] ;  /* 0x0000180001127983 */ /* 0x000ee80000300800 */
[----:B------:R-:W-:Y:S04]  /*232e0*/  STS.U16 [R14+UR5+0x6980], R0 ;  /* 0x006980000e007988 */ /* 0x000fe80008000405 */
[----:B------:R-:W2:Y:S04]  /*232f0*/  LDL.LU R23, [R1+0x14] ;  /* 0x0000140001177983 */ /* 0x000ea80000300800 */
[----:B------:R0:W-:Y:S04]  /*23300*/  STS.U16 [R14+UR5+0x6d80], R2 ;  /* 0x006d80020e007988 */ /* 0x0001e80008000405 */
[----:B------:R-:W2:Y:S04]  /*23310*/  LDL.LU R27, [R1+0x10] ;  /* 0x00001000011b7983 */ /* 0x000ea80000300800 */
[----:B------:R1:W-:Y:S04]  /*23320*/  STS.U16 [R14+UR5+0x7180], R3 ;  /* 0x007180030e007988 */ /* 0x0003e80008000405 */
[----:B------:R-:W-:Y:S04]  /*23330*/  STL [R1+0x18f4], R25 ;  /* 0x0018f41901007387 */ /* 0x000fe80000100800 */
[----:B------:R-:W-:Y:S04]  /*23340*/  STS.U16 [R14+UR5+0x7580], R4 ;  /* 0x007580040e007988 */ /* 0x000fe80008000405 */
[----:B0-----:R-:W2:Y:S04]  /*23350*/  LDL.LU R2, [R1+0x4] ;  /* 0x0000040001027983 */ /* 0x001ea80000300800 */
[----:B----4-:R-:W-:Y:S04]  /*23360*/  STS.U16 [R14+UR5+0x7980], R5 ;  /* 0x007980050e007988 */ /* 0x010fe80008000405 */
[----:B-1----:R-:W4:Y:S04]  /*23370*/  LDL.LU R3, [R1+0xc] ;  /* 0x00000c0001037983 */ /* 0x002f280000300800 */
[----:B------:R0:W-:Y:S04]  /*23380*/  STS.U16 [R14+UR5+0x7d80], R6 ;  /* 0x007d80060e007988 */ /* 0x0001e80008000405 */
[----:B0-----:R-:W2:Y:S01]  /*23390*/  LDL.LU R14, [R1+0x194c] ;  /* 0x00194c00010e7983 */ /* 0x001ea20000300800 */
[----:B------:R-:W0:Y:S02]  /*233a0*/  S2R R28, SR_TID.X ;  /* 0x00000000001c7919 */ /* 0x000e240000002100 */
[----:B0-----:R-:W-:-:S05]  /*233b0*/  LOP3.LUT R15, R28, 0x3f, RZ, 0xc0, !PT ;  /* 0x0000003f1c0f7812 */ /* 0x001fca00078ec0ff */
[----:B------:R-:W-:-:S05]  /*233c0*/  IMAD.SHL.U32 R28, R15, 0x2, RZ ;  /* 0x000000020f1c7824 */ /* 0x000fca00078e00ff */
[----:B------:R-:W-:-:S05]  /*233d0*/  LOP3.LUT R28, R28, 0x40, RZ, 0x3c, !PT ;  /* 0x000000401c1c7812 */ /* 0x000fca00078e3cff */
[----:B--2---:R0:W-:Y:S04]  /*233e0*/  STS.U16 [R28+UR5+0x200], R14 ;  /* 0x0002000e1c007988 */ /* 0x0041e80008000405 */
[----:B0-----:R-:W2:Y:S04]  /*233f0*/  LDL.LU R14, [R1+0x1948] ;  /* 0x00194800010e7983 */ /* 0x001ea80000300800 */
[----:B--2---:R0:W-:Y:S04]  /*23400*/  STS.U16 [R28+UR5+0x600], R14 ;  /* 0x0006000e1c007988 */ /* 0x0041e80008000405 */
[----:B0-----:R-:W2:Y:S04]  /*23410*/  LDL.LU R14, [R1+0x1944] ;  /* 0x00194400010e7983 */ /* 0x001ea80000300800 */
[----:B--2---:R0:W-:Y:S04]  /*23420*/  STS.U16 [R28+UR5+0xa00], R14 ;  /* 0x000a000e1c007988 */ /* 0x0041e80008000405 */
[----:B------:R1:W-:Y:S04]  /*23430*/  STS.U16 [R28+UR5+0xe00], R29 ;  /* 0x000e001d1c007988 */ /* 0x0003e80008000405 */
[----:B------:R2:W-:Y:S04]  /*23440*/  STS.U16 [R28+UR5+0x1200], R26 ;  /* 0x0012001a1c007988 */ /* 0x0005e80008000405 */
[----:B0-----:R-:W4:Y:S04]  /*23450*/  LDL.LU R14, [R1+0x1940] ;  /* 0x00194000010e7983 */ /* 0x001f280000300800 */
[----:B-1----:R-:W4:Y:S04]  /*23460*/  LDL.LU R29, [R1+0x193c] ;  /* 0x00193c00011d7983 */ /* 0x002f280000300800 */
[----:B------:R0:W-:Y:S04]  /*23470*/  STS.U16 [R28+UR5+0x1600], R24 ;  /* 0x001600181c007988 */ /* 0x0001e80008000405 */
[----:B--2---:R-:W2:Y:S04]  /*23480*/  LDL.LU R26, [R1+0x1938] ;  /* 0x00193800011a7983 */ /* 0x004ea80000300800 */
[----:B------:R1:W-:Y:S04]  /*23490*/  STS.U16 [R28+UR5+0x1a00], R22 ;  /* 0x001a00161c007988 */ /* 0x0003e80008000405 */
[----:B0-----:R-:W2:Y:S04]  /*234a0*/  LDL.LU R24, [R1+0x1934] ;  /* 0x0019340001187983 */ /* 0x001ea80000300800 */
[----:B------:R0:W-:Y:S04]  /*234b0*/  STS.U16 [R28+UR5+0x1e00], R20 ;  /* 0x001e00141c007988 */ /* 0x0001e80008000405 */
[----:B-1----:R-:W2:Y:S04]  /*234c0*/  LDL.LU R22, [R1+0x1930] ;  /* 0x0019300001167983 */ /* 0x002ea80000300800 */
        /* <DEDUP_REMOVED lines=18> */
[----:B---3--:R0:W-:Y:S04]  /*235f0*/  STS.U16 [R28+UR5+0x4600], R18 ;  /* 0x004600121c007988 */ /* 0x0081e80008000405 */
[----:B-1----:R-:W3:Y:S04]  /*23600*/  LDL.LU R7, [R1+0x1908] ;  /* 0x0019080001077983 */ /* 0x002ee80000300800 */
[----:B------:R1:W-:Y:S04]  /*23610*/  STS.U16 [R28+UR5+0x4a00], R23 ;  /* 0x004a00171c007988 */ /* 0x0003e80008000405 */
[----:B0-----:R-:W2:Y:S04]  /*23620*/  LDL.LU R18, [R1+0x1904] ;  /* 0x0019040001127983 */ /* 0x001ea80000300800 */
[----:B------:R0:W-:Y:S04]  /*23630*/  STS.U16 [R28+UR5+0x4e00], R27 ;  /* 0x004e001b1c007988 */ /* 0x0001e80008000405 */
[----:B-1----:R-:W2:Y:S04]  /*23640*/  LDL.LU R23, [R1+0x1900] ;  /* 0x0019000001177983 */ /* 0x002ea80000300800 */
[----:B----4-:R1:W-:Y:S04]  /*23650*/  STS.U16 [R28+UR5+0x5200], R3 ;  /* 0x005200031c007988 */ /* 0x0103e80008000405 */
[----:B0-----:R-:W4:Y:S04]  /*23660*/  LDL.LU R27, [R1+0x18fc] ;  /* 0x0018fc00011b7983 */ /* 0x001f280000300800 */
[----:B------:R0:W-:Y:S04]  /*23670*/  STS.U16 [R28+UR5+0x5600], R2 ;  /* 0x005600021c007988 */ /* 0x0001e80008000405 */
[----:B-1----:R-:W2:Y:S04]  /*23680*/  LDL R3, [R1+0x56c] ;  /* 0x00056c0001037983 */ /* 0x002ea80000100800 */
[----:B0-----:R-:W2:Y:S01]  /*23690*/  LDL R2, [R1+0xcc4] ;  /* 0x000cc40001027983 */ /* 0x001ea20000100800 */
[----:B------:R-:W-:Y:S01]  /*236a0*/  PRMT R25, RZ, 0x7610, R25 ;  /* 0x00007610ff197816 */ /* 0x000fe20000000019 */
[----:B------:R-:W-:-:S05]  /*236b0*/  IMAD.SHL.U32 R15, R15, 0x2, RZ ;  /* 0x000000020f0f7824 */ /* 0x000fca00078e00ff */
[----:B------:R-:W-:Y:S01]  /*236c0*/  LOP3.LUT R15, R15, 0x50, RZ, 0x3c, !PT ;  /* 0x000000500f0f7812 */ /* 0x000fe200078e3cff */
[----:B--2---:R-:W2:Y:S04]  /*236d0*/  @!P1 LDG.E.U16 R25, desc[UR10][R2.64] ;  /* 0x0000000a02199981 */ /* 0x004ea8000c1e1500 */
[----:B----4-:R-:W-:Y:S04]  /*236e0*/  STS.U16 [R28+UR5+0x5a00], R27 ;  /* 0x005a001b1c007988 */ /* 0x010fe80008000405 */
[----:B------:R-:W-:Y:S04]  /*236f0*/  STS.U16 [R28+UR5+0x5e00], R23 ;  /* 0x005e00171c007988 */ /* 0x000fe80008000405 */
[----:B------:R-:W-:Y:S04]  /*23700*/  STS.U16 [R28+UR5+0x6200], R18 ;  /* 0x006200121c007988 */ /* 0x000fe80008000405 */
[----:B---3--:R-:W-:Y:S04]  /*23710*/  STS.U16 [R28+UR5+0x6600], R7 ;  /* 0x006600071c007988 */ /* 0x008fe80008000405 */
[----:B------:R-:W-:Y:S04]  /*23720*/  STS.U16 [R28+UR5+0x6a00], R8 ;  /* 0x006a00081c007988 */ /* 0x000fe80008000405 */
[----:B------:R-:W-:Y:S04]  /*23730*/  STS.U16 [R28+UR5+0x6e00], R9 ;  /* 0x006e00091c007988 */ /* 0x000fe80008000405 */
[----:B------:R-:W-:Y:S04]  /*23740*/  STS.U16 [R28+UR5+0x7200], R10 ;  /* 0x0072000a1c007988 */ /* 0x000fe80008000405 */
[----:B------:R-:W-:Y:S04]  /*23750*/  STS.U16 [R28+UR5+0x7600], R11 ;  /* 0x0076000b1c007988 */ /* 0x000fe80008000405 */
[----:B------:R-:W-:Y:S04]  /*23760*/  STS.U16 [R28+UR5+0x7a00], R12 ;  /* 0x007a000c1c007988 */ /* 0x000fe80008000405 */
[----:B------:R0:W-:Y:S04]  /*23770*/  STS.U16 [R28+UR5+0x7e00], R13 ;  /* 0x007e000d1c007988 */ /* 0x0001e80008000405 */
[----:B------:R-:W-:Y:S04]  /*23780*/  STS.U16 [R15+UR5+0x280], R17 ;  /* 0x000280110f007988 */ /* 0x000fe80008000405 */
[----:B------:R-:W-:Y:S04]  /*23790*/  STS.U16 [R15+UR5+0x680], R19 ;  /* 0x000680130f007988 */ /* 0x000fe80008000405 */
[----:B------:R-:W-:Y:S04]  /*237a0*/  STS.U16 [R15+UR5+0xa80], R20 ;  /* 0x000a80140f007988 */ /* 0x000fe80008000405 */
[----:B------:R-:W-:Y:S04]  /*237b0*/  STS.U16 [R15+UR5+0xe80], R22 ;  /* 0x000e80160f007988 */ /* 0x000fe80008000405 */
[----:B------:R-:W-:Y:S04]  /*237c0*/  STS.U16 [R15+UR5+0x1280], R24 ;  /* 0x001280180f007988 */ /* 0x000fe80008000405 */
[----:B------:R-:W-:Y:S04]  /*237d0*/  STS.U16 [R15+UR5+0x1680], R26 ;  /* 0x0016801a0f007988 */ /* 0x000fe80008000405 */
[----:B0-----:R-:W3:Y:S04]  /*237e0*/  LDL.LU R28, [R1+0xd40] ;  /* 0x000d4000011c7983 */ /* 0x001ee80000300800 */
[----:B------:R0:W-:Y:S04]  /*237f0*/  STS.U16 [R15+UR5+0x1a80], R29 ;  /* 0x001a801d0f007988 */ /* 0x0001e80008000405 */
[----:B0-----:R-:W4:Y:S04]  /*23800*/  LDL.LU R15, [R1+0x18f8] ;  /* 0x0018f800010f7983 */ /* 0x001f280000300800 */
[----:B--2---:R0:W-:Y:S04]  /*23810*/  STL [R1+0xf8], R25 ;  /* 0x0000f81901007387 */ /* 0x0041e80000100800 */
[----:B0-----:R-:W2:Y:S04]  /*23820*/  LDL.LU R25, [R1+0x18f4] ;  /* 0x0018f40001197983 */ /* 0x001ea80000300800 */
[----:B------:R-:W2:Y:S04]  /*23830*/  LDL R2, [R1+0x568] ;  /* 0x0005680001027983 */ /* 0x000ea80000100800 */
[----:B------:R-:W2:Y:S01]  /*23840*/  LDL R3, [R1+0xcc0] ;  /* 0x000cc00001037983 */ /* 0x000ea20000100800 */
[----:B----4-:R-:W-:-:S02]  /*23850*/  PRMT R15, RZ, 0x7610, R15 ;  /* 0x00007610ff0f7816 */ /* 0x010fc4000000000f */
[----:B--2---:R-:W-:-:S04]  /*23860*/  @!P1 LOP3.LUT R3, R3, R2, RZ, 0x3c, !PT ;  /* 0x0000000203039212 */ /* 0x004fc800078e3cff */
[----:B------:R-:W-:-:S04]  /*23870*/  @!P1 LOP3.LUT R2, R3, R2, RZ, 0x3c, !PT ;  /* 0x0000000203029212 */ /* 0x000fc800078e3cff */
[----:B------:R-:W-:-:S05]  /*23880*/  @!P1 LOP3.LUT R3, R3, R2, RZ, 0x3c, !PT ;  /* 0x0000000203039212 */ /* 0x000fca00078e3cff */
[----:B------:R-:W2:Y:S04]  /*23890*/  @!P1 LDG.E.U16 R15, desc[UR10][R2.64] ;  /* 0x0000000a020f9981 */ /* 0x000ea8000c1e1500 */
[----:B--2---:R0:W-:Y:S04]  /*238a0*/  STL [R1+0xf4], R15 ;  /* 0x0000f40f01007387 */ /* 0x0041e80000100800 */
[----:B0-----:R-:W2:Y:S04]  /*238b0*/  LDL.LU R15, [R1+0x18f0] ;  /* 0x0018f000010f7983 */ /* 0x001ea80000300800 */
[----:B------:R-:W4:Y:S04]  /*238c0*/  LDL R2, [R1+0xc88] ;  /* 0x000c880001027983 */ /* 0x000f280000100800 */
[----:B------:R-:W4:Y:S01]  /*238d0*/  LDL R3, [R1+0xc8c] ;  /* 0x000c8c0001037983 */ /* 0x000f220000100800 */
[----:B------:R-:W-:-:S02]  /*238e0*/  PRMT R14, RZ, 0x7610, R14 ;  /* 0x00007610ff0e7816 */ /* 0x000fc4000000000e */
[----:B----4-:R-:W-:-:S04]  /*238f0*/  @!P1 LOP3.LUT R3, R3, R2, RZ, 0x3c, !PT ;  /* 0x0000000203039212 */ /* 0x010fc800078e3cff */
[----:B------:R-:W-:-:S04]  /*23900*/  @!P1 LOP3.LUT R2, R3, R2, RZ, 0x3c, !PT ;  /* 0x0000000203029212 */ /* 0x000fc800078e3cff */
[----:B------:R-:W-:-:S05]  /*23910*/  @!P1 LOP3.LUT R3, R3, R2, RZ, 0x3c, !PT ;  /* 0x0000000203039212 */ /* 0x000fca00078e3cff */
[----:B------:R-:W4:Y:S04]  /*23920*/  @!P1 LDG.E.U16 R14, desc[UR10][R2.64] ;  /* 0x0000000a020e9981 */ /* 0x000f28000c1e1500 */
[----:B----4-:R0:W-:Y:S04]  /*23930*/  STL [R1+0xf0], R14 ;  /* 0x0000f00e01007387 */ /* 0x0101e80000100800 */
[----:B0-----:R-:W4:Y:S04]  /*23940*/  LDL.LU R14, [R1+0x18ec] ;  /* 0x0018ec00010e7983 */ /* 0x001f280000300800 */
        /* <DEDUP_REMOVED lines=11> */
[----:B----4-:R-:W-:-:S02]  /*23a00*/  PRMT R14, RZ, 0x7610, R14 ;  /* 0x00007610ff0e7816 */ /* 0x010fc4000000000e */
[----:B---3--:R-:W-:-:S04]  /*23a10*/  @!P1 LOP3.LUT R3, R3, R2, RZ, 0x3c, !PT ;  /* 0x0000000203039212 */ /* 0x008fc800078e3cff */
[----:B------:R-:W-:-:S04]  /*23a20*/  @!P1 LOP3.LUT R2, R3, R2, RZ, 0x3c, !PT ;  /* 0x0000000203029212 */ /* 0x000fc800078e3cff */
[----:B------:R-:W-:-:S05]  /*23a30*/  @!P1 LOP3.LUT R3, R3, R2, RZ, 0x3c, !PT ;  /* 0x0000000203039212 */ /* 0x000fca00078e3cff */
[----:B------:R-:W3:Y:S04]  /*23a40*/  @!P1 LDG.E.U16 R14, desc[UR10][R2.64] ;  /* 0x0000000a020e9981 */ /* 0x000ee8000c1e1500 */
[----:B---3--:R0:W-:Y:S04]  /*23a50*/  STL [R1+0xe8], R14 ;  /* 0x0000e80e01007387 */ /* 0x0081e80000100800 */
[----:B0-----:R-:W3:Y:S04]  /*23a60*/  LDL.LU R14, [R1+0x18e4] ;  /* 0x0018e400010e7983 */ /* 0x001ee80000300800 */
[----:B------:R-:W4:Y:S04]  /*23a70*/  LDL R2, [R1+0xc40] ;  /* 0x000c400001027983 */ /* 0x000f280000100800 */
[----:B------:R-:W4:Y:S01]  /*23a80*/  LDL R3, [R1+0xc44] ;  /* 0x000c440001037983 */ /* 0x000f220000100800 */
[----:B--2---:R-:W-:-:S02]  /*23a90*/  PRMT R15, RZ, 0x7610, R15 ;  /* 0x00007610ff0f7816 */ /* 0x004fc4000000000f */
[----:B----4-:R-:W-:-:S04]  /*23aa0*/  @!P1 LOP3.LUT R3, R3, R2, RZ, 0x3c, !PT ;  /* 0x0000000203039212 */ /* 0x010fc800078e3cff */
[----:B------:R-:W-:-:S04]  /*23ab0*/  @!P1 LOP3.LUT R2, R3, R2, RZ, 0x3c, !PT ;  /* 0x0000000203029212 */ /* 0x000fc800078e3cff */
[----:B------:R-:W-:-:S05]  /*23ac0*/  @!P1 LOP3.LUT R3, R3, R2, RZ, 0x3c, !PT ;  /* 0x0000000203039212 */ /* 0x000fca00078e3cff */
[----:B------:R-:W2:Y:S04]  /*23ad0*/  @!P1 LDG.E.U16 R15, desc[UR10][R2.64] ;  /* 0x0000000a020f9981 */ /* 0x000ea8000c1e1500 */
[----:B--2---:R0:W-:Y:S04]  /*23ae0*/  STL [R1+0xe4], R15 ;  /* 0x0000e40f01007387 */ /* 0x0041e80000100800 */
[----:B0-----:R-:W2:Y:S04]  /*23af0*/  LDL.LU R15, [R1+0x18e0] ;  /* 0x0018e000010f7983 */ /* 0x001ea80000300800 */
[----:B------:R-:W4:Y:S04]  /*23b00*/  LDL R2, [R1+0xc08] ;  /* 0x000c080001027983 */ /* 0x000f280000100800 */
[----:B------:R-:W4:Y:S01]  /*23b10*/  LDL R3, [R1+0xc0c] ;  /* 0x000c0c0001037983 */ /* 0x000f220000100800 */
[----:B---3--:R-:W-:-:S02]  /*23b20*/  PRMT R14, RZ, 0x7610, R14 ;  /* 0x00007610ff0e7816 */ /* 0x008fc4000000000e */
[----:B----4-:R-:W-:-:S04]  /*23b30*/  @!P1 LOP3.LUT R3, R3, R2, RZ, 0x3c, !PT ;  /* 0x0000000203039212 */ /* 0x010fc800078e3cff */
        /* <DEDUP_REMOVED lines=272> */
[----:B------:R0:W4:Y:S04]  /*24c40*/  @!P1 LDG.E.U16 R13, desc[UR10][R2.64] ;  /* 0x0000000a020d9981 */ /* 0x000128000c1e1500 */
[----:B------:R-:W0:Y:S04]  /*24c50*/  LDL R2, [R1+0x940] ;  /* 0x0009400001027983 */ /* 0x000e280000100800 */
[----:B------:R-:W0:Y:S01]  /*24c60*/  LDL R3, [R1+0x944] ;  /* 0x0009440001037983 */ /* 0x000e220000100800 */
[----:B--2---:R-:W-:Y:S02]  /*24c70*/  PRMT R15, RZ, 0x7610, R15 ;  /* 0x00007610ff0f7816 */ /* 0x004fe4000000000f */
[----:B0-----:R-:W-:-:S04]  /*24c80*/  @!P1 LOP3.LUT R3, R3, R2, RZ, 0x3c, !PT ;  /* 0x0000000203039212 */ /* 0x001fc800078e3cff */
[----:B------:R-:W-:-:S04]  /*24c90*/  @!P1 LOP3.LUT R2, R3, R2, RZ, 0x3c, !PT ;  /* 0x0000000203029212 */ /* 0x000fc800078e3cff */
[----:B------:R-:W-:-:S05]  /*24ca0*/  @!P1 LOP3.LUT R3, R3, R2, RZ, 0x3c, !PT ;  /* 0x0000000203039212 */ /* 0x000fca00078e3cff */
[----:B------:R-:W2:Y:S04]  /*24cb0*/  @!P1 LDG.E.U16 R15, desc[UR10][R2.64] ;  /* 0x0000000a020f9981 */ /* 0x000ea8000c1e1500 */
[----:B----4-:R0:W-:Y:S04]  /*24cc0*/  STL [R1+0x68], R13 ;  /* 0x0000680d01007387 */ /* 0x0101e80000100800 */
[----:B0-----:R-:W4:Y:S04]  /*24cd0*/  LDL R13, [R1+0x8cc] ;  /* 0x0008cc00010d7983 */ /* 0x001f280000100800 */
[----:B--2---:R0:W-:Y:S04]  /*24ce0*/  STL [R1+0x64], R15 ;  /* 0x0000640f01007387 */ /* 0x0041e80000100800 */
[----:B0-----:R-:W2:Y:S04]  /*24cf0*/  LDL.LU R15, [R1+0x1864] ;  /* 0x00186400010f7983 */ /* 0x001ea80000300800 */
[----:B------:R-:W2:Y:S04]  /*24d00*/  LDL R2, [R1+0x910] ;  /* 0x0009100001027983 */ /* 0x000ea80000100800 */
[----:B------:R-:W2:Y:S01]  /*24d10*/  LDL R3, [R1+0x914] ;  /* 0x0009140001037983 */ /* 0x000ea20000100800 */
[----:B---3--:R-:W-:-:S02]  /*24d20*/  PRMT R14, RZ, 0x7610, R14 ;  /* 0x00007610ff0e7816 */ /* 0x008fc4000000000e */
        /* <DEDUP_REMOVED lines=13> */
[----:B---3--:R0:W-:Y:S04]  /*24e00*/  STL [R1+0x5c], R15 ;  /* 0x00005c0f01007387 */ /* 0x0081e80000100800 */
[----:B0-----:R-:W3:Y:S04]  /*24e10*/  LDL.LU R15, [R1+0x185c] ;  /* 0x00185c00010f7983 */ /* 0x001ee80000300800 */
        /* <DEDUP_REMOVED lines=15> */
[----:B------:R-:W3:Y:S01]  /*24f10*/  @!P1 LDG.E.U16 R15, desc[UR10][R2.64] ;  /* 0x0000000a020f9981 */ /* 0x000ee2000c1e1500 */
[----:B--2---:R-:W-:-:S03]  /*24f20*/  PRMT R14, RZ, 0x7610, R14 ;  /* 0x00007610ff0e7816 */ /* 0x004fc6000000000e */
[----:B---3--:R0:W-:Y:S04]  /*24f30*/  STL [R1+0x54], R15 ;  /* 0x0000540f01007387 */ /* 0x0081e80000100800 */
[----:B0-----:R-:W2:Y:S04]  /*24f40*/  LDL.LU R15, [R1+0x1854] ;  /* 0x00185400010f7983 */ /* 0x001ea80000300800 */
[----:B------:R-:W3:Y:S01]  /*24f50*/  LDL R3, [R1+0x8c8] ;  /* 0x0008c80001037983 */ /* 0x000ee20000100800 */
[----:B----4-:R-:W-:-:S03]  /*24f60*/  @!P1 IMAD.MOV.U32 R2, RZ, RZ, R13 ;  /* 0x000000ffff029224 */ /* 0x010fc600078e000d */
[----:B------:R-:W4:Y:S04]  /*24f70*/  LDL R13, [R1+0x84c] ;  /* 0x00084c00010d7983 */ /* 0x000f280000100800 */
[----:B---3--:R-:W3:Y:S04]  /*24f80*/  @!P1 LDG.E.U16 R14, desc[UR10][R2.64] ;  /* 0x0000000a020e9981 */ /* 0x008ee8000c1e1500 */
        /* <DEDUP_REMOVED lines=12> */
[----:B------:R-:W3:Y:S02]  /*25050*/  LDL R3, [R1+0x894] ;  /* 0x0008940001037983 */ /* 0x000ee40000100800 */
[----:B---3--:R-:W-:-:S02]  /*25060*/  @!P1 LOP3.LUT R3, R3, R2, RZ, 0x3c, !PT ;  /* 0x0000000203039212 */ /* 0x008fc400078e3cff */
[----:B--2---:R-:W-:Y:S02]  /*25070*/  PRMT R15, RZ, 0x7610, R15 ;  /* 0x00007610ff0f7816 */ /* 0x004fe4000000000f */
        /* <DEDUP_REMOVED lines=32> */
[----:B------:R-:W3:Y:S01]  /*25280*/  LDL R3, [R1+0x848] ;  /* 0x0008480001037983 */ /* 0x000ee20000100800 */
[----:B----4-:R-:W-:-:S03]  /*25290*/  @!P1 IMAD.MOV.U32 R2, RZ, RZ, R13 ;  /* 0x000000ffff029224 */ /* 0x010fc600078e000d */
[----:B------:R-:W4:Y:S01]  /*252a0*/  LDL R13, [R1+0x7d4] ;  /* 0x0007d400010d7983 */ /* 0x000f220000100800 */
[----:B--2---:R-:W-:-:S06]  /*252b0*/  PRMT R15, RZ, 0x7610, R15 ;  /* 0x00007610ff0f7816 */ /* 0x004fcc000000000f */
[----:B---3--:R-:W2:Y:S04]  /*252c0*/  @!P1 LDG.E.U16 R15, desc[UR10][R2.64] ;  /* 0x0000000a020f9981 */ /* 0x008ea8000c1e1500 */
        /* <DEDUP_REMOVED lines=23> */
[----:B------:R-:W-:Y:S01]  /*25440*/  @!P1 LOP3.LUT R3, R3, R2, RZ, 0x3c, !PT ;  /* 0x0000000203039212 */ /* 0x000fe200078e3cff */
[----:B--2---:R0:W-:Y:S04]  /*25450*/  STL [R1+0x30], R15 ;  /* 0x0000300f01007387 */ /* 0x0041e80000100800 */
[----:B------:R1:W2:Y:S01]  /*25460*/  @!P1 LDG.E.U16 R9, desc[UR10][R2.64] ;  /* 0x0000000a02099981 */ /* 0x0002a2000c1e1500 */
[----:B------:R-:W-:-:S03]  /*25470*/  PRMT R14, RZ, 0x7610, R14 ;  /* 0x00007610ff0e7816 */ /* 0x000fc6000000000e */
[----:B0-----:R-:W3:Y:S04]  /*25480*/  LDL R15, [R1+0x7c4] ;  /* 0x0007c400010f7983 */ /* 0x001ee80000100800 */
[----:B------:R-:W1:Y:S04]  /*25490*/  LDL R2, [R1+0x800] ;  /* 0x0008000001027983 */ /* 0x000e680000100800 */
[----:B------:R-:W1:Y:S02]  /*254a0*/  LDL R3, [R1+0x804] ;  /* 0x0008040001037983 */ /* 0x000e640000100800 */
[----:B-1----:R-:W-:-:S04]  /*254b0*/  @!P1 LOP3.LUT R3, R3, R2, RZ, 0x3c, !PT ;  /* 0x0000000203039212 */ /* 0x002fc800078e3cff */
[----:B------:R-:W-:-:S04]  /*254c0*/  @!P1 LOP3.LUT R2, R3, R2, RZ, 0x3c, !PT ;  /* 0x0000000203029212 */ /* 0x000fc800078e3cff */
[----:B------:R-:W-:-:S05]  /*254d0*/  @!P1 LOP3.LUT R3, R3, R2, RZ, 0x3c, !PT ;  /* 0x0000000203039212 */ /* 0x000fca00078e3cff */
[----:B------:R-:W3:Y:S04]  /*254e0*/  @!P1 LDG.E.U16 R14, desc[UR10][R2.64] ;  /* 0x0000000a020e9981 */ /* 0x000ee8000c1e1500 */
[----:B--2---:R0:W-:Y:S04]  /*254f0*/  STL [R1+0x2c], R9 ;  /* 0x00002c0901007387 */ /* 0x0041e80000100800 */
[----:B0-----:R-:W2:Y:S04]  /*25500*/  LDL R9, [R1+0x794] ;  /* 0x0007940001097983 */ /* 0x001ea80000100800 */
[----:B---3--:R0:W-:Y:S04]  /*25510*/  STL [R1+0x28], R14 ;  /* 0x0000280e01007387 */ /* 0x0081e80000100800 */
[----:B0-----:R-:W3:Y:S04]  /*25520*/  LDL.LU R14, [R1+0x1830] ;  /* 0x00183000010e7983 */ /* 0x001ee80000300800 */
[----:B------:R-:W2:Y:S01]  /*25530*/  LDL R3, [R1+0x7d0] ;  /* 0x0007d00001037983 */ /* 0x000ea20000100800 */
[----:B----4-:R-:W-:-:S03]  /*25540*/  @!P1 IMAD.MOV.U32 R2, RZ, RZ, R13 ;  /* 0x000000ffff029224 */ /* 0x010fc600078e000d */
[----:B------:R-:W4:Y:S01]  /*25550*/  LDL R13, [R1+0x78c] ;  /* 0x00078c00010d7983 */ /* 0x000f220000100800 */
[----:B---3--:R-:W-:-:S06]  /*25560*/  PRMT R14, RZ, 0x7610, R14 ;  /* 0x00007610ff0e7816 */ /* 0x008fcc000000000e */
[----:B--2---:R-:W2:Y:S04]  /*25570*/  @!P1 LDG.E.U16 R14, desc[UR10][R2.64] ;  /* 0x0000000a020e9981 */ /* 0x004ea8000c1e1500 */
        /* <DEDUP_REMOVED lines=8> */
[----:B------:R0:W3:Y:S04]  /*25600*/  @!P1 LDG.E.U16 R12, desc[UR10][R2.64] ;  /* 0x0000000a020c9981 */ /* 0x0000e8000c1e1500 */
[----:B------:R-:W2:Y:S01]  /*25610*/  LDL R3, [R1+0x7c0] ;  /* 0x0007c00001037983 */ /* 0x000ea20000100800 */
[----:B------:R-:W-:Y:S01]  /*25620*/  PRMT R11, RZ, 0x7610, R11 ;  /* 0x00007610ff0b7816 */ /* 0x000fe2000000000b */
[----:B0-----:R-:W-:Y:S02]  /*25630*/  @!P1 IMAD.MOV.U32 R2, RZ, RZ, R15 ;  /* 0x000000ffff029224 */ /* 0x001fe400078e000f */
[----:B---3--:R0:W-:Y:S01]  /*25640*/  STL [R1+0x20], R12 ;  /* 0x0000200c01007387 */ /* 0x0081e20000100800 */
[----:B------:R-:W-:-:S03]  /*25650*/  PRMT R8, RZ, 0x7610, R8 ;  /* 0x00007610ff087816 */ /* 0x000fc60000000008 */
[----:B------:R-:W3:Y:S04]  /*25660*/  LDL R15, [R1+0x750] ;  /* 0x00075000010f7983 */ /* 0x000ee80000100800 */
[----:B--2---:R1:W2:Y:S04]  /*25670*/  @!P1 LDG.E.U16 R11, desc[UR10][R2.64] ;  /* 0x0000000a020b9981 */ /* 0x0042a8000c1e1500 */
[----:B0-----:R-:W3:Y:S04]  /*25680*/  LDL R12, [R1+0x784] ;  /* 0x00078400010c7983 */ /* 0x001ee80000100800 */
[----:B------:R-:W3:Y:S01]  /*25690*/  LDL R3, [R1+0x790] ;  /* 0x0007900001037983 */ /* 0x000ee20000100800 */
[----:B-1----:R-:W-:-:S03]  /*256a0*/  @!P1 IMAD.MOV.U32 R2, RZ, RZ, R9 ;  /* 0x000000ffff029224 */ /* 0x002fc600078e0009 */
[----:B--2---:R0:W-:Y:S01]  /*256b0*/  STL [R1+0x1c], R11 ;  /* 0x00001c0b01007387 */ /* 0x0041e20000100800 */
[----:B------:R-:W-:-:S03]  /*256c0*/  PRMT R7, RZ, 0x7610, R7 ;  /* 0x00007610ff077816 */ /* 0x000fc60000000007 */
[----:B------:R-:W2:Y:S04]  /*256d0*/  LDL R9, [R1+0x748] ;  /* 0x0007480001097983 */ /* 0x000ea80000100800 */
[----:B---3--:R4:W3:Y:S04]  /*256e0*/  @!P1 LDG.E.U16 R8, desc[UR10][R2.64] ;  /* 0x0000000a02089981 */ /* 0x0088e8000c1e1500 */
[----:B0-----:R-:W2:Y:S04]  /*256f0*/  LDL R11, [R1+0x754] ;  /* 0x00075400010b7983 */ /* 0x001ea80000100800 */
[----:B------:R-:W2:Y:S01]  /*25700*/  LDL R3, [R1+0x788] ;  /* 0x0007880001037983 */ /* 0x000ea20000100800 */
[----:B----4-:R-:W-:-:S03]  /*25710*/  @!P1 IMAD.MOV.U32 R2, RZ, RZ, R13 ;  /* 0x000000ffff029224 */ /* 0x010fc600078e000d */
[----:B---3--:R0:W-:Y:S01]  /*25720*/  STL [R1+0x18], R8 ;  /* 0x0000180801007387 */ /* 0x0081e20000100800 */
[----:B------:R-:W-:Y:S02]  /*25730*/  PRMT R4, RZ, 0x7610, R4 ;  /* 0x00007610ff047816 */ /* 0x000fe40000000004 */
[----:B------:R-:W-:Y:S01]  /*25740*/  PRMT R10, RZ, 0x7610, R10 ;  /* 0x00007610ff0a7816 */ /* 0x000fe2000000000a */
[----:B------:R-:W3:Y:S04]  /*25750*/  LDL R13, [R1+0x740] ;  /* 0x00074000010d7983 */ /* 0x000ee80000100800 */
[----:B--2---:R1:W2:Y:S04]  /*25760*/  @!P1 LDG.E.U16 R7, desc[UR10][R2.64] ;  /* 0x0000000a02079981 */ /* 0x0042a8000c1e1500 */
[----:B0-----:R-:W4:Y:S04]  /*25770*/  LDL R8, [R1+0x74c] ;  /* 0x00074c0001087983 */ /* 0x001f280000100800 */
[----:B------:R-:W2:Y:S01]  /*25780*/  LDL R3, [R1+0x780] ;  /* 0x0007800001037983 */ /* 0x000ea20000100800 */
[----:B-1----:R-:W-:-:S05]  /*25790*/  @!P1 IMAD.MOV.U32 R2, RZ, RZ, R12 ;  /* 0x000000ffff029224 */ /* 0x002fca00078e000c */
[----:B--2---:R0:W2:Y:S02]  /*257a0*/  @!P1 LDG.E.U16 R4, desc[UR10][R2.64] ;  /* 0x0000000a02049981 */ /* 0x0040a4000c1e1500 */
[----:B0-----:R-:W-:Y:S02]  /*257b0*/  @!P1 IMAD.MOV.U32 R2, RZ, RZ, R11 ;  /* 0x000000ffff029224 */ /* 0x001fe400078e000b */
[----:B------:R-:W-:-:S05]  /*257c0*/  @!P1 IMAD.MOV.U32 R3, RZ, RZ, R15 ;  /* 0x000000ffff039224 */ /* 0x000fca00078e000f */
[----:B------:R-:W3:Y:S04]  /*257d0*/  @!P1 LDG.E.U16 R10, desc[UR10][R2.64] ;  /* 0x0000000a020a9981 */ /* 0x000ee8000c1e1500 */
[----:B------:R0:W-:Y:S04]  /*257e0*/  STL [R1+0x14], R7 ;  /* 0x0000140701007387 */ /* 0x0001e80000100800 */
[----:B------:R-:W4:Y:S04]  /*257f0*/  LDL R12, [R1+0x710] ;  /* 0x00071000010c7983 */ /* 0x000f280000100800 */
[----:B0-----:R-:W4:Y:S04]  /*25800*/  LDL R7, [R1+0x744] ;  /* 0x0007440001077983 */ /* 0x001f280000100800 */
[----:B--2---:R0:W-:Y:S04]  /*25810*/  STL [R1+0x10], R4 ;  /* 0x0000100401007387 */ /* 0x0041e80000100800 */
[----:B------:R-:W2:Y:S04]  /*25820*/  LDL R11, [R1+0x708] ;  /* 0x00070800010b7983 */ /* 0x000ea80000100800 */
[----:B0-----:R-:W2:Y:S04]  /*25830*/  LDL R4, [R1+0x714] ;  /* 0x0007140001047983 */ /* 0x001ea80000100800 */
[----:B---3--:R0:W-:Y:S04]  /*25840*/  STL [R1+0xc], R10 ;  /* 0x00000c0a01007387 */ /* 0x0081e80000100800 */
[----:B0-----:R-:W3:Y:S01]  /*25850*/  LDL R10, [R1+0x70c] ;  /* 0x00070c00010a7983 */ /* 0x001ee20000100800 */
[----:B------:R-:W-:Y:S01]  /*25860*/  PRMT R14, RZ, 0x7610, R14 ;  /* 0x00007610ff0e7816 */ /* 0x000fe2000000000e */
[----:B----4-:R-:W-:-:S02]  /*25870*/  @!P1 IMAD.MOV.U32 R2, RZ, RZ, R8 ;  /* 0x000000ffff029224 */ /* 0x010fc400078e0008 */
[----:B------:R-:W-:Y:S01]  /*25880*/  @!P1 IMAD.MOV.U32 R3, RZ, RZ, R9 ;  /* 0x000000ffff039224 */ /* 0x000fe200078e0009 */
[----:B------:R-:W-:Y:S02]  /*25890*/  PRMT R6, RZ, 0x7610, R6 ;  /* 0x00007610ff067816 */ /* 0x000fe40000000006 */
[----:B------:R-:W-:Y:S02]  /*258a0*/  PRMT R5, RZ, 0x7610, R5 ;  /* 0x00007610ff057816 */ /* 0x000fe40000000005 */
[----:B------:R-:W-:Y:S01]  /*258b0*/  PRMT R27, RZ, 0x7610, R27 ;  /* 0x00007610ff1b7816 */ /* 0x000fe2000000001b */
[----:B------:R-:W4:Y:S04]  /*258c0*/  LDL R9, [R1+0x700] ;  /* 0x0007000001097983 */ /* 0x000f280000100800 */
[----:B------:R0:W4:Y:S04]  /*258d0*/  @!P1 LDG.E.U16 R14, desc[UR10][R2.64] ;  /* 0x0000000a020e9981 */ /* 0x000128000c1e1500 */
[----:B------:R-:W4:Y:S01]  /*258e0*/  LDL R8, [R1+0x704] ;  /* 0x0007040001087983 */ /* 0x000f220000100800 */
[----:B0-----:R-:W-:-:S02]  /*258f0*/  @!P1 IMAD.MOV.U32 R2, RZ, RZ, R7 ;  /* 0x000000ffff029224 */ /* 0x001fc400078e0007 */
[----:B------:R-:W-:Y:S01]  /*25900*/  @!P1 IMAD.MOV.U32 R3, RZ, RZ, R13 ;  /* 0x000000ffff039224 */ /* 0x000fe200078e000d */
[----:B------:R-:W4:Y:S04]  /*25910*/  LDL R7, [R1+0x6d0] ;  /* 0x0006d00001077983 */ /* 0x000f280000100800 */
[----:B------:R0:W4:Y:S02]  /*25920*/  @!P1 LDG.E.U16 R6, desc[UR10][R2.64] ;  /* 0x0000000a02069981 */ /* 0x000124000c1e1500 */
[----:B0-----:R-:W-:Y:S02]  /*25930*/  @!P1 IMAD.MOV.U32 R3, RZ, RZ, R12 ;  /* 0x000000ffff039224 */ /* 0x001fe400078e000c */
[----:B--2---:R-:W-:-:S05]  /*25940*/  @!P1 IMAD.MOV.U32 R2, RZ, RZ, R4 ;  /* 0x000000ffff029224 */ /* 0x004fca00078e0004 */
[----:B------:R0:W2:Y:S02]  /*25950*/  @!P1 LDG.E.U16 R5, desc[UR10][R2.64] ;  /* 0x0000000a02059981 */ /* 0x0000a4000c1e1500 */
[----:B0-----:R-:W-:Y:S02]  /*25960*/  @!P1 IMAD.MOV.U32 R3, RZ, RZ, R11 ;  /* 0x000000ffff039224 */ /* 0x001fe400078e000b */
[----:B---3--:R-:W-:-:S05]  /*25970*/  @!P1 IMAD.MOV.U32 R2, RZ, RZ, R10 ;  /* 0x000000ffff029224 */ /* 0x008fca00078e000a */
[----:B------:R0:W3:Y:S01]  /*25980*/  @!P1 LDG.E.U16 R27, desc[UR10][R2.64] ;  /* 0x0000000a021b9981 */ /* 0x0000e2000c1e1500 */
[----:B------:R-:W-:-:S03]  /*25990*/  PRMT R25, RZ, 0x7610, R25 ;  /* 0x00007610ff197816 */ /* 0x000fc60000000019 */
[----:B----4-:R1:W-:Y:S04]  /*259a0*/  STL [R1+0x4], R6 ;  /* 0x0000040601007387 */ /* 0x0103e80000100800 */
[----:B------:R-:W4:Y:S04]  /*259b0*/  LDL R4, [R1+0x6cc] ;  /* 0x0006cc0001047983 */ /* 0x000f280000100800 */
[----:B-1----:R-:W4:Y:S01]  /*259c0*/  LDL R6, [R1+0x6d4] ;  /* 0x0006d40001067983 */ /* 0x002f220000100800 */
[----:B0-----:R-:W-:Y:S02]  /*259d0*/  @!P1 IMAD.MOV.U32 R2, RZ, RZ, R8 ;  /* 0x000000ffff029224 */ /* 0x001fe400078e0008 */
[----:B------:R-:W-:-:S05]  /*259e0*/  @!P1 IMAD.MOV.U32 R3, RZ, RZ, R9 ;  /* 0x000000ffff039224 */ /* 0x000fca00078e0009 */
[----:B------:R0:W4:Y:S04]  /*259f0*/  @!P1 LDG.E.U16 R25, desc[UR10][R2.64] ;  /* 0x0000000a02199981 */ /* 0x000128000c1e1500 */
[----:B--2---:R1:W-:Y:S04]  /*25a00*/  STL [R1], R5 ;  /* 0x0000000501007387 */ /* 0x0043e80000100800 */
[----:B-1----:R-:W2:Y:S04]  /*25a10*/  LDL R5, [R1+0x6c8] ;  /* 0x0006c80001057983 */ /* 0x002ea80000100800 */
[----:B---3--:R-:W-:Y:S04]  /*25a20*/  STL [R1+0x1804], R27 ;  /* 0x0018041b01007387 */ /* 0x008fe80000100800 */
[----:B------:R-:W3:Y:S04]  /*25a30*/  LDL R9, [R1+0x6c0] ;  /* 0x0006c00001097983 */ /* 0x000ee80000100800 */
[----:B------:R-:W3:Y:S01]  /*25a40*/  LDL R8, [R1+0x6c4] ;  /* 0x0006c40001087983 */ /* 0x000ee20000100800 */
[----:B------:R-:W-:Y:S01]  /*25a50*/  PRMT R23, RZ, 0x7610, R23 ;  /* 0x00007610ff177816 */ /* 0x000fe20000000017 */
[----:B0-----:R-:W-:Y:S01]  /*25a60*/  @!P1 IMAD.MOV.U32 R3, RZ, RZ, R7 ;  /* 0x000000ffff039224 */ /* 0x001fe200078e0007 */
[----:B------:R-:W-:-:S02]  /*25a70*/  PRMT R21, RZ, 0x7610, R21 ;  /* 0x00007610ff157816 */ /* 0x000fc40000000015 */
[----:B------:R-:W-:Y:S01]  /*25a80*/  PRMT R18, RZ, 0x7610, R18 ;  /* 0x00007610ff127816 */ /* 0x000fe20000000012 */
[----:B----4-:R-:W-:-:S05]  /*25a90*/  @!P1 IMAD.MOV.U32 R2, RZ, RZ, R6 ;  /* 0x000000ffff029224 */ /* 0x010fca00078e0006 */
[----:B------:R0:W4:Y:S02]  /*25aa0*/  @!P1 LDG.E.U16 R23, desc[UR10][R2.64] ;  /* 0x0000000a02179981 */ /* 0x000124000c1e1500 */
[----:B0-----:R-:W-:Y:S02]  /*25ab0*/  @!P1 IMAD.MOV.U32 R2, RZ, RZ, R4 ;  /* 0x000000ffff029224 */ /* 0x001fe400078e0004 */
[----:B------:R-:W-:Y:S04]  /*25ac0*/  STL [R1+0x17f0], R25 ;  /* 0x0017f01901007387 */ /* 0x000fe80000100800 */
[----:B------:R-:W4:Y:S04]  /*25ad0*/  LDL R7, [R1+0x690] ;  /* 0x0006900001077983 */ /* 0x000f280000100800 */
[----:B------:R-:W4:Y:S04]  /*25ae0*/  LDL R6, [R1+0x694] ;  /* 0x0006940001067983 */ /* 0x000f280000100800 */
[----:B------:R-:W4:Y:S04]  /*25af0*/  LDL R11, [R1+0x688] ;  /* 0x00068800010b7983 */ /* 0x000f280000100800 */
[----:B------:R-:W4:Y:S01]  /*25b00*/  LDL R10, [R1+0x68c] ;  /* 0x00068c00010a7983 */ /* 0x000f220000100800 */
[----:B--2---:R-:W-:-:S05]  /*25b10*/  @!P1 IMAD.MOV.U32 R3, RZ, RZ, R5 ;  /* 0x000000ffff039224 */ /* 0x004fca00078e0005 */
[----:B------:R3:W2:Y:S02]  /*25b20*/  @!P1 LDG.E.U16 R21, desc[UR10][R2.64] ;  /* 0x0000000a02159981 */ /* 0x0006a4000c1e1500 */
[----:B---3--:R-:W-:Y:S02]  /*25b30*/  @!P1 IMAD.MOV.U32 R2, RZ, RZ, R8 ;  /* 0x000000ffff029224 */ /* 0x008fe400078e0008 */
[----:B------:R-:W-:-:S05]  /*25b40*/  @!P1 IMAD.MOV.U32 R3, RZ, RZ, R9 ;  /* 0x000000ffff039224 */ /* 0x000fca00078e0009 */
[----:B------:R4:W3:Y:S04]  /*25b50*/  @!P1 LDG.E.U16 R18, desc[UR10][R2.64] ;  /* 0x0000000a02129981 */ /* 0x0008e8000c1e1500 */
[----:B------:R-:W-:Y:S04]  /*25b60*/  STL [R1+0x8], R14 ;  /* 0x0000080e01007387 */ /* 0x000fe80000100800 */
[----:B------:R-:W3:Y:S04]  /*25b70*/  LDL R5, [R1+0x680] ;  /* 0x0006800001057983 */ /* 0x000ee80000100800 */
[----:B------:R-:W3:Y:S01]  /*25b80*/  LDL R4, [R1+0x684] ;  /* 0x0006840001047983 */ /* 0x000ee20000100800 */
[----:B------:R-:W-:-:S02]  /*25b90*/  PRMT R16, RZ, 0x7610, R16 ;  /* 0x00007610ff107816 */ /* 0x000fc40000000010 */
[----:B------:R-:W-:Y:S01]  /*25ba0*/  PRMT R0, RZ, 0x7610, R0 ;  /* 0x00007610ff007816 */ /* 0x000fe20000000000 */
[----:B----4-:R-:W-:Y:S02]  /*25bb0*/  @!P1 IMAD.MOV.U32 R3, RZ, RZ, R7 ;  /* 0x000000ffff039224 */ /* 0x010fe400078e0007 */
[----:B------:R-:W-:-:S05]  /*25bc0*/  @!P1 IMAD.MOV.U32 R2, RZ, RZ, R6 ;  /* 0x000000ffff029224 */ /* 0x000fca00078e0006 */
[----:B------:R0:W4:Y:S02]  /*25bd0*/  @!P1 LDG.E.U16 R16, desc[UR10][R2.64] ;  /* 0x0000000a02109981 */ /* 0x000124000c1e1500 */
[----:B0-----:R-:W-:Y:S02]  /*25be0*/  @!P1 IMAD.MOV.U32 R2, RZ, RZ, R10 ;  /* 0x000000ffff029224 */ /* 0x001fe400078e000a */
[----:B------:R-:W-:-:S05]  /*25bf0*/  @!P1 IMAD.MOV.U32 R3, RZ, RZ, R11 ;  /* 0x000000ffff039224 */ /* 0x000fca00078e000b */
[----:B------:R0:W4:Y:S04]  /*25c00*/  @!P1 LDG.E.U16 R0, desc[UR10][R2.64] ;  /* 0x0000000a02009981 */ /* 0x000128000c1e1500 */
[----:B--2---:R-:W-:Y:S04]  /*25c10*/  STL [R1+0x1808], R21 ;  /* 0x0018081501007387 */ /* 0x004fe80000100800 */
[----:B------:R-:W2:Y:S04]  /*25c20*/  LDL R9, [R1+0x650] ;  /* 0x0006500001097983 */ /* 0x000ea80000100800 */
[----:B------:R-:W2:Y:S04]  /*25c30*/  LDL R8, [R1+0x654] ;  /* 0x0006540001087983 */ /* 0x000ea80000100800 */
[----:B---3--:R-:W-:Y:S04]  /*25c40*/  STL [R1+0x17f4], R18 ;  /* 0x0017f41201007387 */ /* 0x008fe80000100800 */
[----:B------:R-:W3:Y:S04]  /*25c50*/  LDL R7, [R1+0x648] ;  /* 0x0006480001077983 */ /* 0x000ee80000100800 */
[----:B------:R-:W3:Y:S01]  /*25c60*/  LDL R6, [R1+0x64c] ;  /* 0x00064c0001067983 */ /* 0x000ee20000100800 */
[----:B0-----:R-:W-:-:S02]  /*25c70*/  PRMT R2, RZ, 0x7610, R2 ;  /* 0x00007610ff027816 */ /* 0x001fc40000000002 */
[----:B------:R-:W-:-:S04]  /*25c80*/  PRMT R3, RZ, 0x7610, R3 ;  /* 0x00007610ff037816 */ /* 0x000fc80000000003 */
[----:B------:R2:W3:Y:S04]  /*25c90*/  @!P1 LDG.E.U16 R2, desc[UR10][R4.64] ;  /* 0x0000000a04029981 */ /* 0x0004e8000c1e1500 */
[----:B----4-:R0:W-:Y:S04]  /*25ca0*/  STL [R1+0x180c], R0 ;  /* 0x00180c0001007387 */ /* 0x0101e80000100800 */
[----:B------:R-:W4:Y:S04]  /*25cb0*/  LDL R13, [R1+0x610] ;  /* 0x00061000010d7983 */ /* 0x000f280000100800 */
[----:B------:R-:W4:Y:S01]  /*25cc0*/  LDL R12, [R1+0x614] ;  /* 0x00061400010c7983 */ /* 0x000f220000100800 */
[----:B--2---:R-:W-:-:S02]  /*25cd0*/  @!P1 IMAD.MOV.U32 R5, RZ, RZ, R9 ;  /* 0x000000ffff059224 */ /* 0x004fc400078e0009 */
[----:B------:R-:W-:-:S05]  /*25ce0*/  @!P1 IMAD.MOV.U32 R4, RZ, RZ, R8 ;  /* 0x000000ffff049224 */ /* 0x000fca00078e0008 */
[----:B------:R1:W2:Y:S02]  /*25cf0*/  @!P1 LDG.E.U16 R3, desc[UR10][R4.64] ;  /* 0x0000000a04039981 */ /* 0x0002a4000c1e1500 */
[----:B-1----:R-:W-:-:S06]  /*25d00*/  PRMT R4, RZ, 0x7610, R4 ;  /* 0x00007610ff047816 */ /* 0x002fcc0000000004 */
[----:B---3--:R4:W3:Y:S04]  /*25d10*/  @!P1 LDG.E.U16 R4, desc[UR10][R6.64] ;  /* 0x0000000a06049981 */ /* 0x0088e8000c1e1500 */
[----:B------:R1:W-:Y:S04]  /*25d20*/  STL [R1+0x17f8], R2 ;  /* 0x0017f80201007387 */ /* 0x0003e80000100800 */
[----:B------:R-:W2:Y:S04]  /*25d30*/  LDL R9, [R1+0x5d0] ;  /* 0x0005d00001097983 */ /* 0x000ea80000100800 */
[----:B------:R-:W2:Y:S04]  /*25d40*/  LDL R8, [R1+0x5d4] ;  /* 0x0005d40001087983 */ /* 0x000ea80000100800 */
[----:B------:R-:W2:Y:S04]  /*25d50*/  LDL R11, [R1+0x598] ;  /* 0x00059800010b7983 */ /* 0x000ea80000100800 */
[----:B------:R-:W2:Y:S04]  /*25d60*/  LDL R10, [R1+0xcec] ;  /* 0x000cec00010a7983 */ /* 0x000ea80000100800 */
[----:B0-----:R-:W2:Y:S04]  /*25d70*/  LDL R0, [R1+0xd2c] ;  /* 0x000d2c0001007983 */ /* 0x001ea80000100800 */
[----:B-1----:R-:W2:Y:S01]  /*25d80*/  LDL R2, [R1+0xcf0] ;  /* 0x000cf00001027983 */ /* 0x002ea20000100800 */
[----:B----4-:R-:W-:-:S02]  /*25d90*/  @!P1 IMAD.MOV.U32 R7, RZ, RZ, R13 ;  /* 0x000000ffff079224 */ /* 0x010fc400078e000d */
[----:B------:R-:W-:Y:S01]  /*25da0*/  @!P1 IMAD.MOV.U32 R6, RZ, RZ, R12 ;  /* 0x000000ffff069224 */ /* 0x000fe200078e000c */
[----:B---3--:R0:W-:Y:S04]  /*25db0*/  STL [R1+0x1810], R4 ;  /* 0x0018100401007387 */ /* 0x0081e80000100800 */
[----:B------:R-:W3:Y:S04]  /*25dc0*/  LDL R18, [R1+0xd30] ;  /* 0x000d300001127983 */ /* 0x000ee80000100800 */
[----:B------:R-:W4:Y:S04]  /*25dd0*/  LDL R15, [R1+0xd50] ;  /* 0x000d5000010f7983 */ /* 0x000f280000100800 */
[----:B------:R-:W4:Y:S04]  /*25de0*/  LDL R13, [R1+0x608] ;  /* 0x00060800010d7983 */ /* 0x000f280000100800 */
[----:B------:R-:W4:Y:S04]  /*25df0*/  LDL R12, [R1+0x60c] ;  /* 0x00060c00010c7983 */ /* 0x000f280000100800 */
[----:B------:R-:W4:Y:S04]  /*25e00*/  LDL R14, [R1+0x5c8] ;  /* 0x0005c800010e7983 */ /* 0x000f280000100800 */
[----:B0-----:R-:W4:Y:S01]  /*25e10*/  LDL R4, [R1+0x5cc] ;  /* 0x0005cc0001047983 */ /* 0x001f220000100800 */
[----:B------:R-:W-:-:S06]  /*25e20*/  PRMT R5, RZ, 0x7610, R5 ;  /* 0x00007610ff057816 */ /* 0x000fcc0000000005 */
[----:B------:R0:W4:Y:S02]  /*25e30*/  @!P1 LDG.E.U16 R5, desc[UR10][R6.64] ;  /* 0x0000000a06059981 */ /* 0x000124000c1e1500 */
[----:B0-----:R-:W-:Y:S02]  /*25e40*/  PRMT R6, RZ, 0x7610, R6 ;  /* 0x00007610ff067816 */ /* 0x001fe40000000006 */
[----:B------:R-:W-:-:S04]  /*25e50*/  PRMT R7, RZ, 0x7610, R7 ;  /* 0x00007610ff077816 */ /* 0x000fc80000000007 */
[----:B--2---:R0:W2:Y:S02]  /*25e60*/  @!P1 LDG.E.U16 R6, desc[UR10][R8.64] ;  /* 0x0000000a08069981 */ /* 0x0040a4000c1e1500 */
[----:B0-----:R-:W-:Y:S02]  /*25e70*/  @!P1 IMAD.MOV.U32 R8, RZ, RZ, R10 ;  /* 0x000000ffff089224 */ /* 0x001fe400078e000a */
[----:B------:R-:W-:Y:S02]  /*25e80*/  @!P1 IMAD.MOV.U32 R9, RZ, RZ, R11 ;  /* 0x000000ffff099224 */ /* 0x000fe400078e000b */
[----:B------:R-:W-:Y:S02]  /*25e90*/  @!P1 IMAD.MOV.U32 R10, RZ, RZ, R0 ;  /* 0x000000ffff0a9224 */ /* 0x000fe400078e0000 */
[----:B------:R-:W-:Y:S01]  /*25ea0*/  @!P1 IMAD.MOV.U32 R11, RZ, RZ, R2 ;  /* 0x000000ffff0b9224 */ /* 0x000fe200078e0002 */
[----:B------:R-:W2:Y:S04]  /*25eb0*/  LDL R0, [R1+0xcf4] ;  /* 0x000cf40001007983 */ /* 0x000ea80000100800 */
[----:B------:R0:W2:Y:S04]  /*25ec0*/  @!P1 LDG.E.U16 R7, desc[UR10][R8.64] ;  /* 0x0000000a08079981 */ /* 0x0000a8000c1e1500 */
[----:B------:R-:W2:Y:S01]  /*25ed0*/  LDL R2, [R1+0x594] ;  /* 0x0005940001027983 */ /* 0x000ea20000100800 */
[----:B0-----:R-:W-:-:S02]  /*25ee0*/  PRMT R8, RZ, 0x7610, R8 ;  /* 0x00007610ff087816 */ /* 0x001fc40000000008 */
[----:B------:R-:W-:-:S04]  /*25ef0*/  PRMT R9, RZ, 0x7610, R9 ;  /* 0x00007610ff097816 */ /* 0x000fc80000000009 */
[----:B------:R3:W2:Y:S02]  /*25f00*/  @!P1 LDG.E.U16 R8, desc[UR10][R10.64] ;  /* 0x0000000a0a089981 */ /* 0x0006a4000c1e1500 */
[----:B---3--:R-:W-:Y:S02]  /*25f10*/  @!P1 IMAD.MOV.U32 R11, RZ, RZ, R18 ;  /* 0x000000ffff0b9224 */ /* 0x008fe400078e0012 */
[----:B----4-:R-:W-:-:S05]  /*25f20*/  @!P1 IMAD.MOV.U32 R10, RZ, RZ, R15 ;  /* 0x000000ffff0a9224 */ /* 0x010fca00078e000f */
[----:B------:R0:W3:Y:S02]  /*25f30*/  @!P1 LDG.E.U16 R9, desc[UR10][R10.64] ;  /* 0x0000000a0a099981 */ /* 0x0000e4000c1e1500 */
[----:B0-----:R-:W-:Y:S02]  /*25f40*/  PRMT R10, RZ, 0x7610, R10 ;  /* 0x00007610ff0a7816 */ /* 0x001fe4000000000a */
[----:B------:R-:W-:-:S04]  /*25f50*/  PRMT R11, RZ, 0x7610, R11 ;  /* 0x00007610ff0b7816 */ /* 0x000fc8000000000b */
[----:B------:R0:W4:Y:S02]  /*25f60*/  @!P1 LDG.E.U16 R10, desc[UR10][R12.64] ;  /* 0x0000000a0c0a9981 */ /* 0x000124000c1e1500 */
[----:B0-----:R-:W-:Y:S02]  /*25f70*/  @!P1 IMAD.MOV.U32 R12, RZ, RZ, R4 ;  /* 0x000000ffff0c9224 */ /* 0x001fe400078e0004 */
[----:B------:R-:W-:-:S05]  /*25f80*/  @!P1 IMAD.MOV.U32 R13, RZ, RZ, R14 ;  /* 0x000000ffff0d9224 */ /* 0x000fca00078e000e */
[----:B------:R0:W3:Y:S01]  /*25f90*/  @!P1 LDG.E.U16 R11, desc[UR10][R12.64] ;  /* 0x0000000a0c0b9981 */ /* 0x0000e2000c1e1500 */
[----:B--2---:R-:W-:Y:S01]  /*25fa0*/  @!P1 IMAD.MOV.U32 R14, RZ, RZ, R0 ;  /* 0x000000ffff0e9224 */ /* 0x004fe200078e0000 */
[----:B0-----:R-:W-:Y:S01]  /*25fb0*/  PRMT R12, RZ, 0x7610, R12 ;  /* 0x00007610ff0c7816 */ /* 0x001fe2000000000c */
[----:B------:R-:W-:-:S05]  /*25fc0*/  @!P1 IMAD.MOV.U32 R15, RZ, RZ, R2 ;  /* 0x000000ffff0f9224 */ /* 0x000fca00078e0002 */
[----:B------:R0:W2:Y:S04]  /*25fd0*/  @!P1 LDG.E.U16 R12, desc[UR10][R14.64] ;  /* 0x0000000a0e0c9981 */ /* 0x0000a8000c1e1500 */
[----:B----4-:R1:W-:Y:S04]  /*25fe0*/  STL [R1+0x1814], R10 ;  /* 0x0018140a01007387 */ /* 0x0103e80000100800 */
[----:B------:R-:W4:Y:S04]  /*25ff0*/  LDL R27, [R1+0xd38] ;  /* 0x000d3800011b7983 */ /* 0x000f280000100800 */
[----:B------:R-:W2:Y:S04]  /*26000*/  LDL R25, [R1+0xd4c] ;  /* 0x000d4c0001197983 */ /* 0x000ea80000100800 */
[----:B------:R-:W2:Y:S04]  /*26010*/  LDL R21, [R1+0x640] ;  /* 0x0006400001157983 */ /* 0x000ea80000100800 */
[----:B------:R-:W2:Y:S04]  /*26020*/  LDL R18, [R1+0x644] ;  /* 0x0006440001127983 */ /* 0x000ea80000100800 */
[----:B---3--:R3:W-:Y:S04]  /*26030*/  STL [R1+0x1818], R11 ;  /* 0x0018180b01007387 */ /* 0x0087e80000100800 */
[----:B------:R-:W2:Y:S04]  /*26040*/  LDL R15, [R1+0xcf8] ;  /* 0x000cf800010f7983 */ /* 0x000ea80000100800 */
[----:B-1----:R-:W2:Y:S04]  /*26050*/  LDL R10, [R1+0x600] ;  /* 0x00060000010a7983 */ /* 0x002ea80000100800 */
[----:B------:R-:W2:Y:S01]  /*26060*/  LDL R4, [R1+0x604] ;  /* 0x0006040001047983 */ /* 0x000ea20000100800 */
[----:B------:R-:W-:-:S02]  /*26070*/  PRMT R13, RZ, 0x7610, R13 ;  /* 0x00007610ff0d7816 */ /* 0x000fc4000000000d */
[----:B------:R-:W-:Y:S02]  /*26080*/  PRMT R17, RZ, 0x7610, R17 ;  /* 0x00007610ff117816 */ /* 0x000fe40000000011 */
[----:B------:R-:W-:Y:S02]  /*26090*/  PRMT R19, RZ, 0x7610, R19 ;  /* 0x00007610ff137816 */ /* 0x000fe40000000013 */
[----:B------:R-:W-:Y:S01]  /*260a0*/  PRMT R20, RZ, 0x7610, R20 ;  /* 0x00007610ff147816 */ /* 0x000fe20000000014 */
[----:B------:R-:W2:Y:S04]  /*260b0*/  LDL R2, [R1+0x5c0] ;  /* 0x0005c00001027983 */ /* 0x000ea80000100800 */
[----:B---3--:R-:W0:Y:S04]  /*260c0*/  LDL R11, [R1+0xd34] ;  /* 0x000d3400010b7983 */ /* 0x008e280000100800 */
[----:B------:R-:W3:Y:S01]  /*260d0*/  LDL R0, [R1+0x5c4] ;  /* 0x0005c40001007983 */ /* 0x000ee20000100800 */
[----:B0-----:R-:W-:-:S05]  /*260e0*/  @!P1 IMAD.MOV.U32 R14, RZ, RZ, R11 ;  /* 0x000000ffff0e9224 */ /* 0x001fca00078e000b */
[----:B--2---:R0:W2:Y:S02]  /*260f0*/  @!P1 LDG.E.U16 R13, desc[UR10][R14.64] ;  /* 0x0000000a0e0d9981 */ /* 0x0040a4000c1e1500 */
[----:B0-----:R-:W-:Y:S02]  /*26100*/  @!P1 IMAD.MOV.U32 R14, RZ, RZ, R25 ;  /* 0x000000ffff0e9224 */ /* 0x001fe400078e0019 */
[----:B----4-:R-:W-:-:S05]  /*26110*/  @!P1 IMAD.MOV.U32 R15, RZ, RZ, R27 ;  /* 0x000000ffff0f9224 */ /* 0x010fca00078e001b */
[----:B------:R0:W4:Y:S02]  /*26120*/  @!P1 LDG.E.U16 R17, desc[UR10][R14.64] ;  /* 0x0000000a0e119981 */ /* 0x000124000c1e1500 */
[----:B0-----:R-:W-:Y:S02]  /*26130*/  @!P1 IMAD.MOV.U32 R14, RZ, RZ, R18 ;  /* 0x000000ffff0e9224 */ /* 0x001fe400078e0012 */
[----:B------:R-:W-:-:S05]  /*26140*/  @!P1 IMAD.MOV.U32 R15, RZ, RZ, R21 ;  /* 0x000000ffff0f9224 */ /* 0x000fca00078e0015 */
[----:B------:R0:W4:Y:S02]  /*26150*/  @!P1 LDG.E.U16 R19, desc[UR10][R14.64] ;  /* 0x0000000a0e139981 */ /* 0x000124000c1e1500 */
[----:B0-----:R-:W-:Y:S02]  /*26160*/  @!P1 IMAD.MOV.U32 R14, RZ, RZ, R4 ;  /* 0x000000ffff0e9224 */ /* 0x001fe400078e0004 */
[----:B------:R-:W-:-:S05]  /*26170*/  @!P1 IMAD.MOV.U32 R15, RZ, RZ, R10 ;  /* 0x000000ffff0f9224 */ /* 0x000fca00078e000a */
[----:B------:R0:W4:Y:S04]  /*26180*/  @!P1 LDG.E.U16 R20, desc[UR10][R14.64] ;  /* 0x0000000a0e149981 */ /* 0x000128000c1e1500 */
[----:B------:R-:W-:Y:S01]  /*26190*/  STL [R1+0x181c], R12 ;  /* 0x00181c0c01007387 */ /* 0x000fe20000100800 */
[----:B------:R-:W-:Y:S01]  /*261a0*/  PRMT R22, RZ, 0x7610, R22 ;  /* 0x00007610ff167816 */ /* 0x000fe20000000016 */
[----:B0-----:R-:W-:Y:S02]  /*261b0*/  @!P1 IMAD.MOV.U32 R15, RZ, RZ, R2 ;  /* 0x000000ffff0f9224 */ /* 0x001fe400078e0002 */
[----:B---3--:R-:W-:-:S05]  /*261c0*/  @!P1 IMAD.MOV.U32 R14, RZ, RZ, R0 ;  /* 0x000000ffff0e9224 */ /* 0x008fca00078e0000 */
[----:B------:R-:W3:Y:S04]  /*261d0*/  @!P1 LDG.E.U16 R22, desc[UR10][R14.64] ;  /* 0x0000000a0e169981 */ /* 0x000ee8000c1e1500 */
[----:B--2---:R-:W-:Y:S04]  /*261e0*/  STL [R1+0x1820], R13 ;  /* 0x0018200d01007387 */ /* 0x004fe80000100800 */
[----:B----4-:R-:W-:Y:S04]  /*261f0*/  STL [R1+0x1824], R17 ;  /* 0x0018241101007387 */ /* 0x010fe80000100800 */
[----:B------:R-:W-:Y:S04]  /*26200*/  STL [R1+0x17fc], R19 ;  /* 0x0017fc1301007387 */ /* 0x000fe80000100800 */
[----:B------:R0:W-:Y:S04]  /*26210*/  STL [R1+0x1800], R20 ;  /* 0x0018001401007387 */ /* 0x0001e80000100800 */
[----:B0-----:R-:W2:Y:S04]  /*26220*/  LDL.LU R20, [R1+0x9c] ;  /* 0x00009c0001147983 */ /* 0x001ea80000300800 */
[----:B------:R-:W4:Y:S04]  /*26230*/  LDL.LU R19, [R1+0x90] ;  /* 0x0000900001137983 */ /* 0x000f280000300800 */
        /* <DEDUP_REMOVED lines=11> */
[----:B------:R-:W2:Y:S04]  /*262f0*/  LDL.LU R27, [R1] ;  /* 0x00000000011b7983 */ /* 0x000ea80000300800 */
[----:B------:R-:W2:Y:S04]  /*26300*/  LDL R14, [R1+0x590] ;  /* 0x00059000010e7983 */ /* 0x000ea80000100800 */
[----:B------:R-:W2:Y:S01]  /*26310*/  LDL R15, [R1+0xcfc] ;  /* 0x000cfc00010f7983 */ /* 0x000ea20000100800 */
[----:B------:R-:W-:-:S03]  /*26320*/  PRMT R24, RZ, 0x7610, R24 ;  /* 0x00007610ff187816 */ /* 0x000fc60000000018 */
[----:B---3--:R0:W-:Y:S01]  /*26330*/  STL [R1+0x1828], R22 ;  /* 0x0018281601007387 */ /* 0x0081e20000100800 */
[----:B--2---:R-:W-:-:S04]  /*26340*/  @!P1 LOP3.LUT R15, R15, R14, RZ, 0x3c, !PT ;  /* 0x0000000e0f0f9212 */ /* 0x004fc800078e3cff */
[----:B------:R-:W-:-:S04]  /*26350*/  @!P1 LOP3.LUT R14, R15, R14, RZ, 0x3c, !PT ;  /* 0x0000000e0f0e9212 */ /* 0x000fc800078e3cff */
[----:B------:R-:W-:-:S05]  /*26360*/  @!P1 LOP3.LUT R15, R15, R14, RZ, 0x3c, !PT ;  /* 0x0000000e0f0f9212 */ /* 0x000fca00078e3cff */
[----:B------:R1:W2:Y:S04]  /*26370*/  @!P1 LDG.E.U16 R24, desc[UR10][R14.64] ;  /* 0x0000000a0e189981 */ /* 0x0002a8000c1e1500 */
[----:B------:R-:W1:Y:S04]  /*26380*/  LDL R14, [R1+0xd00] ;  /* 0x000d0000010e7983 */ /* 0x000e680000100800 */
[----:B------:R-:W1:Y:S01]  /*26390*/  LDL R15, [R1+0xd3c] ;  /* 0x000d3c00010f7983 */ /* 0x000e620000100800 */
[----:B------:R-:W-:Y:S02]  /*263a0*/  PRMT R26, RZ, 0x7610, R26 ;  /* 0x00007610ff1a7816 */ /* 0x000fe4000000001a */
[----:B-1----:R-:W-:-:S04]  /*263b0*/  @!P1 LOP3.LUT R15, R15, R14, RZ, 0x3c, !PT ;  /* 0x0000000e0f0f9212 */ /* 0x002fc800078e3cff */
[----:B------:R-:W-:-:S04]  /*263c0*/  @!P1 LOP3.LUT R14, R15, R14, RZ, 0x3c, !PT ;  /* 0x0000000e0f0e9212 */ /* 0x000fc800078e3cff */
[----:B------:R-:W-:-:S05]  /*263d0*/  @!P1 LOP3.LUT R15, R15, R14, RZ, 0x3c, !PT ;  /* 0x0000000e0f0f9212 */ /* 0x000fca00078e3cff */
[----:B------:R1:W3:Y:S04]  /*263e0*/  @!P1 LDG.E.U16 R26, desc[UR10][R14.64] ;  /* 0x0000000a0e1a9981 */ /* 0x0002e8000c1e1500 */
[----:B------:R-:W1:Y:S01]  /*263f0*/  LDL R15, [R1+0xd48] ;  /* 0x000d4800010f7983 */ /* 0x000e620000100800 */
[----:B------:R-:W-:-:S03]  /*26400*/  PRMT R29, RZ, 0x7610, R29 ;  /* 0x00007610ff1d7816 */ /* 0x000fc6000000001d */
[----:B------:R1:W-:Y:S01]  /*26410*/  STL [R1+0xe08], R28 ;  /* 0x000e081c01007387 */ /* 0x0003e20000100800 */
[----:B0-----:R-:W0:Y:S01]  /*26420*/  S2R R22, SR_TID.X ;  /* 0x0000000000167919 */ /* 0x001e220000002100 */
[----:B-1----:R-:W-:Y:S02]  /*26430*/  @!P1 IMAD.MOV.U32 R14, RZ, RZ, R15 ;  /* 0x000000ffff0e9224 */ /* 0x002fe400078e000f */
[----:B------:R-:W-:Y:S02]  /*26440*/  @!P1 IMAD.MOV.U32 R15, RZ, RZ, R28 ;  /* 0x000000ffff0f9224 */ /* 0x000fe400078e001c */
[----:B------:R-:W2:Y:S04]  /*26450*/  LDL.LU R28, [R1+0xa8] ;  /* 0x0000a800011c7983 */ /* 0x000ea80000300800 */
[----:B------:R-:W2:Y:S04]  /*26460*/  @!P1 LDG.E.U16 R29, desc[UR10][R14.64] ;  /* 0x0000000a0e1d9981 */ /* 0x000ea8000c1e1500 */
[----:B------:R-:W2:Y:S04]  /*26470*/  LDL.LU R14, [R1+0xc0] ;  /* 0x0000c000010e7983 */ /* 0x000ea80000300800 */
[----:B------:R-:W3:Y:S01]  /*26480*/  LDL.LU R15, [R1+0xb4] ;  /* 0x0000b400010f7983 */ /* 0x000ee20000300800 */
[----:B0-----:R-:W-:-:S05]  /*26490*/  LOP3.LUT R22, R22, 0x3f, RZ, 0xc0, !PT ;  /* 0x0000003f16167812 */ /* 0x001fca00078ec0ff */
[----:B------:R-:W-:-:S05]  /*264a0*/  IMAD.SHL.U32 R22, R22, 0x2, RZ ;  /* 0x0000000216167824 */ /* 0x000fca00078e00ff */
[----:B------:R-:W-:-:S05]  /*264b0*/  LOP3.LUT R22, R22, 0x50, RZ, 0x3c, !PT ;  /* 0x0000005016167812 */ /* 0x000fca00078e3cff */
[----:B--2---:R-:W-:Y:S04]  /*264c0*/  STS.U16 [R22+UR5+0x1e80], R14 ;  /* 0x001e800e16007988 */ /* 0x004fe80008000405 */
[----:B---3--:R-:W-:Y:S04]  /*264d0*/  STS.U16 [R22+UR5+0x2280], R15 ;  /* 0x0022800f16007988 */ /* 0x008fe80008000405 */
[----:B------:R-:W-:Y:S04]  /*264e0*/  STS.U16 [R22+UR5+0x2680], R28 ;  /* 0x0026801c16007988 */ /* 0x000fe80008000405 */
[----:B------:R-:W-:Y:S04]  /*264f0*/  STS.U16 [R22+UR5+0x2a80], R20 ;  /* 0x002a801416007988 */ /* 0x000fe80008000405 */
[----:B----4-:R-:W-:Y:S04]  /*26500*/  STS.U16 [R22+UR5+0x2e80], R19 ;  /* 0x002e801316007988 */ /* 0x010fe80008000405 */
[----:B------:R0:W-:Y:S04]  /*26510*/  STS.U16 [R22+UR5+0x3280], R17 ;  /* 0x0032801116007988 */ /* 0x0001e80008000405 */
[----:B------:R1:W-:Y:S04]  /*26520*/  STS.U16 [R22+UR5+0x3680], R13 ;  /* 0x0036800d16007988 */ /* 0x0003e80008000405 */
[----:B------:R2:W-:Y:S04]  /*26530*/  STS.U16 [R22+UR5+0x3a80], R12 ;  /* 0x003a800c16007988 */ /* 0x0005e80008000405 */
[----:B------:R3:W-:Y:S04]  /*26540*/  STS.U16 [R22+UR5+0x3e80], R11 ;  /* 0x003e800b16007988 */ /* 0x0007e80008000405 */
[----:B------:R4:W-:Y:S04]  /*26550*/  STS.U16 [R22+UR5+0x4280], R10 ;  /* 0x0042800a16007988 */ /* 0x0009e80008000405 */
[----:B------:R0:W-:Y:S04]  /*26560*/  STS.U16 [R22+UR5+0x4680], R4 ;  /* 0x0046800416007988 */ /* 0x0001e80008000405 */
[----:B------:R-:W-:Y:S04]  /*26570*/  STS.U16 [R22+UR5+0x4a80], R2 ;  /* 0x004a800216007988 */ /* 0x000fe80008000405 */
[----:B------:R2:W-:Y:S04]  /*26580*/  STS.U16 [R22+UR5+0x4e80], R0 ;  /* 0x004e800016007988 */ /* 0x0005e80008000405 */
[----:B0-----:R-:W4:Y:S04]  /*26590*/  LDL.LU R17, [R1+0xf8] ;  /* 0x0000f80001117983 */ /* 0x001f280000300800 */
[----:B-1----:R-:W4:Y:S04]  /*265a0*/  LDL.LU R13, [R1+0xf0] ;  /* 0x0000f000010d7983 */ /* 0x002f280000300800 */
[----:B------:R-:W-:Y:S04]  /*265b0*/  STS.U16 [R22+UR5+0x5280], R18 ;  /* 0x0052801216007988 */ /* 0x000fe80008000405 */
[----:B--2---:R-:W2:Y:S04]  /*265c0*/  LDL.LU R12, [R1+0xe8] ;  /* 0x0000e800010c7983 */ /* 0x004ea80000300800 */
[----:B---3--:R-:W3:Y:S04]  /*265d0*/  LDL.LU R11, [R1+0xe0] ;  /* 0x0000e000010b7983 */ /* 0x008ee80000300800 */
[----:B----4-:R-:W4:Y:S04]  /*265e0*/  LDL.LU R10, [R1+0xd8] ;  /* 0x0000d800010a7983 */ /* 0x010f280000300800 */
[----:B------:R0:W-:Y:S04]  /*265f0*/  STS.U16 [R22+UR5+0x5680], R21 ;  /* 0x0056801516007988 */ /* 0x0001e80008000405 */
[----:B------:R-:W4:Y:S04]  /*26600*/  LDL.LU R4, [R1+0xd0] ;  /* 0x0000d00001047983 */ /* 0x000f280000300800 */
[----:B------:R-:W-:Y:S04]  /*26610*/  STS.U16 [R22+UR5+0x5a80], R25 ;  /* 0x005a801916007988 */ /* 0x000fe80008000405 */
[----:B------:R-:W4:Y:S04]  /*26620*/  LDL.LU R0, [R1+0xc8] ;  /* 0x0000c80001007983 */ /* 0x000f280000300800 */
[----:B------:R1:W-:Y:S04]  /*26630*/  STS.U16 [R22+UR5+0x5e80], R27 ;  /* 0x005e801b16007988 */ /* 0x0003e80008000405 */
[----:B0-----:R-:W4:Y:S04]  /*26640*/  LDL.LU R21, [R1+0xbc] ;  /* 0x0000bc0001157983 */ /* 0x001f280000300800 */
[----:B-1----:R-:W4:Y:S01]  /*26650*/  LDL.LU R27, [R1+0xb0] ;  /* 0x0000b000011b7983 */ /* 0x002f220000300800 */
[----:B------:R-:W0:Y:S03]  /*26660*/  S2R R20, SR_TID.X ;  /* 0x0000000000147919 */ /* 0x000e260000002100 */
[----:B------:R-:W4:Y:S04]  /*26670*/  LDL.LU R14, [R1+0x50] ;  /* 0x00005000010e7983 */ /* 0x000f280000300800 */
[----:B------:R-:W4:Y:S04]  /*26680*/  LDL.LU R15, [R1+0x44] ;  /* 0x00004400010f7983 */ /* 0x000f280000300800 */
[----:B------:R-:W4:Y:S04]  /*26690*/  LDL.LU R28, [R1+0x38] ;  /* 0x00003800011c7983 */ /* 0x000f280000300800 */
[----:B------:R-:W4:Y:S04]  /*266a0*/  LDL.LU R19, [R1+0x2c] ;  /* 0x00002c0001137983 */ /* 0x000f280000300800 */
[----:B------:R-:W4:Y:S04]  /*266b0*/  LDL.LU R2, [R1+0x20] ;  /* 0x0000200001027983 */ /* 0x000f280000300800 */
[----:B------:R-:W4:Y:S04]  /*266c0*/  LDL.LU R18, [R1+0x14] ;  /* 0x0000140001127983 */ /* 0x000f280000300800 */
[----:B------:R1:W-:Y:S04]  /*266d0*/  STS.U16 [R22+UR5+0x6280], R23 ;  /* 0x0062801716007988 */ /* 0x0003e80008000405 */
[----:B------:R-:W4:Y:S04]  /*266e0*/  LDL.LU R25, [R1+0x8] ;  /* 0x0000080001197983 */ /* 0x000f280000300800 */
[----:B------:R0:W-:Y:S04]  /*266f0*/  STS.U16 [R22+UR5+0x6680], R16 ;  /* 0x0066801016007988 */ /* 0x0001e80008000405 */
[----:B------:R-:W-:Y:S04]  /*26700*/  STS.U16 [R22+UR5+0x6a80], R3 ;  /* 0x006a800316007988 */ /* 0x000fe80008000405 */
[----:B------:R0:W-:Y:S04]  /*26710*/  STS.U16 [R22+UR5+0x6e80], R5 ;  /* 0x006e800516007988 */ /* 0x0001e80008000405 */
[----:B------:R0:W-:Y:S04]  /*26720*/  STS.U16 [R22+UR5+0x7280], R6 ;  /* 0x0072800616007988 */ /* 0x0001e80008000405 */
[----:B------:R0:W-:Y:S04]  /*26730*/  STS.U16 [R22+UR5+0x7680], R7 ;  /* 0x0076800716007988 */ /* 0x0001e80008000405 */
[----:B-1----:R-:W4:Y:S04]  /*26740*/  LDL.LU R23, [R1+0x5c] ;  /* 0x00005c0001177983 */ /* 0x002f280000300800 */
[----:B0-----:R-:W4:Y:S04]  /*26750*/  LDL.LU R16, [R1+0x68] ;  /* 0x0000680001107983 */ /* 0x001f280000300800 */
[----:B------:R0:W-:Y:S04]  /*26760*/  STS.U16 [R22+UR5+0x7a80], R8 ;  /* 0x007a800816007988 */ /* 0x0001e80008000405 */
[----:B------:R-:W4:Y:S04]  /*26770*/  LDL.LU R5, [R1+0x74] ;  /* 0x0000740001057983 */ /* 0x000f280000300800 */
[----:B------:R-:W4:Y:S04]  /*26780*/  LDL.LU R6, [R1+0x80] ;  /* 0x0000800001067983 */ /* 0x000f280000300800 */
[----:B------:R-:W4:Y:S04]  /*26790*/  LDL.LU R7, [R1+0x8c] ;  /* 0x00008c0001077983 */ /* 0x000f280000300800 */
[----:B------:R1:W-:Y:S04]  /*267a0*/  STS.U16 [R22+UR5+0x7e80], R9 ;  /* 0x007e800916007988 */ /* 0x0003e80008000405 */
[----:B0-----:R-:W4:Y:S04]  /*267b0*/  LDL.LU R8, [R1+0x98] ;  /* 0x0000980001087983 */ /* 0x001f280000300800 */
[----:B-1----:R-:W4:Y:S04]  /*267c0*/  LDL.LU R22, [R1+0x1828] ;  /* 0x0018280001167983 */ /* 0x002f280000300800 */
[----:B------:R-:W4:Y:S01]  /*267d0*/  LDL.LU R9, [R1+0xa4] ;  /* 0x0000a40001097983 */ /* 0x000f220000300800 */
[----:B------:R-:W-:-:S05]  /*267e0*/  LOP3.LUT R3, R20, 0x3f, RZ, 0xc0, !PT ;  /* 0x0000003f14037812 */ /* 0x000fca00078ec0ff */
[----:B------:R-:W-:-:S05]  /*267f0*/  IMAD.SHL.U32 R20, R3, 0x2, RZ ;  /* 0x0000000203147824 */ /* 0x000fca00078e00ff */
[----:B------:R-:W-:-:S05]  /*26800*/  LOP3.LUT R20, R20, 0x60, RZ, 0x3c, !PT ;  /* 0x0000006014147812 */ /* 0x000fca00078e3cff */
[----:B------:R0:W-:Y:S04]  /*26810*/  STS.U16 [R20+UR5+0x300], R17 ;  /* 0x0003001114007988 */ /* 0x0001e80008000405 */
[----:B------:R1:W-:Y:S04]  /*26820*/  STS.U16 [R20+UR5+0x700], R13 ;  /* 0x0007000d14007988 */ /* 0x0003e80008000405 */
[----:B--2---:R2:W-:Y:S04]  /*26830*/  STS.U16 [R20+UR5+0xb00], R12 ;  /* 0x000b000c14007988 */ /* 0x0045e80008000405 */
[----:B---3--:R3:W-:Y:S04]  /*26840*/  STS.U16 [R20+UR5+0xf00], R11 ;  /* 0x000f000b14007988 */ /* 0x0087e80008000405 */
[----:B----4-:R4:W-:Y:S04]  /*26850*/  STS.U16 [R20+UR5+0x1300], R10 ;  /* 0x0013000a14007988 */ /* 0x0109e80008000405 */
[----:B0-----:R-:W4:Y:S04]  /*26860*/  LDL.LU R17, [R1+0x1824] ;  /* 0x0018240001117983 */ /* 0x001f280000300800 */
[----:B-1----:R-:W4:Y:S04]  /*26870*/  LDL.LU R13, [R1+0x1820] ;  /* 0x00182000010d7983 */ /* 0x002f280000300800 */
[----:B------:R0:W-:Y:S04]  /*26880*/  STS.U16 [R20+UR5+0x1700], R4 ;  /* 0x0017000414007988 */ /* 0x0001e80008000405 */
[----:B--2---:R-:W2:Y:S04]  /*26890*/  LDL.LU R12, [R1+0x181c] ;  /* 0x00181c00010c7983 */ /* 0x004ea80000300800 */
[----:B---3--:R-:W3:Y:S04]  /*268a0*/  LDL.LU R11, [R1+0x1818] ;  /* 0x00181800010b7983 */ /* 0x008ee80000300800 */
[----:B----4-:R-:W4:Y:S04]  /*268b0*/  LDL.LU R10, [R1+0x1814] ;  /* 0x00181400010a7983 */ /* 0x010f280000300800 */
[----:B------:R1:W-:Y:S04]  /*268c0*/  STS.U16 [R20+UR5+0x1b00], R0 ;  /* 0x001b000014007988 */ /* 0x0003e80008000405 */
[----:B------:R1:W-:Y:S04]  /*268d0*/  STS.U16 [R20+UR5+0x1f00], R21 ;  /* 0x001f001514007988 */ /* 0x0003e80008000405 */
[----:B0-----:R-:W2:Y:S04]  /*268e0*/  LDL.LU R4, [R1+0x1810] ;  /* 0x0018100001047983 */ /* 0x001ea80000300800 */
[----:B------:R0:W-:Y:S04]  /*268f0*/  STS.U16 [R20+UR5+0x2300], R27 ;  /* 0x0023001b14007988 */ /* 0x0001e80008000405 */
[----:B-1----:R-:W2:Y:S04]  /*26900*/  LDL.LU R0, [R1+0x180c] ;  /* 0x00180c0001007983 */ /* 0x002ea80000300800 */
[----:B------:R-:W2:Y:S04]  /*26910*/  LDL.LU R21, [R1+0x1808] ;  /* 0x0018080001157983 */ /* 0x000ea80000300800 */
        /* <DEDUP_REMOVED lines=11> */
[----:B------:R0:W-:Y:S04]  /*269d0*/  STS.U16 [R20+UR5+0x4f00], R19 ;  /* 0x004f001314007988 */ /* 0x0001e80008000405 */
[----:B------:R1:W-:Y:S04]  /*269e0*/  STS.U16 [R20+UR5+0x5300], R2 ;  /* 0x0053000214007988 */ /* 0x0003e80008000405 */
[----:B------:R1:W-:Y:S04]  /*269f0*/  STS.U16 [R20+UR5+0x5700], R18 ;  /* 0x0057001214007988 */ /* 0x0003e80008000405 */
        /* <DEDUP_REMOVED lines=16> */
[----:B------:R1:W-:Y:S04]  /*26b00*/  STS.U16 [R20+UR5+0x6300], R21 ;  /* 0x0063001514007988 */ /* 0x0003e80008000405 */
[----:B------:R2:W-:Y:S04]  /*26b10*/  STS.U16 [R20+UR5+0x6700], R0 ;  /* 0x0067000014007988 */ /* 0x0005e80008000405 */
[----:B------:R0:W-:Y:S04]  /*26b20*/  STS.U16 [R20+UR5+0x6b00], R4 ;  /* 0x006b000414007988 */ /* 0x0001e80008000405 */
[----:B----4-:R4:W-:Y:S04]  /*26b30*/  STS.U16 [R20+UR5+0x6f00], R10 ;  /* 0x006f000a14007988 */ /* 0x0109e80008000405 */
[----:B---3--:R3:W-:Y:S04]  /*26b40*/  STS.U16 [R20+UR5+0x7300], R11 ;  /* 0x0073000b14007988 */ /* 0x0087e80008000405 */
[----:B0-----:R-:W3:Y:S04]  /*26b50*/  LDL.LU R27, [R1+0x7c] ;  /* 0x00007c00011b7983 */ /* 0x001ee80000300800 */
[----:B-1----:R-:W3:Y:S04]  /*26b60*/  LDL.LU R21, [R1+0x88] ;  /* 0x0000880001157983 */ /* 0x002ee80000300800 */
[----:B--2---:R-:W2:Y:S04]  /*26b70*/  LDL.LU R0, [R1+0x94] ;  /* 0x0000940001007983 */ /* 0x004ea80000300800 */
[----:B------:R-:W2:Y:S04]  /*26b80*/  LDL.LU R4, [R1+0xa0] ;  /* 0x0000a00001047983 */ /* 0x000ea80000300800 */
[----:B----4-:R-:W4:Y:S04]  /*26b90*/  LDL.LU R10, [R1+0xac] ;  /* 0x0000ac00010a7983 */ /* 0x010f280000300800 */
[----:B---3--:R-:W3:Y:S04]  /*26ba0*/  LDL.LU R11, [R1+0xb8] ;  /* 0x0000b800010b7983 */ /* 0x008ee80000300800 */
[----:B------:R0:W-:Y:S04]  /*26bb0*/  STS.U16 [R20+UR5+0x7700], R12 ;  /* 0x0077000c14007988 */ /* 0x0001e80008000405 */
[----:B------:R1:W-:Y:S04]  /*26bc0*/  STS.U16 [R20+UR5+0x7b00], R13 ;  /* 0x007b000d14007988 */ /* 0x0003e80008000405 */
[----:B------:R1:W-:Y:S04]  /*26bd0*/  STS.U16 [R20+UR5+0x7f00], R17 ;  /* 0x007f001114007988 */ /* 0x0003e80008000405 */
[----:B0-----:R-:W2:Y:S04]  /*26be0*/  LDL.LU R12, [R1+0xc4] ;  /* 0x0000c400010c7983 */ /* 0x001ea80000300800 */
[----:B-1----:R-:W2:Y:S04]  /*26bf0*/  LDL.LU R13, [R1+0xcc] ;  /* 0x0000cc00010d7983 */ /* 0x002ea80000300800 */
[----:B------:R-:W2:Y:S04]  /*26c00*/  LDL.LU R20, [R1+0x1800] ;  /* 0x0018000001147983 */ /* 0x000ea80000300800 */
[----:B------:R-:W2:Y:S01]  /*26c10*/  LDL.LU R17, [R1+0xd4] ;  /* 0x0000d40001117983 */ /* 0x000ea20000300800 */
[----:B------:R-:W-:-:S05]  /*26c20*/  IMAD.SHL.U32 R3, R3, 0x2, RZ ;  /* 0x0000000203037824 */ /* 0x000fca00078e00ff */
[----:B------:R-:W-:-:S05]  /*26c30*/  LOP3.LUT R3, R3, 0x70, RZ, 0x3c, !PT ;  /* 0x0000007003037812 */ /* 0x000fca00078e3cff */
[----:B------:R0:W-:Y:S04]  /*26c40*/  STS.U16 [R3+UR5+0x380], R19 ;  /* 0x0003801303007988 */ /* 0x0001e80008000405 */
[----:B------:R1:W-:Y:S04]  /*26c50*/  STS.U16 [R3+UR5+0x780], R2 ;  /* 0x0007800203007988 */ /* 0x0003e80008000405 */
[----:B------:R1:W-:Y:S04]  /*26c60*/  STS.U16 [R3+UR5+0xb80], R18 ;  /* 0x000b801203007988 */ /* 0x0003e80008000405 */
[----:B------:R1:W-:Y:S04]  /*26c70*/  STS.U16 [R3+UR5+0xf80], R25 ;  /* 0x000f801903007988 */ /* 0x0003e80008000405 */
[----:B0-----:R-:W4:Y:S04]  /*26c80*/  LDL.LU R19, [R1+0x17fc] ;  /* 0x0017fc0001137983 */ /* 0x001f280000300800 */
[----:B-1----:R-:W4:Y:S04]  /*26c90*/  LDL.LU R2, [R1+0x17f8] ;  /* 0x0017f80001027983 */ /* 0x002f280000300800 */
[----:B------:R-:W4:Y:S04]  /*26ca0*/  LDL.LU R18, [R1+0x17f4] ;  /* 0x0017f40001127983 */ /* 0x000f280000300800 */
[----:B------:R-:W4:Y:S04]  /*26cb0*/  LDL.LU R25, [R1+0x17f0] ;  /* 0x0017f00001197983 */ /* 0x000f280000300800 */
[----:B--2---:R-:W-:Y:S04]  /*26cc0*/  STS.U16 [R3+UR5+0x1380], R17 ;  /* 0x0013801103007988 */ /* 0x004fe80008000405 */
[----:B------:R-:W-:Y:S04]  /*26cd0*/  STS.U16 [R3+UR5+0x1780], R13 ;  /* 0x0017800d03007988 */ /* 0x000fe80008000405 */
[----:B------:R0:W-:Y:S04]  /*26ce0*/  STS.U16 [R3+UR5+0x1b80], R12 ;  /* 0x001b800c03007988 */ /* 0x0001e80008000405 */
[----:B0-----:R-:W2:Y:S04]  /*26cf0*/  LDL R12, [R1+0x2d4] ;  /* 0x0002d400010c7983 */ /* 0x001ea80000100800 */
[----:B---3--:R-:W-:Y:S04]  /*26d00*/  STS.U16 [R3+UR5+0x1f80], R11 ;  /* 0x001f800b03007988 */ /* 0x008fe80008000405 */
[----:B----4-:R-:W-:Y:S04]  /*26d10*/  STS.U16 [R3+UR5+0x2380], R10 ;  /* 0x0023800a03007988 */ /* 0x010fe80008000405 */
        /* <DEDUP_REMOVED lines=21> */
[----:B------:R-:W-:Y:S04]  /*26e70*/  STS.U16 [R3+UR5+0x7b80], R26 ;  /* 0x007b801a03007988 */ /* 0x000fe80008000405 */
[----:B------:R-:W-:Y:S01]  /*26e80*/  STS.U16 [R3+UR5+0x7f80], R29 ;  /* 0x007f801d03007988 */ /* 0x000fe20008000405 */
[----:B------:R-:W-:Y:S06]  /*26e90*/  BAR.SYNC.DEFER_BLOCKING 0x0 ;  /* 0x0000000000007b1d */ /* 0x000fec0000010000 */
[----:B0-----:R-:W3:Y:S04]  /*26ea0*/  LDL R27, [R1+0x460] ;  /* 0x00046000011b7983 */ /* 0x001ee80000100800 */
[----:B-1----:R-:W4:Y:S04]  /*26eb0*/  LDL R24, [R1+0x2dc] ;  /* 0x0002dc0001187983 */ /* 0x002f280000100800 */
[----:B--2---:R-:W0:Y:S04]  /*26ec0*/  LDSM.16.M88.4 R8, [R12+UR5] ;  /* 0x000000050c08783b */ /* 0x004e280008000200 */
[----:B------:R-:W1:Y:S04]  /*26ed0*/  LDSM.16.M88.4 R4, [R12+UR5+0x800] ;  /* 0x000800050c04783b */ /* 0x000e680008000200 */
[----:B---3--:R-:W-:Y:S04]  /*26ee0*/  LDSM.16.MT88.4 R20, [R27+UR5+0x8000] ;  /* 0x008000051b14783b */ /* 0x008fe80008004200 */
[----:B0-----:R-:W-:Y:S04]  /*26ef0*/  STL.64 [R1+0xc0], R8 ;  /* 0x0000c00801007387 */ /* 0x001fe80000100a00 */
[----:B------:R-:W-:Y:S04]  /*26f00*/  STL.64 [R1+0xc8], R10 ;  /* 0x0000c80a01007387 */ /* 0x000fe80000100a00 */
[----:B-1----:R-:W-:Y:S01]  /*26f10*/  STL.64 [R1+0xb0], R4 ;  /* 0x0000b00401007387 */ /* 0x002fe20000100a00 */
[----:B------:R-:W-:-:S03]  /*26f20*/  IMAD.MOV.U32 R28, RZ, RZ, R4 ;  /* 0x000000ffff1c7224 */ /* 0x000fc600078e0004 */
[----:B------:R-:W-:Y:S01]  /*26f30*/  STL.64 [R1+0xb8], R6 ;  /* 0x0000b80601007387 */ /* 0x000fe20000100a00 */
[----:B------:R-:W-:-:S03]  /*26f40*/  IMAD.MOV.U32 R26, RZ, RZ, R5 ;  /* 0x000000ffff1a7224 */ /* 0x000fc600078e0005 */
[----:B------:R-:W0:Y:S04]  /*26f50*/  LDSM.16.M88.4 R4, [R12+UR5+0x1000] ;  /* 0x001000050c04783b */ /* 0x000e280008000200 */
[----:B------:R-:W-:Y:S04]  /*26f60*/  LDSM.16.M88.4 R8, [R12+UR5+0x3000] ;  /* 0x003000050c08783b */ /* 0x000fe80008000200 */
[----:B0-----:R-:W-:Y:S01]  /*26f70*/  STL.64 [R1+0xa0], R4 ;  /* 0x0000a00401007387 */ /* 0x001fe20000100a00 */
[----:B------:R-:W-:-:S03]  /*26f80*/  IMAD.MOV.U32 R25, RZ, RZ, R4 ;  /* 0x000000ffff197224 */ /* 0x000fc600078e0004 */
[----:B------:R-:W-:Y:S01]  /*26f90*/  STL.64 [R1+0xa8], R6 ;  /* 0x0000a80601007387 */ /* 0x000fe20000100a00 */
[----:B------:R-:W-:-:S03]  /*26fa0*/  IMAD.MOV.U32 R3, RZ, RZ, R5 ;  /* 0x000000ffff037224 */ /* 0x000fc600078e0005 */
[----:B------:R-:W0:Y:S04]  /*26fb0*/  LDSM.16.M88.4 R4, [R12+UR5+0x1800] ;  /* 0x001800050c04783b */ /* 0x000e280008000200 */
        /* <DEDUP_REMOVED lines=10> */
[----:B0-----:R-:W-:Y:S04]  /*27060*/  STL.64 [R1+0x70], R4 ;  /* 0x0000700401007387 */ /* 0x001fe80000100a00 */
[----:B------:R-:W-:Y:S04]  /*27070*/  STL.64 [R1+0x78], R6 ;  /* 0x0000780601007387 */ /* 0x000fe80000100a00 */
[----:B------:R-:W0:Y:S04]  /*27080*/  LDSM.16.M88.4 R4, [R12+UR5+0x3800] ;  /* 0x003800050c04783b */ /* 0x000e280008000200 */
[----:B------:R-:W-:Y:S04]  /*27090*/  STL.64 [R1+0x60], R8 ;  /* 0x0000600801007387 */ /* 0x000fe80000100a00 */
[----:B------:R-:W-:Y:S04]  /*270a0*/  STL.64 [R1+0x68], R10 ;  /* 0x0000680a01007387 */ /* 0x000fe80000100a00 */
[----:B------:R-:W1:Y:S04]  /*270b0*/  LDSM.16.M88.4 R8, [R12+UR5+0x4000] ;  /* 0x004000050c08783b */ /* 0x000e680008000200 */
[----:B0-----:R-:W-:Y:S04]  /*270c0*/  STL.64 [R1+0x50], R4 ;  /* 0x0000500401007387 */ /* 0x001fe80000100a00 */
[----:B------:R-:W-:Y:S04]  /*270d0*/  STL.64 [R1+0x58], R6 ;  /* 0x0000580601007387 */ /* 0x000fe80000100a00 */
[----:B------:R-:W0:Y:S04]  /*270e0*/  LDSM.16.M88.4 R4, [R12+UR5+0x4800] ;  /* 0x004800050c04783b */ /* 0x000e280008000200 */
[----:B-1----:R-:W-:Y:S04]  /*270f0*/  STL.64 [R1+0x40], R8 ;  /* 0x0000400801007387 */ /* 0x002fe80000100a00 */
[----:B------:R-:W-:Y:S04]  /*27100*/  STL.64 [R1+0x48], R10 ;  /* 0x0000480a01007387 */ /* 0x000fe80000100a00 */
[----:B------:R-:W1:Y:S04]  /*27110*/  LDSM.16.M88.4 R8, [R12+UR5+0x5000] ;  /* 0x005000050c08783b */ /* 0x000e680008000200 */
[----:B0-----:R-:W-:Y:S04]  /*27120*/  STL.64 [R1+0x30], R4 ;  /* 0x0000300401007387 */ /* 0x001fe80000100a00 */
[----:B------:R-:W-:Y:S04]  /*27130*/  STL.64 [R1+0x38], R6 ;  /* 0x0000380601007387 */ /* 0x000fe80000100a00 */
[----:B------:R-:W0:Y:S04]  /*27140*/  LDSM.16.M88.4 R4, [R12+UR5+0x5800] ;  /* 0x005800050c04783b */ /* 0x000e280008000200 */
[----:B-1----:R-:W-:Y:S04]  /*27150*/  STL.64 [R1+0x20], R8 ;  /* 0x0000200801007387 */ /* 0x002fe80000100a00 */
[----:B------:R-:W-:Y:S04]  /*27160*/  STL.64 [R1+0x28], R10 ;  /* 0x0000280a01007387 */ /* 0x000fe80000100a00 */
[----:B------:R-:W-:Y:S01]  /*27170*/  LDSM.16.M88.4 R8, [R12+UR5+0x6000] ;  /* 0x006000050c08783b */ /* 0x000fe20008000200 */
[----:B0-----:R-:W-:-:S03]  /*27180*/  IMAD.MOV.U32 R2, RZ, RZ, R4 ;  /* 0x000000ffff027224 */ /* 0x001fc600078e0004 */
[----:B------:R-:W-:Y:S01]  /*27190*/  STL.64 [R1+0x18], R6 ;  /* 0x0000180601007387 */ /* 0x000fe20000100a00 */
[----:B------:R-:W-:-:S03]  /*271a0*/  IMAD.MOV.U32 R0, RZ, RZ, R5 ;  /* 0x000000ffff007224 */ /* 0x000fc600078e0005 */
[----:B------:R-:W0:Y:S04]  /*271b0*/  LDSM.16.M88.4 R4, [R12+UR5+0x6800] ;  /* 0x006800050c04783b */ /* 0x000e280008000200 */
[----:B0-----:R-:W-:Y:S04]  /*271c0*/  STL [R1+0x1618], R7 ;  /* 0x0016180701007387 */ /* 0x001fe80000100800 */
[----:B------:R-:W-:Y:S04]  /*271d0*/  STL.64 [R1], R8 ;  /* 0x0000000801007387 */ /* 0x000fe80000100a00 */
[----:B------:R-:W-:Y:S04]  /*271e0*/  STL.64 [R1+0x8], R10 ;  /* 0x0000080a01007387 */ /* 0x000fe80000100a00 */
[----:B------:R-:W0:Y:S04]  /*271f0*/  LDSM.16.M88.4 R8, [R12+UR5+0x7000] ;  /* 0x007000050c08783b */ /* 0x000e280008000200 */
[----:B------:R-:W1:Y:S04]  /*27200*/  LDSM.16.M88.4 R12, [R12+UR5+0x7800] ;  /* 0x007800050c0c783b */ /* 0x000e680008000200 */
[----:B------:R-:W-:Y:S04]  /*27210*/  STL [R1+0x17d0], R6 ;  /* 0x0017d00601007387 */ /* 0x000fe80000100800 */
[----:B------:R2:W-:Y:S02]  /*27220*/  STL.64 [R1+0x17c8], R4 ;  /* 0x0017c80401007387 */ /* 0x0005e40000100a00 */
[----:B--2---:R-:W-:-:S02]  /*27230*/  IMAD.MOV.U32 R4, RZ, RZ, R28 ;  /* 0x000000ffff047224 */ /* 0x004fc400078e001c */
[----:B------:R-:W-:Y:S01]  /*27240*/  IMAD.MOV.U32 R5, RZ, RZ, R26 ;  /* 0x000000ffff057224 */ /* 0x000fe200078e001a */
[----:B0-----:R-:W-:Y:S04]  /*27250*/  STL [R1+0x14d4], R10 ;  /* 0x0014d40a01007387 */ /* 0x001fe80000100800 */
[----:B------:R-:W-:Y:S04]  /*27260*/  STL [R1+0x14d0], R11 ;  /* 0x0014d00b01007387 */ /* 0x000fe80000100800 */
[----:B------:R0:W-:Y:S04]  /*27270*/  STL.64 [R1+0x17e8], R8 ;  /* 0x0017e80801007387 */ /* 0x0001e80000100a00 */
[----:B0-----:R-:W2:Y:S04]  /*27280*/  LDL.LU.64 R8, [R1+0x450] ;  /* 0x0004500001087983 */ /* 0x001ea80000300a00 */
[----:B------:R-:W2:Y:S04]  /*27290*/  LDL.LU.64 R10, [R1+0x458] ;  /* 0x00045800010a7983 */ /* 0x000ea80000300a00 */
[----:B------:R0:W-:Y:S04]  /*272a0*/  STL.64 [R1+0x17e0], R4 ;  /* 0x0017e00401007387 */ /* 0x0001e80000100a00 */
[----:B0-----:R-:W2:Y:S04]  /*272b0*/  LDL.LU.64 R4, [R1+0xc0] ;  /* 0x0000c00001047983 */ /* 0x001ea80000300a00 */
[----:B-1----:R-:W-:Y:S04]  /*272c0*/  STL [R1+0x1724], R15 ;  /* 0x0017240f01007387 */ /* 0x002fe80000100800 */
[----:B------:R-:W-:Y:S04]  /*272d0*/  STL [R1+0x17a0], R14 ;  /* 0x0017a00e01007387 */ /* 0x000fe80000100800 */
[----:B------:R0:W-:Y:S02]  /*272e0*/  STL.64 [R1+0x1798], R12 ;  /* 0x0017980c01007387 */ /* 0x0001e40000100a00 */
[----:B0-----:R-:W-:-:S02]  /*272f0*/  IMAD.MOV.U32 R12, RZ, RZ, R19 ;  /* 0x000000ffff0c7224 */ /* 0x001fc400078e0013 */
[----:B------:R-:W-:-:S05]  /*27300*/  IMAD.MOV.U32 R13, RZ, RZ, R18 ;  /* 0x000000ffff0d7224 */ /* 0x000fca00078e0012 */
[----:B------:R0:W-:Y:S02]  /*27310*/  STL.64 [R1+0x17b0], R12 ;  /* 0x0017b00c01007387 */ /* 0x0001e40000100a00 */
[----:B0-----:R-:W-:Y:S02]  /*27320*/  IMAD.MOV.U32 R12, RZ, RZ, R17 ;  /* 0x000000ffff0c7224 */ /* 0x001fe400078e0011 */
[----:B------:R-:W-:Y:S02]  /*27330*/  IMAD.MOV.U32 R13, RZ, RZ, R16 ;  /* 0x000000ffff0d7224 */ /* 0x000fe400078e0010 */
[----:B----4-:R-:W0:Y:S04]  /*27340*/  LDSM.16.MT88.4 R16, [R24+UR5+0x8000] ;  /* 0x008000051810783b */ /* 0x010e280008004200 */
[----:B------:R1:W-:Y:S04]  /*27350*/  STL.64 [R1+0x17d8], R12 ;  /* 0x0017d80c01007387 */ /* 0x0003e80000100a00 */
[----:B0-----:R-:W-:Y:S04]  /*27360*/  STL.64 [R1+0x1718], R18 ;  /* 0x0017181201007387 */ /* 0x001fe80000100a00 */
[----:B------:R0:W-:Y:S04]  /*27370*/  STL.64 [R1+0x1710], R16 ;  /* 0x0017101001007387 */ /* 0x0001e80000100a00 */
[----:B-1----:R-:W3:Y:S04]  /*27380*/  LDL.LU.64 R12, [R1+0x440] ;  /* 0x00044000010c7983 */ /* 0x002ee80000300a00 */
[----:B------:R-:W3:Y:S04]  /*27390*/  LDL.LU.64 R14, [R1+0x448] ;  /* 0x00044800010e7983 */ /* 0x000ee80000300a00 */
[----:B------:R1:W-:Y:S04]  /*273a0*/  STL [R1+0x1638], R24 ;  /* 0x0016381801007387 */ /* 0x0003e80000100800 */
[----:B------:R-:W-:Y:S01]  /*273b0*/  STL [R1+0x1778], R27 ;  /* 0x0017781b01007387 */ /* 0x000fe20000100800 */
[----:B0-----:R-:W-:-:S02]  /*273c0*/  IMAD.MOV.U32 R16, RZ, RZ, R25 ;  /* 0x000000ffff107224 */ /* 0x001fc400078e0019 */
[----:B-1----:R-:W-:Y:S02]  /*273d0*/  IMAD.MOV.U32 R24, RZ, RZ, R2 ;  /* 0x000000ffff187224 */ /* 0x002fe400078e0002 */
[----:B------:R-:W-:-:S05]  /*273e0*/  IMAD.MOV.U32 R25, RZ, RZ, R0 ;  /* 0x000000ffff197224 */ /* 0x000fca00078e0000 */
[----:B------:R0:W-:Y:S04]  /*273f0*/  STL.64 [R1+0x1770], R24 ;  /* 0x0017701801007387 */ /* 0x0001e80000100a00 */
[----:B0-----:R-:W4:Y:S01]  /*27400*/  LDL.LU.64 R24, [R1+0x70] ;  /* 0x0000700001187983 */ /* 0x001f220000300a00 */
[----:B--2---:R-:W-:Y:S03]  /*27410*/  HMMA.16816.F32.BF16 R8, R20, R4, R8 ;  /* 0x000000041408723c */ /* 0x004fe60000041808 */
[----:B----4-:R0:W-:Y:S04]  /*27420*/  STL.64 [R1+0x17a8], R24 ;  /* 0x0017a81801007387 */ /* 0x0101e80000100a00 */
[----:B0-----:R-:W2:Y:S04]  /*27430*/  LDL.LU.64 R24, [R1+0x430] ;  /* 0x0004300001187983 */ /* 0x001ea80000300a00 */
[----:B------:R-:W2:Y:S08]  /*27440*/  LDL.LU.64 R26, [R1+0x438] ;  /* 0x00043800011a7983 */ /* 0x000eb00000300a00 */
[----:B------:R0:W-:Y:S04]  /*27450*/  STL.64 [R1+0x2b0], R8 ;  /* 0x0002b00801007387 */ /* 0x0001e80000100a00 */
[----:B------:R1:W-:Y:S04]  /*27460*/  STL.64 [R1+0x2b8], R10 ;  /* 0x0002b80a01007387 */ /* 0x0003e80000100a00 */
[----:B0-----:R-:W4:Y:S01]  /*27470*/  LDL.LU.64 R8, [R1+0x17e8] ;  /* 0x0017e80001087983 */ /* 0x001f220000300a00 */
[----:B-1----:R-:W-:-:S02]  /*27480*/  IMAD.MOV.U32 R11, RZ, RZ, R4 ;  /* 0x000000ffff0b7224 */ /* 0x002fc400078e0004 */
[----:B------:R-:W-:Y:S02]  /*27490*/  IMAD.MOV.U32 R10, RZ, RZ, R5 ;  /* 0x000000ffff0a7224 */ /* 0x000fe400078e0005 */
[----:B------:R-:W3:Y:S01]  /*274a0*/  LDL.LU.64 R4, [R1+0x17e0] ;  /* 0x0017e00001047983 */ /* 0x000ee20000300a00 */
[----:B------:R-:W-:-:S03]  /*274b0*/  IMAD.MOV.U32 R17, RZ, RZ, R3 ;  /* 0x000000ffff117224 */ /* 0x000fc600078e0003 */
[----:B------:R-:W-:Y:S04]  /*274c0*/  STL [R1+0x1720], R11 ;  /* 0x0017200b01007387 */ /* 0x000fe80000100800 */
[----:B------:R-:W-:Y:S01]  /*274d0*/  STL [R1+0x17c0], R10 ;  /* 0x0017c00a01007387 */ /* 0x000fe20000100800 */
[C---:B--2---:R-:W-:Y:S08]  /*274e0*/  HMMA.16816.F32.BF16 R16, R20.reuse, R16, R24 ;  /* 0x000000101410723c */ /* 0x044ff00000041818 */
[----:B---3--:R-:W-:Y:S01]  /*274f0*/  HMMA.16816.F32.BF16 R4, R20, R4, R12 ;  /* 0x000000041404723c */ /* 0x008fe2000004180c */
[----:B----4-:R0:W-:Y:S04]  /*27500*/  STL.64 [R1+0x17b8], R8 ;  /* 0x0017b80801007387 */ /* 0x0101e80000100a00 */
[----:B0-----:R-:W2:Y:S04]  /*27510*/  LDL.LU.64 R8, [R1+0x420] ;  /* 0x0004200001087983 */ /* 0x001ea80000300a00 */
[----:B------:R-:W2:Y:S04]  /*27520*/  LDL.LU.64 R10, [R1+0x428] ;  /* 0x00042800010a7983 */ /* 0x000ea80000300a00 */
[----:B------:R-:W2:Y:S06]  /*27530*/  LDL.LU.64 R12, [R1+0x17d8] ;  /* 0x0017d800010c7983 */ /* 0x000eac0000300a00 */
[----:B------:R-:W-:Y:S04]  /*27540*/  STL.64 [R1+0x2a0], R4 ;  /* 0x0002a00401007387 */ /* 0x000fe80000100a00 */
[----:B------:R0:W-:Y:S04]  /*27550*/  STL.64 [R1+0x2a8], R6 ;  /* 0x0002a80601007387 */ /* 0x0001e80000100a00 */
[----:B0-----:R-:W3:Y:S04]  /*27560*/  LDL.LU R6, [R1+0x17d0] ;  /* 0x0017d00001067983 */ /* 0x001ee80000300800 */
[----:B------:R-:W4:Y:S04]  /*27570*/  LDL.LU.64 R4, [R1+0x17c8] ;  /* 0x0017c80001047983 */ /* 0x000f280000300a00 */
[----:B------:R0:W-:Y:S04]  /*27580*/  STL [R1+0x294], R17 ;  /* 0x0002941101007387 */ /* 0x0001e80000100800 */
[----:B------:R-:W-:Y:S04]  /*27590*/  STL [R1+0x298], R18 ;  /* 0x0002981201007387 */ /* 0x000fe80000100800 */
[----:B------:R-:W3:Y:S01]  /*275a0*/  LDL.LU.64 R24, [R1+0x410] ;  /* 0x0004100001187983 */ /* 0x000ee20000300a00 */
[----:B------:R-:W-:-:S03]  /*275b0*/  IMAD.MOV.U32 R7, RZ, RZ, R16 ;  /* 0x000000ffff077224 */ /* 0x000fc600078e0010 */
[----:B------:R-:W3:Y:S04]  /*275c0*/  LDL.LU.64 R26, [R1+0x418] ;  /* 0x00041800011a7983 */ /* 0x000ee80000300a00 */
[----:B0-----:R-:W3:Y:S01]  /*275d0*/  LDL.LU.64 R16, [R1+0x40] ;  /* 0x0000400001107983 */ /* 0x001ee20000300a00 */
[----:B------:R-:W-:Y:S01]  /*275e0*/  IMAD.MOV.U32 R28, RZ, RZ, R19 ;  /* 0x000000ffff1c7224 */ /* 0x000fe200078e0013 */
[----:B--2---:R-:W-:-:S15]  /*275f0*/  HMMA.16816.F32.BF16 R12, R20, R12, R8 ;  /* 0x0000000c140c723c */ /* 0x004fde0000041808 */
[----:B------:R-:W-:-:S04]  /*27600*/  NOP ;  /* 0x0000000000007918 */ /* 0x000fc80000000000 */
[----:B------:R-:W-:Y:S02]  /*27610*/  IMAD.MOV.U32 R29, RZ, RZ, R12 ;  /* 0x000000ffff1d7224 */ /* 0x000fe400078e000c */
[----:B------:R-:W-:Y:S01]  /*27620*/  IMAD.MOV.U32 R3, RZ, RZ, R13 ;  /* 0x000000ffff037224 */ /* 0x000fe200078e000d */
[----:B---3--:R0:W-:Y:S04]  /*27630*/  STL.64 [R1+0x1788], R16 ;  /* 0x0017881001007387 */ /* 0x0081e80000100a00 */
[----:B0-----:R-:W2:Y:S04]  /*27640*/  LDL.LU.64 R16, [R1+0x60] ;  /* 0x0000600001107983 */ /* 0x001ea80000300a00 */
[----:B------:R-:W-:Y:S04]  /*27650*/  STL.64 [R1+0x1750], R6 ;  /* 0x0017500601007387 */ /* 0x000fe80000100a00 */
[----:B----4-:R0:W-:Y:S04]  /*27660*/  STL.64 [R1+0x1748], R4 ;  /* 0x0017480401007387 */ /* 0x0101e80000100a00 */
[----:B0-----:R-:W3:Y:S04]  /*27670*/  LDL.LU.64 R4, [R1+0x400] ;  /* 0x0004000001047983 */ /* 0x001ee80000300a00 */
[----:B------:R-:W3:Y:S04]  /*27680*/  LDL.LU.64 R6, [R1+0x408] ;  /* 0x0004080001067983 */ /* 0x000ee80000300a00 */
[----:B------:R-:W-:Y:S04]  /*27690*/  STL [R1+0x1630], R28 ;  /* 0x0016301c01007387 */ /* 0x000fe80000100800 */
[----:B------:R-:W4:Y:S04]  /*276a0*/  LDL.LU R10, [R1+0x17c0] ;  /* 0x0017c000010a7983 */ /* 0x000f280000300800 */
[----:B------:R-:W2:Y:S04]  /*276b0*/  LDL.LU.64 R8, [R1+0x17b8] ;  /* 0x0017b80001087983 */ /* 0x000ea80000300a00 */
[----:B------:R-:W2:Y:S01]  /*276c0*/  LDL.LU.64 R12, [R1+0x17b0] ;  /* 0x0017b000010c7983 */ /* 0x000ea20000300a00 */
[----:B------:R-:W-:-:S02]  /*276d0*/  IMAD.MOV.U32 R0, RZ, RZ, R15 ;  /* 0x000000ffff007224 */ /* 0x000fc400078e000f */
[----:B------:R-:W-:-:S03]  /*276e0*/  IMAD.MOV.U32 R2, RZ, RZ, R14 ;  /* 0x000000ffff027224 */ /* 0x000fc600078e000e */
[----:B------:R-:W-:Y:S04]  /*276f0*/  STL [R1+0x16d8], R0 ;  /* 0x0016d80001007387 */ /* 0x000fe80000100800 */
[----:B------:R-:W-:Y:S04]  /*27700*/  STL [R1+0x16cc], R2 ;  /* 0x0016cc0201007387 */ /* 0x000fe80000100800 */
[----:B------:R-:W-:Y:S04]  /*27710*/  STL [R1+0x16c8], R3 ;  /* 0x0016c80301007387 */ /* 0x000fe80000100800 */
[----:B------:R-:W-:Y:S01]  /*27720*/  STL [R1+0x1634], R29 ;  /* 0x0016341d01007387 */ /* 0x000fe20000100800 */
[----:B--2---:R-:W-:Y:S03]  /*27730*/  HMMA.16816.F32.BF16 R12, R20, R12, R24 ;  /* 0x0000000c140c723c */ /* 0x004fe60000041818 */
[----:B------:R-:W3:-:S15]  /*27740*/  LDL.LU.64 R24, [R1+0x17a8] ;  /* 0x0017a80001187983 */ /* 0x000ede0000300a00 */
[----:B------:R-:W-:Y:S01]  /*27750*/  NOP ;  /* 0x0000000000007918 */ /* 0x000fe20000000000 */
[----:B------:R-:W-:Y:S04]  /*27760*/  STL.64 [R1+0x270], R12 ;  /* 0x0002700c01007387 */ /* 0x000fe80000100a00 */
[----:B------:R0:W-:Y:S04]  /*27770*/  STL.64 [R1+0x278], R14 ;  /* 0x0002780e01007387 */ /* 0x0001e80000100a00 */
[----:B0-----:R-:W2:Y:S04]  /*27780*/  LDL.LU R14, [R1+0x17a0] ;  /* 0x0017a000010e7983 */ /* 0x001ea80000300800 */
[----:B------:R-:W2:Y:S01]  /*27790*/  LDL.LU.64 R12, [R1+0x1798] ;  /* 0x00179800010c7983 */ /* 0x000ea20000300a00 */
[----:B---3--:R-:W-:Y:S01]  /*277a0*/  HMMA.16816.F32.BF16 R4, R20, R24, R4 ;  /* 0x000000181404723c */ /* 0x008fe20000041804 */
[----:B------:R-:W-:-:S02]  /*277b0*/  IMAD.MOV.U32 R15, RZ, RZ, R24 ;  /* 0x000000ffff0f7224 */ /* 0x000fc400078e0018 */
[----:B------:R-:W-:-:S15]  /*277c0*/  IMAD.MOV.U32 R11, RZ, RZ, R25 ;  /* 0x000000ffff0b7224 */ /* 0x000fde00078e0019 */
[----:B------:R-:W-:Y:S01]  /*277d0*/  NOP ;  /* 0x0000000000007918 */ /* 0x000fe20000000000 */
[----:B------:R-:W-:Y:S04]  /*277e0*/  STL.64 [R1+0x260], R4 ;  /* 0x0002600401007387 */ /* 0x000fe80000100a00 */
[----:B------:R-:W-:Y:S04]  /*277f0*/  STL.64 [R1+0x268], R6 ;  /* 0x0002680601007387 */ /* 0x000fe80000100a00 */
[----:B------:R-:W3:Y:S04]  /*27800*/  LDL.LU.64 R24, [R1+0x30] ;  /* 0x0000300001187983 */ /* 0x000ee80000300a00 */
[----:B---3--:R0:W-:Y:S04]  /*27810*/  STL.64 [R1+0x1790], R24 ;  /* 0x0017901801007387 */ /* 0x0081e80000100a00 */
[----:B0-----:R-:W3:Y:S04]  /*27820*/  LDL.LU.64 R24, [R1+0x3f0] ;  /* 0x0003f00001187983 */ /* 0x001ee80000300a00 */
[----:B------:R-:W3:Y:S04]  /*27830*/  LDL.LU.64 R26, [R1+0x3f8] ;  /* 0x0003f800011a7983 */ /* 0x000ee80000300a00 */
[----:B------:R-:W2:Y:S04]  /*27840*/  LDL.LU.64 R4, [R1] ;  /* 0x0000000001047983 */ /* 0x000ea80000300a00 */
[----:B--2---:R0:W-:Y:S04]  /*27850*/  STL.64 [R1+0x1768], R4 ;  /* 0x0017680401007387 */ /* 0x0041e80000100a00 */
[----:B0-----:R-:W2:Y:S04]  /*27860*/  LDL.64 R4, [R1+0x50] ;  /* 0x0000500001047983 */ /* 0x001ea80000100a00 */
[----:B----4-:R-:W-:Y:S04]  /*27870*/  STL.64 [R1+0x1740], R10 ;  /* 0x0017400a01007387 */ /* 0x010fe80000100a00 */
[----:B------:R0:W-:Y:S04]  /*27880*/  STL.64 [R1+0x1738], R8 ;  /* 0x0017380801007387 */ /* 0x0001e80000100a00 */
[----:B0-----:R-:W4:Y:S04]  /*27890*/  LDL.LU.64 R8, [R1+0x3d0] ;  /* 0x0003d00001087983 */ /* 0x001f280000300a00 */
[----:B------:R-:W4:Y:S04]  /*278a0*/  LDL.LU.64 R10, [R1+0x3d8] ;  /* 0x0003d800010a7983 */ /* 0x000f280000300a00 */
[----:B------:R-:W-:Y:S04]  /*278b0*/  STL.64 [R1+0x1730], R14 ;  /* 0x0017300e01007387 */ /* 0x000fe80000100a00 */
[----:B------:R0:W-:Y:S04]  /*278c0*/  STL.64 [R1+0x1728], R12 ;  /* 0x0017280c01007387 */ /* 0x0001e80000100a00 */
[----:B0-----:R-:W2:Y:S01]  /*278d0*/  LDL.LU.64 R12, [R1+0x20] ;  /* 0x00002000010c7983 */ /* 0x001ea20000300a00 */
[----:B---3--:R-:W-:Y:S01]  /*278e0*/  HMMA.16816.F32.BF16 R24, R20, R16, R24 ;  /* 0x000000101418723c */ /* 0x008fe20000041818 */
[----:B------:R-:W-:-:S02]  /*278f0*/  IMAD.MOV.U32 R2, RZ, RZ, R16 ;  /* 0x000000ffff027224 */ /* 0x000fc400078e0010 */
[----:B------:R-:W-:Y:S01]  /*27900*/  IMAD.MOV.U32 R3, RZ, RZ, R17 ;  /* 0x000000ffff037224 */ /* 0x000fe200078e0011 */
[----:B--2---:R0:W-:Y:S04]  /*27910*/  STL.64 [R1+0x1780], R12 ;  /* 0x0017800c01007387 */ /* 0x0041e80000100a00 */
[----:B0-----:R-:W2:Y:S04]  /*27920*/  LDL.LU.64 R12, [R1+0x3e0] ;  /* 0x0003e000010c7983 */ /* 0x001ea80000300a00 */
[----:B------:R-:W2:Y:S07]  /*27930*/  LDL.LU.64 R14, [R1+0x3e8] ;  /* 0x0003e800010e7983 */ /* 0x000eae0000300a00 */
[----:B------:R0:W-:Y:S04]  /*27940*/  STL.64 [R1+0x250], R24 ;  /* 0x0002501801007387 */ /* 0x0001e80000100a00 */
[----:B------:R-:W-:Y:S04]  /*27950*/  STL.64 [R1+0x258], R26 ;  /* 0x0002581a01007387 */ /* 0x000fe80000100a00 */
[----:B0-----:R-:W3:Y:S04]  /*27960*/  LDL.LU.64 R24, [R1+0x1790] ;  /* 0x0017900001187983 */ /* 0x001ee80000300a00 */
[----:B------:R-:W4:Y:S04]  /*27970*/  LDL.LU.64 R16, [R1+0x1788] ;  /* 0x0017880001107983 */ /* 0x000f280000300a00 */
[----:B------:R0:W-:Y:S04]  /*27980*/  STL [R1+0x16e0], R3 ;  /* 0x0016e00301007387 */ /* 0x0001e80000100800 */
[----:B------:R-:W-:Y:S01]  /*27990*/  STL [R1+0x16dc], R2 ;  /* 0x0016dc0201007387 */ /* 0x000fe20000100800 */
[----:B------:R-:W-:Y:S01]  /*279a0*/  IMAD.MOV.U32 R0, RZ, RZ, R5 ;  /* 0x000000ffff007224 */ /* 0x000fe200078e0005 */
[C---:B--2---:R-:W-:Y:S08]  /*279b0*/  HMMA.16816.F32.BF16 R12, R20.reuse, R4, R12 ;  /* 0x00000004140c723c */ /* 0x044ff0000004180c */
[----:B----4-:R-:W-:Y:S11]  /*279c0*/  HMMA.16816.F32.BF16 R8, R20, R16, R8 ;  /* 0x000000101408723c */ /* 0x010ff60000041808 */
[----:B------:R1:W-:Y:S04]  /*279d0*/  STL.64 [R1+0x240], R12 ;  /* 0x0002400c01007387 */ /* 0x0003e80000100a00 */
[----:B------:R2:W-:Y:S01]  /*279e0*/  STL.64 [R1+0x248], R14 ;  /* 0x0002480e01007387 */ /* 0x0005e20000100a00 */
[----:B0-----:R-:W-:-:S03]  /*279f0*/  IMAD.MOV.U32 R3, RZ, RZ, R16 ;  /* 0x000000ffff037224 */ /* 0x001fc600078e0010 */
[----:B-1----:R-:W3:Y:S04]  /*27a00*/  LDL.LU.64 R12, [R1+0x3c0] ;  /* 0x0003c000010c7983 */ /* 0x002ee80000300a00 */
[----:B--2---:R-:W3:Y:S04]  /*27a10*/  LDL.LU.64 R14, [R1+0x3c8] ;  /* 0x0003c800010e7983 */ /* 0x004ee80000300a00 */
[----:B------:R-:W2:Y:S04]  /*27a20*/  LDL.LU.64 R4, [R1+0x3b0] ;  /* 0x0003b00001047983 */ /* 0x000ea80000300a00 */
[----:B------:R-:W2:Y:S04]  /*27a30*/  LDL.LU.64 R6, [R1+0x3b8] ;  /* 0x0003b80001067983 */ /* 0x000ea80000300a00 */
[----:B------:R-:W-:Y:S04]  /*27a40*/  STL [R1+0x16f8], R0 ;  /* 0x0016f80001007387 */ /* 0x000fe80000100800 */
[----:B------:R0:W-:Y:S01]  /*27a50*/  STL.64 [R1+0x230], R8 ;  /* 0x0002300801007387 */ /* 0x0001e20000100a00 */
[----:B------:R-:W-:-:S03]  /*27a60*/  IMAD.MOV.U32 R2, RZ, RZ, R17 ;  /* 0x000000ffff027224 */ /* 0x000fc600078e0011 */
[----:B------:R1:W-:Y:S04]  /*27a70*/  STL.64 [R1+0x238], R10 ;  /* 0x0002380a01007387 */ /* 0x0003e80000100a00 */
[----:B------:R-:W4:Y:S04]  /*27a80*/  LDL.LU.64 R16, [R1+0x3a0] ;  /* 0x0003a00001107983 */ /* 0x000f280000300a00 */
[----:B------:R-:W4:Y:S04]  /*27a90*/  LDL.LU.64 R18, [R1+0x3a8] ;  /* 0x0003a80001127983 */ /* 0x000f280000300a00 */
[----:B0-----:R-:W2:Y:S04]  /*27aa0*/  LDL.LU.64 R8, [R1+0x380] ;  /* 0x0003800001087983 */ /* 0x001ea80000300a00 */
[----:B-1----:R-:W2:Y:S01]  /*27ab0*/  LDL.LU.64 R10, [R1+0x388] ;  /* 0x00038800010a7983 */ /* 0x002ea20000300a00 */
[----:B---3--:R-:W-:Y:S03]  /*27ac0*/  HMMA.16816.F32.BF16 R12, R20, R24, R12 ;  /* 0x00000018140c723c */ /* 0x008fe6000004180c */
[----:B--2---:R-:W-:Y:S04]  /*27ad0*/  STL.64 [R1+0x1760], R10 ;  /* 0x0017600a01007387 */ /* 0x004fe80000100a00 */
[----:B------:R0:W-:Y:S04]  /*27ae0*/  STL.64 [R1+0x1758], R8 ;  /* 0x0017580801007387 */ /* 0x0001e80000100a00 */
[----:B0-----:R-:W2:Y:S04]  /*27af0*/  LDL.LU.64 R8, [R1+0x390] ;  /* 0x0003900001087983 */ /* 0x001ea80000300a00 */
[----:B------:R-:W2:Y:S04]  /*27b00*/  LDL.LU.64 R10, [R1+0x398] ;  /* 0x00039800010a7983 */ /* 0x000ea80000300a00 */
[----:B------:R-:W-:Y:S04]  /*27b10*/  STL [R1+0x1700], R2 ;  /* 0x0017000201007387 */ /* 0x000fe80000100800 */
[----:B------:R-:W-:Y:S04]  /*27b20*/  STL [R1+0x16fc], R3 ;  /* 0x0016fc0301007387 */ /* 0x000fe80000100800 */
[----:B------:R0:W-:Y:S04]  /*27b30*/  STL.64 [R1+0x220], R12 ;  /* 0x0002200c01007387 */ /* 0x0001e80000100a00 */
[----:B------:R-:W-:Y:S04]  /*27b40*/  STL.64 [R1+0x228], R14 ;  /* 0x0002280e01007387 */ /* 0x000fe80000100a00 */
[----:B0-----:R-:W3:Y:S01]  /*27b50*/  LDL.LU.64 R12, [R1+0x1780] ;  /* 0x00178000010c7983 */ /* 0x001ee20000300a00 */
[----:B------:R-:W-:-:S02]  /*27b60*/  IMAD.MOV.U32 R0, RZ, RZ, R24 ;  /* 0x000000ffff007224 */ /* 0x000fc400078e0018 */
[----:B------:R-:W-:Y:S01]  /*27b70*/  IMAD.MOV.U32 R26, RZ, RZ, R25 ;  /* 0x000000ffff1a7224 */ /* 0x000fe200078e0019 */
[----:B------:R-:W2:Y:S04]  /*27b80*/  LDL.LU R27, [R1+0x1778] ;  /* 0x00177800011b7983 */ /* 0x000ea80000300800 */
[----:B------:R-:W4:Y:S01]  /*27b90*/  LDL.LU.64 R24, [R1+0x1770] ;  /* 0x0017700001187983 */ /* 0x000f220000300a00 */
[----:B---3--:R-:W-:-:S15]  /*27ba0*/  HMMA.16816.F32.BF16 R4, R20, R12, R4 ;  /* 0x0000000c1404723c */ /* 0x008fde0000041804 */
[----:B------:R-:W-:-:S04]  /*27bb0*/  NOP ;  /* 0x0000000000007918 */ /* 0x000fc80000000000 */
[----:B------:R0:W-:Y:S04]  /*27bc0*/  STL.64 [R1+0x210], R4 ;  /* 0x0002100401007387 */ /* 0x0001e80000100a00 */
[----:B------:R-:W-:Y:S04]  /*27bd0*/  STL.64 [R1+0x218], R6 ;  /* 0x0002180601007387 */ /* 0x000fe80000100a00 */
[----:B0-----:R-:W3:Y:S01]  /*27be0*/  LDL.LU.64 R4, [R1+0x1768] ;  /* 0x0017680001047983 */ /* 0x001ee20000300a00 */
[----:B----4-:R-:W-:Y:S01]  /*27bf0*/  HMMA.16816.F32.BF16 R16, R20, R24, R16 ;  /* 0x000000181410723c */ /* 0x010fe20000041810 */
[----:B------:R-:W-:-:S02]  /*27c00*/  IMAD.MOV.U32 R2, RZ, RZ, R12 ;  /* 0x000000ffff027224 */ /* 0x000fc400078e000c */
[----:B------:R-:W-:Y:S02]  /*27c10*/  IMAD.MOV.U32 R3, RZ, RZ, R13 ;  /* 0x000000ffff037224 */ /* 0x000fe400078e000d */
[----:B------:R-:W4:Y:S04]  /*27c20*/  LDL.LU.64 R12, [R1+0x1d0] ;  /* 0x0001d000010c7983 */ /* 0x000f280000300a00 */
[----:B------:R-:W4:Y:S10]  /*27c30*/  LDL.LU.64 R14, [R1+0x1d8] ;  /* 0x0001d800010e7983 */ /* 0x000f340000300a00 */
[----:B------:R0:W-:Y:S04]  /*27c40*/  STL.64 [R1+0x200], R16 ;  /* 0x0002001001007387 */ /* 0x0001e80000100a00 */
[----:B------:R1:W-:Y:S04]  /*27c50*/  STL.64 [R1+0x208], R18 ;  /* 0x0002081201007387 */ /* 0x0003e80000100a00 */
[----:B0-----:R-:W4:Y:S04]  /*27c60*/  LDL.LU.64 R16, [R1+0x1c0] ;  /* 0x0001c00001107983 */ /* 0x001f280000300a00 */
[----:B-1----:R-:W4:Y:S04]  /*27c70*/  LDL.LU.64 R18, [R1+0x1c8] ;  /* 0x0001c80001127983 */ /* 0x002f280000300a00 */
[----:B--2---:R-:W-:Y:S04]  /*27c80*/  STL [R1+0x1658], R27 ;  /* 0x0016581b01007387 */ /* 0x004fe80000100800 */
[----:B------:R-:W-:Y:S01]  /*27c90*/  STL.64 [R1+0x1650], R24 ;  /* 0x0016501801007387 */ /* 0x000fe20000100a00 */
[----:B---3--:R-:W-:Y:S01]  /*27ca0*/  HMMA.16816.F32.BF16 R8, R20, R4, R8 ;  /* 0x000000041408723c */ /* 0x008fe20000041808 */
[----:B------:R-:W-:-:S02]  /*27cb0*/  IMAD.MOV.U32 R29, RZ, RZ, R4 ;  /* 0x000000ffff1d7224 */ /* 0x000fc400078e0004 */
[----:B------:R-:W-:-:S15]  /*27cc0*/  IMAD.MOV.U32 R28, RZ, RZ, R5 ;  /* 0x000000ffff1c7224 */ /* 0x000fde00078e0005 */
[----:B------:R-:W-:Y:S01]  /*27cd0*/  NOP ;  /* 0x0000000000007918 */ /* 0x000fe20000000000 */
[----:B------:R-:W-:Y:S04]  /*27ce0*/  STL.64 [R1+0x1f0], R8 ;  /* 0x0001f00801007387 */ /* 0x000fe80000100a00 */
[----:B------:R0:W-:Y:S04]  /*27cf0*/  STL.64 [R1+0x1f8], R10 ;  /* 0x0001f80a01007387 */ /* 0x0001e80000100a00 */
[----:B0-----:R-:W2:Y:S04]  /*27d00*/  LDL.LU.64 R10, [R1+0x1760] ;  /* 0x00176000010a7983 */ /* 0x001ea80000300a00 */
[----:B------:R-:W2:Y:S04]  /*27d10*/  LDL.LU.64 R8, [R1+0x1758] ;  /* 0x0017580001087983 */ /* 0x000ea80000300a00 */
[----:B------:R-:W3:Y:S04]  /*27d20*/  LDL.LU.64 R6, [R1+0x1750] ;  /* 0x0017500001067983 */ /* 0x000ee80000300a00 */
[----:B------:R-:W2:Y:S02]  /*27d30*/  LDL.LU.64 R4, [R1+0x1748] ;  /* 0x0017480001047983 */ /* 0x000ea40000300a00 */
[----:B--2---:R-:W-:-:S15]  /*27d40*/  HMMA.16816.F32.BF16 R8, R20, R4, R8 ;  /* 0x000000041408723c */ /* 0x004fde0000041808 */
[----:B------:R-:W-:-:S04]  /*27d50*/  NOP ;  /* 0x0000000000007918 */ /* 0x000fc80000000000 */
[----:B------:R-:W-:Y:S04]  /*27d60*/  STL.64 [R1+0x1e0], R8 ;  /* 0x0001e00801007387 */ /* 0x000fe80000100a00 */
[----:B------:R0:W-:Y:S04]  /*27d70*/  STL.64 [R1+0x1e8], R10 ;  /* 0x0001e80a01007387 */ /* 0x0001e80000100a00 */
[----:B0-----:R-:W2:Y:S04]  /*27d80*/  LDL.LU.64 R10, [R1+0x1740] ;  /* 0x00174000010a7983 */ /* 0x001ea80000300a00 */
[----:B------:R-:W4:Y:S04]  /*27d90*/  LDL.LU.64 R8, [R1+0x1738] ;  /* 0x0017380001087983 */ /* 0x000f280000300a00 */
[----:B---3--:R-:W-:Y:S04]  /*27da0*/  STL.64 [R1+0x1628], R6 ;  /* 0x0016280601007387 */ /* 0x008fe80000100a00 */
[----:B------:R0:W-:Y:S04]  /*27db0*/  STL.64 [R1+0x1620], R4 ;  /* 0x0016200401007387 */ /* 0x0001e80000100a00 */
[----:B0-----:R-:W3:Y:S04]  /*27dc0*/  LDL.LU R4, [R1+0xb0] ;  /* 0x0000b00001047983 */ /* 0x001ee80000300800 */
[----:B------:R-:W3:Y:S01]  /*27dd0*/  LDL.LU R5, [R1+0xb4] ;  /* 0x0000b40001057983 */ /* 0x000ee20000300800 */
[----:B----4-:R-:W-:Y:S03]  /*27de0*/  HMMA.16816.F32.BF16 R12, R20, R8, R12 ;  /* 0x00000008140c723c */ /* 0x010fe6000004180c */
[----:B---3--:R0:W-:Y:S04]  /*27df0*/  STL.64 [R1+0x1708], R4 ;  /* 0x0017080401007387 */ /* 0x0081e80000100a00 */
[----:B0-----:R-:W3:Y:S04]  /*27e00*/  LDL.LU.64 R4, [R1+0x1b0] ;  /* 0x0001b00001047983 */ /* 0x001ee80000300a00 */
[----:B------:R-:W3:Y:S08]  /*27e10*/  LDL.LU.64 R6, [R1+0x1b8] ;  /* 0x0001b80001067983 */ /* 0x000ef00000300a00 */
[----:B------:R-:W-:Y:S04]  /*27e20*/  STL.64 [R1+0x1d0], R12 ;  /* 0x0001d00c01007387 */ /* 0x000fe80000100a00 */
[----:B------:R0:W-:Y:S04]  /*27e30*/  STL.64 [R1+0x1d8], R14 ;  /* 0x0001d80e01007387 */ /* 0x0001e80000100a00 */
[----:B0-----:R-:W4:Y:S04]  /*27e40*/  LDL.LU.64 R14, [R1+0x1730] ;  /* 0x00173000010e7983 */ /* 0x001f280000300a00 */
[----:B------:R-:W3:Y:S01]  /*27e50*/  LDL.LU.64 R12, [R1+0x1728] ;  /* 0x00172800010c7983 */ /* 0x000ee20000300a00 */
[----:B--2---:R-:W-:-:S02]  /*27e60*/  IMAD.MOV.U32 R25, RZ, RZ, R11 ;  /* 0x000000ffff197224 */ /* 0x004fc400078e000b */
[----:B----4-:R-:W-:Y:S02]  /*27e70*/  IMAD.MOV.U32 R24, RZ, RZ, R15 ;  /* 0x000000ffff187224 */ /* 0x010fe400078e000f */
[----:B------:R-:W2:Y:S01]  /*27e80*/  LDL.LU R15, [R1+0x1724] ;  /* 0x00172400010f7983 */ /* 0x000ea20000300800 */
[----:B---3--:R-:W-:Y:S03]  /*27e90*/  HMMA.16816.F32.BF16 R20, R20, R12, R16 ;  /* 0x0000000c1414723c */ /* 0x008fe60000041810 */
[----:B------:R-:W3:Y:S04]  /*27ea0*/  LDL.LU R11, [R1+0x1720] ;  /* 0x00172000010b7983 */ /* 0x000ee80000300800 */
[----:B------:R-:W-:Y:S04]  /*27eb0*/  STL.64 [R1+0x16c0], R24 ;  /* 0x0016c01801007387 */ /* 0x000fe80000100a00 */
[----:B------:R-:W4:Y:S04]  /*27ec0*/  LDL.LU.64 R18, [R1+0x1718] ;  /* 0x0017180001127983 */ /* 0x000f280000300a00 */
[----:B------:R-:W4:Y:S04]  /*27ed0*/  LDL.LU.64 R16, [R1+0x1710] ;  /* 0x0017100001107983 */ /* 0x000f280000300a00 */
[----:B------:R0:W-:Y:S04]  /*27ee0*/  STL.64 [R1+0x1c0], R20 ;  /* 0x0001c01401007387 */ /* 0x0001e80000100a00 */
[----:B------:R1:W-:Y:S04]  /*27ef0*/  STL.64 [R1+0x1c8], R22 ;  /* 0x0001c81601007387 */ /* 0x0003e80000100a00 */
[----:B0-----:R-:W3:Y:S04]  /*27f00*/  LDL.LU.64 R20, [R1+0x1a0] ;  /* 0x0001a00001147983 */ /* 0x001ee80000300a00 */
[----:B-1----:R-:W3:Y:S04]  /*27f10*/  LDL.LU.64 R22, [R1+0x1a8] ;  /* 0x0001a80001167983 */ /* 0x002ee80000300a00 */
[----:B--2---:R-:W-:Y:S04]  /*27f20*/  STL.64 [R1+0x1610], R14 ;  /* 0x0016100e01007387 */ /* 0x004fe80000100a00 */
[----:B------:R0:W-:Y:S04]  /*27f30*/  STL.64 [R1+0x1608], R12 ;  /* 0x0016080c01007387 */ /* 0x0001e80000100a00 */
[----:B0-----:R-:W2:Y:S04]  /*27f40*/  LDL.LU R12, [R1+0x80] ;  /* 0x00008000010c7983 */ /* 0x001ea80000300800 */
[----:B------:R-:W2:Y:S04]  /*27f50*/  LDL.LU R13, [R1+0x84] ;  /* 0x00008400010d7983 */ /* 0x000ea80000300800 */
[----:B--2---:R3:W-:Y:S02]  /*27f60*/  STL.64 [R1+0x16d0], R12 ;  /* 0x0016d00c01007387 */ /* 0x0047e40000100a00 */
[----:B---3--:R-:W-:-:S02]  /*27f70*/  IMAD.MOV.U32 R12, RZ, RZ, R11 ;  /* 0x000000ffff0c7224 */ /* 0x008fc400078e000b */
[----:B------:R-:W-:-:S07]  /*27f80*/  IMAD.MOV.U32 R13, RZ, RZ, R10 ;  /* 0x000000ffff0d7224 */ /* 0x000fce00078e000a */
[----:B----4-:R-:W-:Y:S01]  /*27f90*/  HMMA.16816.F32.BF16 R12, R16, R12, R4 ;  /* 0x0000000c100c723c */ /* 0x010fe20000041804 */
[----:B------:R-:W2:-:S15]  /*27fa0*/  LDL.LU.64 R4, [R1+0x1708] ;  /* 0x0017080001047983 */ /* 0x000e9e0000300a00 */
[----:B------:R-:W-:-:S03]  /*27fb0*/  NOP ;  /* 0x0000000000007918 */ /* 0x000fc60000000000 */
[----:B------:R-:W-:Y:S04]  /*27fc0*/  STL.64 [R1+0x1b0], R12 ;  /* 0x0001b00c01007387 */ /* 0x000fe80000100a00 */
[----:B------:R-:W-:Y:S01]  /*27fd0*/  STL.64 [R1+0x1b8], R14 ;  /* 0x0001b80e01007387 */ /* 0x000fe20000100a00 */
[----:B--2---:R-:W-:Y:S01]  /*27fe0*/  HMMA.16816.F32.BF16 R4, R16, R4, R20 ;  /* 0x000000041004723c */ /* 0x004fe20000041814 */
[----:B------:R-:W-:Y:S02]  /*27ff0*/  IMAD.MOV.U32 R20, RZ, RZ, R2 ;  /* 0x000000ffff147224 */ /* 0x000fe400078e0002 */
[----:B------:R-:W-:-:S15]  /*28000*/  IMAD.MOV.U32 R21, RZ, RZ, R3 ;  /* 0x000000ffff157224 */ /* 0x000fde00078e0003 */
[----:B------:R-:W-:Y:S01]  /*28010*/  NOP ;  /* 0x0000000000007918 */ /* 0x000fe20000000000 */
[----:B------:R-:W-:Y:S04]  /*28020*/  STL.64 [R1+0x1a0], R4 ;  /* 0x0001a00401007387 */ /* 0x000fe80000100a00 */
[----:B------:R-:W2:Y:S04]  /*28030*/  LDL.LU R2, [R1+0x1700] ;  /* 0x0017000001027983 */ /* 0x000ea80000300800 */
[----:B------:R-:W3:Y:S04]  /*28040*/  LDL.LU R3, [R1+0x16fc] ;  /* 0x0016fc0001037983 */ /* 0x000ee80000300800 */
[----:B------:R0:W-:Y:S02]  /*28050*/  STL.64 [R1+0x1660], R20 ;  /* 0x0016601401007387 */ /* 0x0001e40000100a00 */
[----:B0-----:R-:W-:-:S02]  /*28060*/  IMAD.MOV.U32 R20, RZ, RZ, R0 ;  /* 0x000000ffff147224 */ /* 0x001fc400078e0000 */
[----:B------:R-:W4:Y:S04]  /*28070*/  LDL.LU R0, [R1+0x16f8] ;  /* 0x0016f80001007983 */ /* 0x000f280000300800 */
[----:B------:R-:W2:Y:S04]  /*28080*/  LDL.LU.64 R12, [R1+0x180] ;  /* 0x00018000010c7983 */ /* 0x000ea80000300a00 */
[----:B------:R-:W2:Y:S01]  /*28090*/  LDL.LU.64 R14, [R1+0x188] ;  /* 0x00018800010e7983 */ /* 0x000ea20000300a00 */
[----:B------:R-:W-:Y:S02]  /*280a0*/  IMAD.MOV.U32 R21, RZ, RZ, R26 ;  /* 0x000000ffff157224 */ /* 0x000fe400078e001a */
[----:B------:R-:W-:-:S02]  /*280b0*/  IMAD.MOV.U32 R10, RZ, RZ, R6 ;  /* 0x000000ffff0a7224 */ /* 0x000fc400078e0006 */
[----:B------:R-:W-:Y:S01]  /*280c0*/  IMAD.MOV.U32 R11, RZ, RZ, R7 ;  /* 0x000000ffff0b7224 */ /* 0x000fe200078e0007 */
[----:B--2---:R-:W-:Y:S04]  /*280d0*/  STL.64 [R1+0x16f0], R14 ;  /* 0x0016f00e01007387 */ /* 0x004fe80000100a00 */
[----:B------:R0:W-:Y:S04]  /*280e0*/  STL.64 [R1+0x16e8], R12 ;  /* 0x0016e80c01007387 */ /* 0x0001e80000100a00 */
[----:B0-----:R-:W2:Y:S04]  /*280f0*/  LDL.LU.64 R12, [R1+0x190] ;  /* 0x00019000010c7983 */ /* 0x001ea80000300a00 */
[----:B------:R-:W2:Y:S04]  /*28100*/  LDL.LU.64 R14, [R1+0x198] ;  /* 0x00019800010e7983 */ /* 0x000ea80000300a00 */
[----:B------:R-:W2:Y:S04]  /*28110*/  LDL.LU.64 R24, [R1+0x170] ;  /* 0x0001700001187983 */ /* 0x000ea80000300a00 */
[----:B------:R-:W2:Y:S04]  /*28120*/  LDL.LU.64 R26, [R1+0x178] ;  /* 0x00017800011a7983 */ /* 0x000ea80000300a00 */
[----:B------:R-:W2:Y:S04]  /*28130*/  LDL.LU.64 R4, [R1+0x370] ;  /* 0x0003700001047983 */ /* 0x000ea80000300a00 */
[----:B------:R-:W2:Y:S04]  /*28140*/  LDL.LU.64 R6, [R1+0x378] ;  /* 0x0003780001067983 */ /* 0x000ea80000300a00 */
[----:B------:R0:W-:Y:S04]  /*28150*/  STL.64 [R1+0x1678], R20 ;  /* 0x0016781401007387 */ /* 0x0001e80000100a00 */
[----:B0-----:R-:W2:Y:S04]  /*28160*/  LDL.LU R20, [R1+0xa0] ;  /* 0x0000a00001147983 */ /* 0x001ea80000300800 */
[----:B------:R-:W2:Y:S04]  /*28170*/  LDL.LU R21, [R1+0xa4] ;  /* 0x0000a40001157983 */ /* 0x000ea80000300800 */
[----:B------:R-:W-:Y:S04]  /*28180*/  STL [R1+0x14dc], R11 ;  /* 0x0014dc0b01007387 */ /* 0x000fe80000100800 */
[----:B------:R-:W-:Y:S01]  /*28190*/  STL [R1+0x14d8], R10 ;  /* 0x0014d80a01007387 */ /* 0x000fe20000100800 */
[----:B--2---:R-:W-:Y:S03]  /*281a0*/  HMMA.16816.F32.BF16 R20, R16, R20, R12 ;  /* 0x000000141014723c */ /* 0x004fe6000004180c */
[----:B------:R-:W2:Y:S04]  /*281b0*/  LDL.LU.64 R14, [R1+0x16f0] ;  /* 0x0016f000010e7983 */ /* 0x000ea80000300a00 */
[----:B------:R-:W2:-:S12]  /*281c0*/  LDL.LU.64 R12, [R1+0x16e8] ;  /* 0x0016e800010c7983 */ /* 0x000e980000300a00 */
[----:B------:R3:W-:Y:S04]  /*281d0*/  STL.64 [R1+0x190], R20 ;  /* 0x0001901401007387 */ /* 0x0007e80000100a00 */
[----:B------:R-:W-:Y:S01]  /*281e0*/  STL.64 [R1+0x198], R22 ;  /* 0x0001981601007387 */ /* 0x000fe20000100a00 */
[----:B---3--:R-:W-:Y:S02]  /*281f0*/  IMAD.MOV.U32 R20, RZ, RZ, R3 ;  /* 0x000000ffff147224 */ /* 0x008fe400078e0003 */
[----:B------:R-:W-:Y:S01]  /*28200*/  IMAD.MOV.U32 R21, RZ, RZ, R2 ;  /* 0x000000ffff157224 */ /* 0x000fe200078e0002 */
[----:B------:R-:W3:Y:S04]  /*28210*/  LDL.LU R3, [R1+0x16e0] ;  /* 0x0016e00001037983 */ /* 0x000ee80000300800 */
[----:B------:R-:W2:Y:S04]  /*28220*/  LDL.LU R2, [R1+0x16dc] ;  /* 0x0016dc0001027983 */ /* 0x000ea80000300800 */
[----:B------:R0:W-:Y:S04]  /*28230*/  STL.64 [R1+0x1690], R20 ;  /* 0x0016901401007387 */ /* 0x0001e80000100a00 */
[----:B0-----:R-:W2:Y:S01]  /*28240*/  LDL.LU R20, [R1+0x50] ;  /* 0x0000500001147983 */ /* 0x001ea20000300800 */
[----:B----4-:R-:W-:-:S03]  /*28250*/  IMAD.MOV.U32 R21, RZ, RZ, R0 ;  /* 0x000000ffff157224 */ /* 0x010fc600078e0000 */
[----:B------:R-:W4:Y:S04]  /*28260*/  LDL.LU R0, [R1+0x16d8] ;  /* 0x0016d80001007983 */ /* 0x000f280000300800 */
[----:B--2---:R0:W-:Y:S04]  /*28270*/  STL.64 [R1+0x16a8], R20 ;  /* 0x0016a81401007387 */ /* 0x0041e80000100a00 */
[----:B0-----:R-:W2:Y:S04]  /*28280*/  LDL.LU R20, [R1+0x90] ;  /* 0x0000900001147983 */ /* 0x001ea80000300800 */
[----:B------:R-:W2:Y:S02]  /*28290*/  LDL.LU R21, [R1+0x94] ;  /* 0x0000940001157983 */ /* 0x000ea40000300800 */
[----:B--2---:R-:W-:Y:S02]  /*282a0*/  HMMA.16816.F32.BF16 R20, R16, R20, R12 ;  /* 0x000000141014723c */ /* 0x004fe4000004180c */
[----:B------:R-:W2:-:S15]  /*282b0*/  LDL.LU.64 R12, [R1+0x16d0] ;  /* 0x0016d000010c7983 */ /* 0x000e9e0000300a00 */
[----:B------:R-:W-:Y:S02]  /*282c0*/  NOP ;  /* 0x0000000000007918 */ /* 0x000fe40000000000 */
[----:B------:R-:W-:Y:S02]  /*282d0*/  IMAD.MOV.U32 R10, RZ, RZ, R23 ;  /* 0x000000ffff0a7224 */ /* 0x000fe400078e0017 */
[----:B------:R-:W-:Y:S01]  /*282e0*/  IMAD.MOV.U32 R11, RZ, RZ, R22 ;  /* 0x000000ffff0b7224 */ /* 0x000fe200078e0016 */
[----:B------:R0:W-:Y:S02]  /*282f0*/  STL.64 [R1+0x180], R20 ;  /* 0x0001801401007387 */ /* 0x0001e40000100a00 */
[----:B0-----:R-:W-:Y:S02]  /*28300*/  IMAD.MOV.U32 R20, RZ, RZ, R2 ;  /* 0x000000ffff147224 */ /* 0x001fe400078e0002 */
[----:B---3--:R-:W-:Y:S01]  /*28310*/  IMAD.MOV.U32 R21, RZ, RZ, R3 ;  /* 0x000000ffff157224 */ /* 0x008fe200078e0003 */
[----:B------:R-:W3:Y:S04]  /*28320*/  LDL.LU R2, [R1+0x16cc] ;  /* 0x0016cc0001027983 */ /* 0x000ee80000300800 */
[----:B------:R-:W3:Y:S04]  /*28330*/  LDL.LU R3, [R1+0x16c8] ;  /* 0x0016c80001037983 */ /* 0x000ee80000300800 */
[----:B------:R-:W-:Y:S04]  /*28340*/  STL [R1+0x14e4], R10 ;  /* 0x0014e40a01007387 */ /* 0x000fe80000100800 */
[----:B------:R-:W-:Y:S01]  /*28350*/  STL [R1+0x14e0], R11 ;  /* 0x0014e00b01007387 */ /* 0x000fe20000100800 */
[----:B--2---:R-:W-:Y:S03]  /*28360*/  HMMA.16816.F32.BF16 R12, R16, R12, R24 ;  /* 0x0000000c100c723c */ /* 0x004fe60000041818 */
[----:B------:R-:W2:-:S15]  /*28370*/  LDL.LU.64 R24, [R1+0x16c0] ;  /* 0x0016c00001187983 */ /* 0x000e9e0000300a00 */
[----:B------:R-:W-:Y:S01]  /*28380*/  NOP ;  /* 0x0000000000007918 */ /* 0x000fe20000000000 */
[----:B------:R-:W-:Y:S04]  /*28390*/  STL.64 [R1+0x170], R12 ;  /* 0x0001700c01007387 */ /* 0x000fe80000100a00 */
[----:B------:R-:W-:Y:S01]  /*283a0*/  STL.64 [R1+0x178], R14 ;  /* 0x0001780e01007387 */ /* 0x000fe20000100a00 */
[----:B--2---:R-:W-:-:S15]  /*283b0*/  HMMA.16816.F32.BF16 R4, R16, R24, R4 ;  /* 0x000000181004723c */ /* 0x004fde0000041804 */
[----:B------:R-:W-:-:S04]  /*283c0*/  NOP ;  /* 0x0000000000007918 */ /* 0x000fc80000000000 */
[----:B------:R-:W-:Y:S04]  /*283d0*/  STL.64 [R1+0x160], R4 ;  /* 0x0001600401007387 */ /* 0x000fe80000100a00 */
[----:B------:R-:W2:Y:S04]  /*283e0*/  LDL.LU.64 R24, [R1+0x320] ;  /* 0x0003200001187983 */ /* 0x000ea80000300a00 */
[----:B------:R-:W2:Y:S04]  /*283f0*/  LDL.LU.64 R26, [R1+0x328] ;  /* 0x00032800011a7983 */ /* 0x000ea80000300a00 */
[----:B--2---:R-:W-:Y:S04]  /*28400*/  STL.64 [R1+0x1670], R26 ;  /* 0x0016701a01007387 */ /* 0x004fe80000100a00 */
[----:B------:R0:W-:Y:S04]  /*28410*/  STL.64 [R1+0x1668], R24 ;  /* 0x0016681801007387 */ /* 0x0001e80000100a00 */
[----:B0-----:R-:W2:Y:S04]  /*28420*/  LDL.LU.64 R24, [R1+0x330] ;  /* 0x0003300001187983 */ /* 0x001ea80000300a00 */
        /* <DEDUP_REMOVED lines=8> */
[----:B------:R-:W2:Y:S01]  /*284b0*/  LDL.LU.64 R26, [R1+0x358] ;  /* 0x00035800011a7983 */ /* 0x000ea20000300a00 */
[----:B------:R-:W-:-:S02]  /*284c0*/  IMAD.MOV.U32 R10, RZ, RZ, R6 ;  /* 0x000000ffff0a7224 */ /* 0x000fc400078e0006 */
[----:B------:R-:W-:Y:S01]  /*284d0*/  IMAD.MOV.U32 R11, RZ, RZ, R7 ;  /* 0x000000ffff0b7224 */ /* 0x000fe200078e0007 */
[----:B--2---:R-:W-:Y:S04]  /*284e0*/  STL.64 [R1+0x16b8], R26 ;  /* 0x0016b81a01007387 */ /* 0x004fe80000100a00 */
[----:B------:R0:W-:Y:S04]  /*284f0*/  STL.64 [R1+0x16b0], R24 ;  /* 0x0016b01801007387 */ /* 0x0001e80000100a00 */
[----:B0-----:R-:W2:Y:S04]  /*28500*/  LDL.LU.64 R24, [R1+0x360] ;  /* 0x0003600001187983 */ /* 0x001ea80000300a00 */
[----:B------:R-:W2:Y:S04]  /*28510*/  LDL.LU.64 R26, [R1+0x368] ;  /* 0x00036800011a7983 */ /* 0x000ea80000300a00 */
[----:B------:R-:W3:Y:S04]  /*28520*/  LDL.LU.64 R4, [R1+0x300] ;  /* 0x0003000001047983 */ /* 0x000ee80000300a00 */
[----:B------:R-:W3:Y:S01]  /*28530*/  LDL.LU.64 R6, [R1+0x308] ;  /* 0x0003080001067983 */ /* 0x000ee20000300a00 */
[C---:B--2---:R-:W-:Y:S03]  /*28540*/  HMMA.16816.F32.BF16 R20, R16.reuse, R20, R24 ;  /* 0x000000141014723c */ /* 0x044fe60000041818 */
[----:B---3--:R-:W-:Y:S04]  /*28550*/  STL.64 [R1+0x1648], R6 ;  /* 0x0016480601007387 */ /* 0x008fe80000100a00 */
[----:B------:R0:W-:Y:S04]  /*28560*/  STL.64 [R1+0x1640], R4 ;  /* 0x0016400401007387 */ /* 0x0001e80000100a00 */
[----:B0-----:R-:W2:Y:S04]  /*28570*/  LDL.LU.64 R4, [R1+0x310] ;  /* 0x0003100001047983 */ /* 0x001ea80000300a00 */
[----:B------:R-:W2:Y:S04]  /*28580*/  LDL.LU.64 R6, [R1+0x318] ;  /* 0x0003180001067983 */ /* 0x000ea80000300a00 */
[----:B------:R-:W3:Y:S04]  /*28590*/  LDL.LU.64 R12, [R1+0x2f0] ;  /* 0x0002f000010c7983 */ /* 0x000ee80000300a00 */
[----:B------:R-:W3:Y:S04]  /*285a0*/  LDL.LU.64 R14, [R1+0x2f8] ;  /* 0x0002f800010e7983 */ /* 0x000ee80000300a00 */
[----:B------:R-:W-:Y:S04]  /*285b0*/  STL [R1+0x14ec], R11 ;  /* 0x0014ec0b01007387 */ /* 0x000fe80000100800 */
[----:B------:R-:W-:Y:S04]  /*285c0*/  STL [R1+0x14e8], R10 ;  /* 0x0014e80a01007387 */ /* 0x000fe80000100800 */
[----:B------:R-:W2:Y:S04]  /*285d0*/  LDL.LU.64 R26, [R1+0x16b8] ;  /* 0x0016b800011a7983 */ /* 0x000ea80000300a00 */
[----:B------:R-:W2:Y:S04]  /*285e0*/  LDL.LU.64 R24, [R1+0x16b0] ;  /* 0x0016b00001187983 */ /* 0x000ea80000300a00 */
[----:B------:R0:W-:Y:S04]  /*285f0*/  STL.64 [R1+0x150], R20 ;  /* 0x0001501401007387 */ /* 0x0001e80000100a00 */
[----:B------:R2:W-:Y:S04]  /*28600*/  STL.64 [R1+0x158], R22 ;  /* 0x0001581601007387 */ /* 0x0005e80000100a00 */
[----:B0-----:R-:W2:Y:S02]  /*28610*/  LDL.LU.64 R20, [R1+0x16a8] ;  /* 0x0016a80001147983 */ /* 0x001ea40000300a00 */
[----:B--2---:R-:W-:Y:S02]  /*28620*/  HMMA.16816.F32.BF16 R20, R16, R20, R24 ;  /* 0x000000141014723c */ /* 0x004fe40000041818 */
[----:B------:R-:W2:Y:S04]  /*28630*/  LDL.LU.64 R26, [R1+0x16a0] ;  /* 0x0016a000011a7983 */ /* 0x000ea80000300a00 */
[----:B------:R-:W2:-:S13]  /*28640*/  LDL.LU.64 R24, [R1+0x1698] ;  /* 0x0016980001187983 */ /* 0x000e9a0000300a00 */
[----:B------:R0:W-:Y:S04]  /*28650*/  STL.64 [R1+0x140], R20 ;  /* 0x0001401401007387 */ /* 0x0001e80000100a00 */
[----:B0-----:R-:W2:Y:S01]  /*28660*/  LDL.LU.64 R20, [R1+0x1690] ;  /* 0x0016900001147983 */ /* 0x001ea20000300a00 */
[----:B------:R-:W-:Y:S02]  /*28670*/  IMAD.MOV.U32 R11, RZ, RZ, R22 ;  /* 0x000000ffff0b7224 */ /* 0x000fe400078e0016 */
[----:B------:R-:W-:-:S05]  /*28680*/  IMAD.MOV.U32 R10, RZ, RZ, R23 ;  /* 0x000000ffff0a7224 */ /* 0x000fca00078e0017 */
[----:B------:R-:W-:Y:S04]  /*28690*/  STL [R1+0x14f4], R10 ;  /* 0x0014f40a01007387 */ /* 0x000fe80000100800 */
[----:B------:R-:W-:Y:S01]  /*286a0*/  STL [R1+0x14f0], R11 ;  /* 0x0014f00b01007387 */ /* 0x000fe20000100800 */
[----:B--2---:R-:W-:Y:S03]  /*286b0*/  HMMA.16816.F32.BF16 R20, R16, R20, R24 ;  /* 0x000000141014723c */ /* 0x004fe60000041818 */
[----:B------:R-:W2:Y:S04]  /*286c0*/  LDL.LU.64 R26, [R1+0x1688] ;  /* 0x00168800011a7983 */ /* 0x000ea80000300a00 */
[----:B------:R-:W2:-:S12]  /*286d0*/  LDL.LU.64 R24, [R1+0x1680] ;  /* 0x0016800001187983 */ /* 0x000e980000300a00 */
[----:B------:R0:W-:Y:S04]  /*286e0*/  STL.64 [R1+0x130], R20 ;  /* 0x0001301401007387 */ /* 0x0001e80000100a00 */
[----:B------:R2:W-:Y:S04]  /*286f0*/  STL.64 [R1+0x138], R22 ;  /* 0x0001381601007387 */ /* 0x0005e80000100a00 */
[----:B0-----:R-:W2:Y:S02]  /*28700*/  LDL.LU.64 R20, [R1+0x1678] ;  /* 0x0016780001147983 */ /* 0x001ea40000300a00 */
[----:B--2---:R-:W-:Y:S02]  /*28710*/  HMMA.16816.F32.BF16 R20, R16, R20, R24 ;  /* 0x000000141014723c */ /* 0x004fe40000041818 */
[----:B------:R-:W2:Y:S04]  /*28720*/  LDL.LU.64 R26, [R1+0x1670] ;  /* 0x00167000011a7983 */ /* 0x000ea80000300a00 */
[----:B------:R-:W2:-:S13]  /*28730*/  LDL.LU.64 R24, [R1+0x1668] ;  /* 0x0016680001187983 */ /* 0x000e9a0000300a00 */
[----:B------:R0:W-:Y:S04]  /*28740*/  STL.64 [R1+0x120], R20 ;  /* 0x0001201401007387 */ /* 0x0001e80000100a00 */
[----:B------:R2:W-:Y:S04]  /*28750*/  STL.64 [R1+0x128], R22 ;  /* 0x0001281601007387 */ /* 0x0005e80000100a00 */
[----:B0-----:R-:W2:Y:S02]  /*28760*/  LDL.LU.64 R20, [R1+0x1660] ;  /* 0x0016600001147983 */ /* 0x001ea40000300a00 */
[----:B--2---:R-:W-:Y:S02]  /*28770*/  HMMA.16816.F32.BF16 R20, R16, R20, R24 ;  /* 0x000000141014723c */ /* 0x004fe40000041818 */
[----:B------:R-:W2:Y:S04]  /*28780*/  LDL.LU R27, [R1+0x1658] ;  /* 0x00165800011b7983 */ /* 0x000ea80000300800 */
[----:B------:R-:W3:-:S13]  /*28790*/  LDL.LU.64 R24, [R1+0x1650] ;  /* 0x0016500001187983 */ /* 0x000eda0000300a00 */
[----:B------:R-:W-:Y:S04]  /*287a0*/  STL.64 [R1+0x110], R20 ;  /* 0x0001101401007387 */ /* 0x000fe80000100a00 */
[----:B------:R-:W-:Y:S04]  /*287b0*/  STL.64 [R1+0x118], R22 ;  /* 0x0001181601007387 */ /* 0x000fe80000100a00 */
[----:B--2---:R3:W-:Y:S02]  /*287c0*/  LDSM.16.MT88.4 R20, [R27+UR5+0x8400] ;  /* 0x008400051b14783b */ /* 0x0047e40008004200 */
[----:B---3--:R-:W-:Y:S02]  /*287d0*/  HMMA.16816.F32.BF16 R24, R16, R24, R4 ;  /* 0x000000181018723c */ /* 0x008fe40000041804 */
[----:B------:R-:W2:Y:S04]  /*287e0*/  LDL.LU.64 R6, [R1+0x1648] ;  /* 0x0016480001067983 */ /* 0x000ea80000300a00 */
[----:B------:R-:W2:-:S13]  /*287f0*/  LDL.LU.64 R4, [R1+0x1640] ;  /* 0x0016400001047983 */ /* 0x000e9a0000300a00 */
[----:B------:R0:W-:Y:S04]  /*28800*/  STL.64 [R1+0x100], R24 ;  /* 0x0001001801007387 */ /* 0x0001e80000100a00 */
[----:B------:R-:W-:Y:S04]  /*28810*/  STL.64 [R1+0x108], R26 ;  /* 0x0001081a01007387 */ /* 0x000fe80000100a00 */
[----:B0-----:R-:W3:Y:S04]  /*28820*/  LDL.LU R24, [R1+0x1638] ;  /* 0x0016380001187983 */ /* 0x001ee80000300800 */
[----:B---3--:R-:W0:Y:S04]  /*28830*/  LDSM.16.MT88.4 R24, [R24+UR5+0x8400] ;  /* 0x008400051818783b */ /* 0x008e280008004200 */
[----:B0-----:R-:W-:Y:S04]  /*28840*/  STL.64 [R1+0x14c0], R26 ;  /* 0x0014c01a01007387 */ /* 0x001fe80000100a00 */
[----:B------:R0:W-:Y:S02]  /*28850*/  STL.64 [R1+0x14b8], R24 ;  /* 0x0014b81801007387 */ /* 0x0001e40000100a00 */
[----:B0-----:R-:W-:-:S02]  /*28860*/  IMAD.MOV.U32 R24, RZ, RZ, R29 ;  /* 0x000000ffff187224 */ /* 0x001fc400078e001d */
[----:B------:R-:W-:Y:S01]  /*28870*/  IMAD.MOV.U32 R25, RZ, RZ, R28 ;  /* 0x000000ffff197224 */ /* 0x000fe200078e001c */
[----:B------:R-:W3:Y:S04]  /*28880*/  LDL.LU R29, [R1+0x1634] ;  /* 0x00163400011d7983 */ /* 0x000ee80000300800 */
[----:B------:R-:W3:Y:S02]  /*28890*/  LDL.LU R28, [R1+0x1630] ;  /* 0x00163000011c7983 */ /* 0x000ee40000300800 */
[----:B--2---:R-:W-:Y:S02]  /*288a0*/  HMMA.16816.F32.BF16 R24, R16, R24, R4 ;  /* 0x000000181018723c */ /* 0x004fe40000041804 */
[----:B------:R-:W2:Y:S04]  /*288b0*/  LDL.LU.64 R6, [R1+0x1628] ;  /* 0x0016280001067983 */ /* 0x000ea80000300a00 */
[----:B------:R-:W2:-:S13]  /*288c0*/  LDL.LU.64 R4, [R1+0x1620] ;  /* 0x0016200001047983 */ /* 0x000e9a0000300a00 */
[----:B------:R0:W-:Y:S04]  /*288d0*/  STL.64 [R1+0xf0], R24 ;  /* 0x0000f01801007387 */ /* 0x0001e80000100a00 */
[----:B------:R-:W-:Y:S01]  /*288e0*/  STL.64 [R1+0xf8], R26 ;  /* 0x0000f81a01007387 */ /* 0x000fe20000100a00 */
[----:B--2---:R-:W-:Y:S01]  /*288f0*/  HMMA.16816.F32.BF16 R12, R16, R4, R12 ;  /* 0x00000004100c723c */ /* 0x004fe2000004180c */
[----:B0-----:R-:W-:-:S15]  /*28900*/  IMAD.MOV.U32 R24, RZ, RZ, R7 ;  /* 0x000000ffff187224 */ /* 0x001fde00078e0007 */
[----:B------:R-:W-:-:S03]  /*28910*/  NOP ;  /* 0x0000000000007918 */ /* 0x000fc60000000000 */
[----:B------:R0:W-:Y:S01]  /*28920*/  STL.64 [R1+0xe0], R12 ;  /* 0x0000e00c01007387 */ /* 0x0001e20000100a00 */
[----:B------:R-:W-:Y:S02]  /*28930*/  IMAD.MOV.U32 R5, RZ, RZ, R14 ;  /* 0x000000ffff057224 */ /* 0x000fe400078e000e */
[----:B------:R-:W-:Y:S01]  /*28940*/  IMAD.MOV.U32 R4, RZ, RZ, R15 ;  /* 0x000000ffff047224 */ /* 0x000fe200078e000f */
[----:B0-----:R-:W2:Y:S04]  /*28950*/  LDL.LU.64 R12, [R1+0x2e0] ;  /* 0x0002e000010c7983 */ /* 0x001ea80000300a00 */
[----:B------:R-:W2:Y:S04]  /*28960*/  LDL.LU.64 R14, [R1+0x2e8] ;  /* 0x0002e800010e7983 */ /* 0x000ea80000300a00 */
[----:B------:R-:W2:Y:S04]  /*28970*/  LDL.LU R7, [R1+0x1618] ;  /* 0x0016180001077983 */ /* 0x000ea80000300800 */
[----:B------:R-:W2:Y:S04]  /*28980*/  LDL.LU R25, [R1+0x294] ;  /* 0x0002940001197983 */ /* 0x000ea80000300800 */
[----:B------:R-:W2:Y:S01]  /*28990*/  LDL.LU R26, [R1+0x298] ;  /* 0x00029800011a7983 */ /* 0x000ea20000300800 */
[----:B---3--:R-:W-:-:S05]  /*289a0*/  IMAD.MOV.U32 R27, RZ, RZ, R28 ;  /* 0x000000ffff1b7224 */ /* 0x008fca00078e001c */
[----:B--2---:R0:W-:Y:S04]  /*289b0*/  STL.64 [R1+0x15f8], R26 ;  /* 0x0015f81a01007387 */ /* 0x0041e80000100a00 */
[----:B------:R-:W-:Y:S04]  /*289c0*/  STL.64 [R1+0x15f0], R24 ;  /* 0x0015f01801007387 */ /* 0x000fe80000100a00 */
[----:B0-----:R-:W2:Y:S01]  /*289d0*/  LDL.LU.64 R26, [R1+0xb8] ;  /* 0x0000b800011a7983 */ /* 0x001ea20000300a00 */
[----:B------:R-:W-:Y:S03]  /*289e0*/  HMMA.16816.F32.BF16 R12, R16, R8, R12 ;  /* 0x00000008100c723c */ /* 0x000fe6000004180c */
[----:B--2---:R0:W-:Y:S04]  /*289f0*/  STL.64 [R1+0x1600], R26 ;  /* 0x0016001a01007387 */ /* 0x0041e80000100a00 */
[----:B0-----:R-:W2:Y:S04]  /*28a00*/  LDL.LU.64 R26, [R1+0xc8] ;  /* 0x0000c800011a7983 */ /* 0x001ea80000300a00 */
[----:B------:R0:W-:Y:S04]  /*28a10*/  STL.64 [R1+0x15b0], R6 ;  /* 0x0015b00601007387 */ /* 0x0001e80000100a00 */
[----:B------:R-:W-:Y:S04]  /*28a20*/  STL.64 [R1+0x15e0], R4 ;  /* 0x0015e00401007387 */ /* 0x000fe80000100a00 */
[----:B0-----:R-:W3:Y:S01]  /*28a30*/  LDL.LU.64 R6, [R1+0x98] ;  /* 0x0000980001067983 */ /* 0x001ee20000300a00 */
[----:B------:R-:W-:-:S02]  /*28a40*/  IMAD.MOV.U32 R8, RZ, RZ, R15 ;  /* 0x000000ffff087224 */ /* 0x000fc400078e000f */
[----:B------:R-:W-:Y:S02]  /*28a50*/  IMAD.MOV.U32 R9, RZ, RZ, R14 ;  /* 0x000000ffff097224 */ /* 0x000fe400078e000e */
[----:B------:R-:W-:Y:S01]  /*28a60*/  IMAD.MOV.U32 R28, RZ, RZ, R13 ;  /* 0x000000ffff1c7224 */ /* 0x000fe200078e000d */
[----:B---3--:R0:W-:Y:S04]  /*28a70*/  STL.64 [R1+0x15e8], R6 ;  /* 0x0015e80601007387 */ /* 0x0081e80000100a00 */
[----:B0-----:R-:W3:Y:S04]  /*28a80*/  LDL.LU.64 R6, [R1+0xa8] ;  /* 0x0000a80001067983 */ /* 0x001ee80000300a00 */
[----:B------:R0:W-:Y:S04]  /*28a90*/  STL [R1+0xd0], R12 ;  /* 0x0000d00c01007387 */ /* 0x0001e80000100800 */
[----:B------:R-:W2:Y:S04]  /*28aa0*/  LDL.LU.64 R14, [R1+0x1610] ;  /* 0x00161000010e7983 */ /* 0x000ea80000300a00 */
[----:B0-----:R-:W2:Y:S04]  /*28ab0*/  LDL.LU.64 R12, [R1+0x1608] ;  /* 0x00160800010c7983 */ /* 0x001ea80000300a00 */
[----:B------:R-:W-:Y:S04]  /*28ac0*/  STL [R1+0x1500], R8 ;  /* 0x0015000801007387 */ /* 0x000fe80000100800 */
[----:B------:R0:W-:Y:S04]  /*28ad0*/  STL [R1+0x14fc], R9 ;  /* 0x0014fc0901007387 */ /* 0x0001e80000100800 */
[----:B0-----:R-:W2:Y:S04]  /*28ae0*/  LDL.LU.64 R8, [R1+0x2c0] ;  /* 0x0002c00001087983 */ /* 0x001ea80000300a00 */
[----:B------:R-:W2:Y:S04]  /*28af0*/  LDL.LU.64 R10, [R1+0x2c8] ;  /* 0x0002c800010a7983 */ /* 0x000ea80000300a00 */
[----:B------:R-:W-:Y:S01]  /*28b00*/  STL [R1+0x14f8], R28 ;  /* 0x0014f81c01007387 */ /* 0x000fe20000100800 */
[----:B--2---:R-:W-:Y:S03]  /*28b10*/  HMMA.16816.F32.BF16 R16, R16, R12, R8 ;  /* 0x0000000c1010723c */ /* 0x004fe60000041808 */
[----:B------:R-:W2:Y:S04]  /*28b20*/  LDL.LU R8, [R1+0x270] ;  /* 0x0002700001087983 */ /* 0x000ea80000300800 */
[----:B------:R-:W2:Y:S04]  /*28b30*/  LDL.LU R9, [R1+0x274] ;  /* 0x0002740001097983 */ /* 0x000ea80000300800 */
[----:B------:R-:W2:Y:S04]  /*28b40*/  LDL.LU R10, [R1+0x278] ;  /* 0x00027800010a7983 */ /* 0x000ea80000300800 */
[----:B------:R-:W2:Y:S04]  /*28b50*/  LDL.LU R11, [R1+0x27c] ;  /* 0x00027c00010b7983 */ /* 0x000ea80000300800 */
[----:B------:R0:W-:Y:S04]  /*28b60*/  STL.64 [R1+0x14c8], R14 ;  /* 0x0014c80e01007387 */ /* 0x0001e80000100a00 */
[----:B------:R-:W2:Y:S04]  /*28b70*/  LDL.LU R12, [R1+0x2b0] ;  /* 0x0002b000010c7983 */ /* 0x000ea80000300800 */
[----:B------:R-:W2:Y:S04]  /*28b80*/  LDL.LU R13, [R1+0x2b4] ;  /* 0x0002b400010d7983 */ /* 0x000ea80000300800 */
[----:B0-----:R-:W2:Y:S04]  /*28b90*/  LDL.LU R14, [R1+0x2b8] ;  /* 0x0002b800010e7983 */ /* 0x001ea80000300800 */
[----:B------:R-:W2:Y:S04]  /*28ba0*/  LDL.LU R15, [R1+0x2bc] ;  /* 0x0002bc00010f7983 */ /* 0x000ea80000300800 */
[----:B------:R0:W-:Y:S04]  /*28bb0*/  STL.64 [R1+0x1370], R18 ;  /* 0x0013701201007387 */ /* 0x0001e80000100a00 */
[----:B------:R-:W-:Y:S04]  /*28bc0*/  STL.64 [R1+0x1368], R16 ;  /* 0x0013681001007387 */ /* 0x000fe80000100a00 */
[----:B0-----:R-:W3:Y:S01]  /*28bd0*/  LDL.LU.64 R18, [R1+0x88] ;  /* 0x0000880001127983 */ /* 0x001ee20000300a00 */
[----:B--2---:R-:W-:-:S15]  /*28be0*/  HMMA.16816.F32.BF16 R12, R20, R26, R12 ;  /* 0x0000001a140c723c */ /* 0x004fde000004180c */
[----:B------:R-:W-:-:S04]  /*28bf0*/  NOP ;  /* 0x0000000000007918 */ /* 0x000fc80000000000 */
[----:B------:R0:W-:Y:S04]  /*28c00*/  STL.64 [R1+0x2c0], R12 ;  /* 0x0002c00c01007387 */ /* 0x0001e80000100a00 */
[----:B------:R-:W-:Y:S01]  /*28c10*/  STL.64 [R1+0x2c8], R14 ;  /* 0x0002c80e01007387 */ /* 0x000fe20000100a00 */
[----:B0-----:R-:W-:Y:S02]  /*28c20*/  IMAD.MOV.U32 R12, RZ, RZ, R27 ;  /* 0x000000ffff0c7224 */ /* 0x001fe400078e001b */
[----:B------:R-:W-:Y:S02]  /*28c30*/  IMAD.MOV.U32 R13, RZ, RZ, R26 ;  /* 0x000000ffff0d7224 */ /* 0x000fe400078e001a */
[----:B------:R-:W2:Y:S04]  /*28c40*/  LDL.LU.64 R26, [R1+0x1600] ;  /* 0x00160000011a7983 */ /* 0x000ea80000300a00 */
[----:B------:R0:W-:Y:S04]  /*28c50*/  STL [R1+0x1508], R12 ;  /* 0x0015080c01007387 */ /* 0x0001e80000100800 */
[----:B------:R1:W-:Y:S04]  /*28c60*/  STL [R1+0x1504], R13 ;  /* 0x0015040d01007387 */ /* 0x0003e80000100800 */
[----:B0-----:R-:W2:Y:S04]  /*28c70*/  LDL.LU R12, [R1+0x2a0] ;  /* 0x0002a000010c7983 */ /* 0x001ea80000300800 */
[----:B-1----:R-:W2:Y:S04]  /*28c80*/  LDL.LU R13, [R1+0x2a4] ;  /* 0x0002a400010d7983 */ /* 0x002ea80000300800 */
[----:B------:R-:W2:Y:S04]  /*28c90*/  LDL.LU R14, [R1+0x2a8] ;  /* 0x0002a800010e7983 */ /* 0x000ea80000300800 */
[----:B------:R-:W2:Y:S02]  /*28ca0*/  LDL.LU R15, [R1+0x2ac] ;  /* 0x0002ac00010f7983 */ /* 0x000ea40000300800 */
[----:B--2---:R-:W-:-:S15]  /*28cb0*/  HMMA.16816.F32.BF16 R12, R20, R26, R12 ;  /* 0x0000001a140c723c */ /* 0x004fde000004180c */
[----:B------:R-:W-:-:S04]  /*28cc0*/  NOP ;  /* 0x0000000000007918 */ /* 0x000fc80000000000 */
[----:B------:R-:W-:Y:S04]  /*28cd0*/  STL.64 [R1+0x2b0], R12 ;  /* 0x0002b00c01007387 */ /* 0x000fe80000100a00 */
[----:B------:R0:W-:Y:S02]  /*28ce0*/  STL.64 [R1+0x2b8], R14 ;  /* 0x0002b80e01007387 */ /* 0x0001e40000100a00 */
[----:B0-----:R-:W-:Y:S02]  /*28cf0*/  IMAD.MOV.U32 R15, RZ, RZ, R26 ;  /* 0x000000ffff0f7224 */ /* 0x001fe400078e001a */
[----:B------:R-:W-:Y:S02]  /*28d00*/  IMAD.MOV.U32 R14, RZ, RZ, R27 ;  /* 0x000000ffff0e7224 */ /* 0x000fe400078e001b */
[----:B------:R-:W3:Y:S04]  /*28d10*/  LDL.LU.64 R26, [R1+0x15f8] ;  /* 0x0015f800011a7983 */ /* 0x000ee80000300a00 */
[----:B------:R-:W3:Y:S04]  /*28d20*/  LDL.LU.64 R24, [R1+0x15f0] ;  /* 0x0015f00001187983 */ /* 0x000ee80000300a00 */
[----:B------:R-:W-:Y:S04]  /*28d30*/  STL [R1+0x1510], R14 ;  /* 0x0015100e01007387 */ /* 0x000fe80000100800 */
[----:B------:R-:W-:Y:S01]  /*28d40*/  STL [R1+0x150c], R15 ;  /* 0x00150c0f01007387 */ /* 0x000fe20000100800 */
[----:B---3--:R-:W-:-:S15]  /*28d50*/  HMMA.16816.F32.BF16 R24, R20, R6, R24 ;  /* 0x000000061418723c */ /* 0x008fde0000041818 */
[----:B------:R-:W-:-:S04]  /*28d60*/  NOP ;  /* 0x0000000000007918 */ /* 0x000fc80000000000 */
[----:B------:R0:W-:Y:S04]  /*28d70*/  STL.64 [R1+0x2a0], R24 ;  /* 0x0002a01801007387 */ /* 0x0001e80000100a00 */
[----:B------:R1:W-:Y:S01]  /*28d80*/  STL.64 [R1+0x2a8], R26 ;  /* 0x0002a81a01007387 */ /* 0x0003e20000100a00 */
[----:B0-----:R-:W-:Y:S02]  /*28d90*/  IMAD.MOV.U32 R25, RZ, RZ, R6 ;  /* 0x000000ffff197224 */ /* 0x001fe400078e0006 */
[----:B------:R-:W-:Y:S02]  /*28da0*/  IMAD.MOV.U32 R24, RZ, RZ, R7 ;  /* 0x000000ffff187224 */ /* 0x000fe400078e0007 */
[----:B------:R-:W2:Y:S01]  /*28db0*/  LDL.LU.64 R6, [R1+0x15e8] ;  /* 0x0015e80001067983 */ /* 0x000ea20000300a00 */
[----:B------:R-:W-:-:S02]  /*28dc0*/  IMAD.MOV.U32 R12, RZ, RZ, R29 ;  /* 0x000000ffff0c7224 */ /* 0x000fc400078e001d */
[----:B------:R-:W-:Y:S02]  /*28dd0*/  IMAD.MOV.U32 R13, RZ, RZ, R3 ;  /* 0x000000ffff0d7224 */ /* 0x000fe400078e0003 */
[----:B------:R-:W-:Y:S02]  /*28de0*/  IMAD.MOV.U32 R14, RZ, RZ, R2 ;  /* 0x000000ffff0e7224 */ /* 0x000fe400078e0002 */
[----:B----4-:R-:W-:Y:S01]  /*28df0*/  IMAD.MOV.U32 R15, RZ, RZ, R0 ;  /* 0x000000ffff0f7224 */ /* 0x010fe200078e0000 */
[----:B------:R-:W3:Y:S06]  /*28e00*/  LDL.LU.64 R4, [R1+0x15e0] ;  /* 0x0015e00001047983 */ /* 0x000eec0000300a00 */
[----:B--2---:R-:W-:Y:S01]  /*28e10*/  HMMA.16816.F32.BF16 R12, R20, R6, R12 ;  /* 0x00000006140c723c */ /* 0x004fe2000004180c */
[----:B-1----:R-:W-:-:S02]  /*28e20*/  IMAD.MOV.U32 R27, RZ, RZ, R6 ;  /* 0x000000ffff1b7224 */ /* 0x002fc400078e0006 */
[----:B------:R-:W-:-:S15]  /*28e30*/  IMAD.MOV.U32 R26, RZ, RZ, R7 ;  /* 0x000000ffff1a7224 */ /* 0x000fde00078e0007 */
[----:B------:R-:W-:Y:S01]  /*28e40*/  NOP ;  /* 0x0000000000007918 */ /* 0x000fe20000000000 */
[----:B------:R-:W-:Y:S02]  /*28e50*/  IMAD.MOV.U32 R29, RZ, RZ, R12 ;  /* 0x000000ffff1d7224 */ /* 0x000fe400078e000c */
[----:B------:R-:W-:Y:S02]  /*28e60*/  IMAD.MOV.U32 R3, RZ, RZ, R13 ;  /* 0x000000ffff037224 */ /* 0x000fe400078e000d */
[----:B------:R-:W-:Y:S02]  /*28e70*/  IMAD.MOV.U32 R2, RZ, RZ, R14 ;  /* 0x000000ffff027224 */ /* 0x000fe400078e000e */
[----:B------:R-:W-:Y:S02]  /*28e80*/  IMAD.MOV.U32 R0, RZ, RZ, R15 ;  /* 0x000000ffff007224 */ /* 0x000fe400078e000f */
[----:B------:R-:W-:Y:S03]  /*28e90*/  HMMA.16816.F32.BF16 R12, R20, R18, R8 ;  /* 0x00000012140c723c */ /* 0x000fe60000041808 */
[----:B------:R-:W-:Y:S04]  /*28ea0*/  STL [R1+0x1530], R0 ;  /* 0x0015300001007387 */ /* 0x000fe80000100800 */
[----:B------:R-:W-:Y:S04]  /*28eb0*/  STL [R1+0x152c], R3 ;  /* 0x00152c0301007387 */ /* 0x000fe80000100800 */
[----:B------:R-:W-:Y:S04]  /*28ec0*/  STL [R1+0x1528], R29 ;  /* 0x0015281d01007387 */ /* 0x000fe80000100800 */
[----:B------:R-:W-:Y:S01]  /*28ed0*/  STL.64 [R1+0x1520], R26 ;  /* 0x0015201a01007387 */ /* 0x000fe20000100a00 */
[----:B------:R-:W-:-:S03]  /*28ee0*/  IMAD.MOV.U32 R10, RZ, RZ, R18 ;  /* 0x000000ffff0a7224 */ /* 0x000fc600078e0012 */
[----:B------:R0:W-:Y:S01]  /*28ef0*/  STL.64 [R1+0x1518], R24 ;  /* 0x0015181801007387 */ /* 0x0001e20000100a00 */
[----:B------:R-:W-:-:S03]  /*28f00*/  IMAD.MOV.U32 R11, RZ, RZ, R19 ;  /* 0x000000ffff0b7224 */ /* 0x000fc600078e0013 */
[----:B------:R-:W-:Y:S04]  /*28f10*/  STL [R1+0x1360], R2 ;  /* 0x0013600201007387 */ /* 0x000fe80000100800 */
[----:B------:R-:W-:Y:S04]  /*28f20*/  STL.64 [R1+0x280], R12 ;  /* 0x0002800c01007387 */ /* 0x000fe80000100a00 */
[----:B------:R-:W-:Y:S04]  /*28f30*/  STL.64 [R1+0x288], R14 ;  /* 0x0002880e01007387 */ /* 0x000fe80000100a00 */
[----:B------:R-:W-:Y:S04]  /*28f40*/  STL [R1+0x1534], R10 ;  /* 0x0015340a01007387 */ /* 0x000fe80000100800 */
[----:B------:R-:W-:Y:S04]  /*28f50*/  STL [R1+0x15c0], R11 ;  /* 0x0015c00b01007387 */ /* 0x000fe80000100800 */
[----:B------:R-:W2:Y:S04]  /*28f60*/  LDL.LU R16, [R1+0xe0] ;  /* 0x0000e00001107983 */ /* 0x000ea80000300800 */
[----:B------:R-:W2:Y:S04]  /*28f70*/  LDL.LU R17, [R1+0xe4] ;  /* 0x0000e40001117983 */ /* 0x000ea80000300800 */
[----:B0-----:R-:W4:Y:S04]  /*28f80*/  LDL.LU R24, [R1+0x1e0] ;  /* 0x0001e00001187983 */ /* 0x001f280000300800 */
[----:B------:R-:W4:Y:S04]  /*28f90*/  LDL.LU R25, [R1+0x1e4] ;  /* 0x0001e40001197983 */ /* 0x000f280000300800 */
[----:B------:R-:W2:Y:S04]  /*28fa0*/  LDL.LU R26, [R1+0x1e8] ;  /* 0x0001e800011a7983 */ /* 0x000ea80000300800 */
[----:B------:R-:W2:Y:S04]  /*28fb0*/  LDL.LU R27, [R1+0x1ec] ;  /* 0x0001ec00011b7983 */ /* 0x000ea80000300800 */
[----:B--2---:R-:W-:Y:S04]  /*28fc0*/  STL.64 [R1+0x1540], R26 ;  /* 0x0015401a01007387 */ /* 0x004fe80000100a00 */
[----:B----4-:R0:W-:Y:S04]  /*28fd0*/  STL.64 [R1+0x1538], R24 ;  /* 0x0015381801007387 */ /* 0x0101e80000100a00 */
[----:B0-----:R-:W2:Y:S04]  /*28fe0*/  LDL.LU R24, [R1+0x1f0] ;  /* 0x0001f00001187983 */ /* 0x001ea80000300800 */
[----:B------:R-:W2:Y:S04]  /*28ff0*/  LDL.LU R25, [R1+0x1f4] ;  /* 0x0001f40001197983 */ /* 0x000ea80000300800 */
[----:B------:R-:W4:Y:S04]  /*29000*/  LDL.LU R26, [R1+0x1f8] ;  /* 0x0001f800011a7983 */ /* 0x000f280000300800 */
[----:B------:R-:W4:Y:S04]  /*29010*/  LDL.LU R27, [R1+0x1fc] ;  /* 0x0001fc00011b7983 */ /* 0x000f280000300800 */
[----:B----4-:R0:W-:Y:S04]  /*29020*/  STL.64 [R1+0x1550], R26 ;  /* 0x0015501a01007387 */ /* 0x0101e80000100a00 */
[----:B--2---:R-:W-:Y:S04]  /*29030*/  STL.64 [R1+0x1548], R24 ;  /* 0x0015481801007387 */ /* 0x004fe80000100a00 */
[----:B0-----:R-:W2:Y:S04]  /*29040*/  LDL.LU.64 R26, [R1+0x18] ;  /* 0x00001800011a7983 */ /* 0x001ea80000300a00 */
[----:B--2---:R0:W-:Y:S04]  /*29050*/  STL.64 [R1+0x1568], R26 ;  /* 0x0015681a01007387 */ /* 0x0041e80000100a00 */
[----:B0-----:R-:W2:Y:S04]  /*29060*/  LDL.LU.64 R26, [R1+0x28] ;  /* 0x00002800011a7983 */ /* 0x001ea80000300a00 */
[----:B--2---:R0:W-:Y:S04]  /*29070*/  STL.64 [R1+0x1580], R26 ;  /* 0x0015801a01007387 */ /* 0x0041e80000100a00 */
[----:B0-----:R-:W2:Y:S01]  /*29080*/  LDL.LU.64 R26, [R1+0x38] ;  /* 0x00003800011a7983 */ /* 0x001ea20000300a00 */
[----:B---3--:R-:W-:-:S02]  /*29090*/  IMAD.MOV.U32 R18, RZ, RZ, R5 ;  /* 0x000000ffff127224 */ /* 0x008fc400078e0005 */
[----:B------:R-:W-:Y:S01]  /*290a0*/  IMAD.MOV.U32 R19, RZ, RZ, R4 ;  /* 0x000000ffff137224 */ /* 0x000fe200078e0004 */
[----:B--2---:R0:W-:Y:S04]  /*290b0*/  STL.64 [R1+0x1598], R26 ;  /* 0x0015981a01007387 */ /* 0x0041e80000100a00 */
[----:B0-----:R-:W2:Y:S04]  /*290c0*/  LDL.LU.64 R26, [R1+0x48] ;  /* 0x00004800011a7983 */ /* 0x001ea80000300a00 */
[----:B--2---:R-:W-:Y:S04]  /*290d0*/  STL.64 [R1+0x15b8], R26 ;  /* 0x0015b81a01007387 */ /* 0x004fe80000100a00 */
[----:B------:R0:W-:Y:S04]  /*290e0*/  STL.64 [R1+0x1380], R18 ;  /* 0x0013801201007387 */ /* 0x0001e80000100a00 */
[----:B------:R-:W-:Y:S04]  /*290f0*/  STL.64 [R1+0x1378], R16 ;  /* 0x0013781001007387 */ /* 0x000fe80000100a00 */
[----:B0-----:R-:W2:Y:S04]  /*29100*/  LDL.LU R18, [R1+0x8] ;  /* 0x0000080001127983 */ /* 0x001ea80000300800 */
[----:B------:R-:W2:Y:S04]  /*29110*/  LDL.LU R19, [R1+0xc] ;  /* 0x00000c0001137983 */ /* 0x000ea80000300800 */
[----:B------:R-:W3:Y:S04]  /*29120*/  LDL.LU R8, [R1+0x250] ;  /* 0x0002500001087983 */ /* 0x000ee80000300800 */
[----:B------:R-:W3:Y:S04]  /*29130*/  LDL.LU R9, [R1+0x254] ;  /* 0x0002540001097983 */ /* 0x000ee80000300800 */
[----:B------:R-:W4:Y:S04]  /*29140*/  LDL.LU R10, [R1+0x258] ;  /* 0x00025800010a7983 */ /* 0x000f280000300800 */
[----:B------:R-:W4:Y:S04]  /*29150*/  LDL.LU R11, [R1+0x25c] ;  /* 0x00025c00010b7983 */ /* 0x000f280000300800 */
[----:B----4-:R-:W-:Y:S04]  /*29160*/  STL.64 [R1+0x15d0], R10 ;  /* 0x0015d00a01007387 */ /* 0x010fe80000100a00 */
[----:B---3--:R0:W-:Y:S04]  /*29170*/  STL.64 [R1+0x15c8], R8 ;  /* 0x0015c80801007387 */ /* 0x0081e80000100a00 */
[----:B0-----:R-:W3:Y:S04]  /*29180*/  LDL.LU R8, [R1+0x260] ;  /* 0x0002600001087983 */ /* 0x001ee80000300800 */
[----:B------:R-:W3:Y:S04]  /*29190*/  LDL.LU R9, [R1+0x264] ;  /* 0x0002640001097983 */ /* 0x000ee80000300800 */
[----:B------:R-:W3:Y:S04]  /*291a0*/  LDL.LU R10, [R1+0x268] ;  /* 0x00026800010a7983 */ /* 0x000ee80000300800 */
[----:B------:R-:W3:Y:S04]  /*291b0*/  LDL.LU R11, [R1+0x26c] ;  /* 0x00026c00010b7983 */ /* 0x000ee80000300800 */
[----:B------:R-:W4:Y:S04]  /*291c0*/  LDL.LU.64 R26, [R1+0x68] ;  /* 0x00006800011a7983 */ /* 0x000f280000300a00 */
[----:B----4-:R0:W-:Y:S04]  /*291d0*/  STL.64 [R1+0x15d8], R26 ;  /* 0x0015d81a01007387 */ /* 0x0101e80000100a00 */
[----:B0-----:R-:W3:Y:S04]  /*291e0*/  LDL.LU.64 R26, [R1+0x78] ;  /* 0x00007800011a7983 */ /* 0x001ee80000300a00 */
[----:B------:R-:W4:Y:S04]  /*291f0*/  LDL.LU R12, [R1+0x240] ;  /* 0x00024000010c7983 */ /* 0x000f280000300800 */
[----:B------:R-:W4:Y:S04]  /*29200*/  LDL.LU R13, [R1+0x244] ;  /* 0x00024400010d7983 */ /* 0x000f280000300800 */
[----:B------:R-:W4:Y:S04]  /*29210*/  LDL.LU R14, [R1+0x248] ;  /* 0x00024800010e7983 */ /* 0x000f280000300800 */
[----:B------:R-:W4:Y:S04]  /*29220*/  LDL.LU R15, [R1+0x24c] ;  /* 0x00024c00010f7983 */ /* 0x000f280000300800 */
[----:B------:R-:W4:Y:S01]  /*29230*/  LDL.LU.64 R6, [R1+0x58] ;  /* 0x0000580001067983 */ /* 0x000f220000300a00 */
[----:B---3--:R-:W-:Y:S01]  /*29240*/  HMMA.16816.F32.BF16 R8, R20, R26, R8 ;  /* 0x0000001a1408723c */ /* 0x008fe20000041808 */
[----:B------:R-:W-:-:S02]  /*29250*/  IMAD.MOV.U32 R17, RZ, RZ, R26 ;  /* 0x000000ffff117224 */ /* 0x000fc400078e001a */
[----:B------:R-:W-:Y:S02]  /*29260*/  IMAD.MOV.U32 R16, RZ, RZ, R27 ;  /* 0x000000ffff107224 */ /* 0x000fe400078e001b */
[----:B------:R-:W3:-:S14]  /*29270*/  LDL.LU.64 R26, [R1+0x15d8] ;  /* 0x0015d800011a7983 */ /* 0x000edc0000300a00 */
[----:B------:R-:W-:Y:S04]  /*29280*/  STL [R1+0x274], R9 ;  /* 0x0002740901007387 */ /* 0x000fe80000100800 */
[----:B------:R0:W-:Y:S01]  /*29290*/  STL.64 [R1+0x278], R10 ;  /* 0x0002780a01007387 */ /* 0x0001e20000100a00 */
[----:B------:R-:W-:-:S03]  /*292a0*/  IMAD.MOV.U32 R2, RZ, RZ, R8 ;  /* 0x000000ffff027224 */ /* 0x000fc600078e0008 */
[----:B0-----:R-:W3:Y:S04]  /*292b0*/  LDL.LU.64 R10, [R1+0x15d0] ;  /* 0x0015d000010a7983 */ /* 0x001ee80000300a00 */
[----:B------:R-:W3:Y:S04]  /*292c0*/  LDL.LU.64 R8, [R1+0x15c8] ;  /* 0x0015c80001087983 */ /* 0x000ee80000300a00 */
[----:B--2---:R-:W-:Y:S04]  /*292d0*/  STL.64 [R1+0x1560], R18 ;  /* 0x0015601201007387 */ /* 0x004fe80000100a00 */
[----:B------:R0:W-:Y:S04]  /*292e0*/  STL.64 [R1+0x1558], R16 ;  /* 0x0015581001007387 */ /* 0x0001e80000100a00 */
[----:B0-----:R-:W2:Y:S04]  /*292f0*/  LDL.LU R16, [R1+0x200] ;  /* 0x0002000001107983 */ /* 0x001ea80000300800 */
[----:B------:R-:W2:Y:S04]  /*29300*/  LDL.LU R17, [R1+0x204] ;  /* 0x0002040001117983 */ /* 0x000ea80000300800 */
[----:B------:R-:W2:Y:S04]  /*29310*/  LDL.LU R18, [R1+0x208] ;  /* 0x0002080001127983 */ /* 0x000ea80000300800 */
[----:B------:R-:W2:Y:S04]  /*29320*/  LDL.LU R19, [R1+0x20c] ;  /* 0x00020c0001137983 */ /* 0x000ea80000300800 */
[----:B--2---:R-:W-:Y:S04]  /*29330*/  STL.64 [R1+0x1578], R18 ;  /* 0x0015781201007387 */ /* 0x004fe80000100a00 */
[----:B------:R0:W-:Y:S04]  /*29340*/  STL.64 [R1+0x1570], R16 ;  /* 0x0015701001007387 */ /* 0x0001e80000100a00 */
[----:B0-----:R-:W2:Y:S04]  /*29350*/  LDL.LU R16, [R1+0x210] ;  /* 0x0002100001107983 */ /* 0x001ea80000300800 */
[----:B------:R-:W2:Y:S04]  /*29360*/  LDL.LU R17, [R1+0x214] ;  /* 0x0002140001117983 */ /* 0x000ea80000300800 */
[----:B------:R-:W2:Y:S04]  /*29370*/  LDL.LU R18, [R1+0x218] ;  /* 0x0002180001127983 */ /* 0x000ea80000300800 */
[----:B------:R-:W2:Y:S01]  /*29380*/  LDL.LU R19, [R1+0x21c] ;  /* 0x00021c0001137983 */ /* 0x000ea20000300800 */
[----:B---3--:R-:W-:Y:S03]  /*29390*/  HMMA.16816.F32.BF16 R8, R20, R26, R8 ;  /* 0x0000001a1408723c */ /* 0x008fe60000041808 */
[----:B--2---:R-:W-:Y:S04]  /*293a0*/  STL.64 [R1+0x1590], R18 ;  /* 0x0015901201007387 */ /* 0x004fe80000100a00 */
[----:B------:R0:W-:Y:S04]  /*293b0*/  STL.64 [R1+0x1588], R16 ;  /* 0x0015881001007387 */ /* 0x0001e80000100a00 */
[----:B0-----:R-:W2:Y:S04]  /*293c0*/  LDL.LU R16, [R1+0x220] ;  /* 0x0002200001107983 */ /* 0x001ea80000300800 */
[----:B------:R-:W2:Y:S04]  /*293d0*/  LDL.LU R17, [R1+0x224] ;  /* 0x0002240001117983 */ /* 0x000ea80000300800 */
[----:B------:R-:W3:Y:S04]  /*293e0*/  LDL.LU R18, [R1+0x228] ;  /* 0x0002280001127983 */ /* 0x000ee80000300800 */
[----:B------:R-:W3:Y:S01]  /*293f0*/  LDL.LU R19, [R1+0x22c] ;  /* 0x00022c0001137983 */ /* 0x000ee20000300800 */
[----:B------:R-:W-:-:S03]  /*29400*/  IMAD.MOV.U32 R28, RZ, RZ, R27 ;  /* 0x000000ffff1c7224 */ /* 0x000fc600078e001b */
[----:B---3--:R-:W-:Y:S04]  /*29410*/  STL.64 [R1+0x15a8], R18 ;  /* 0x0015a81201007387 */ /* 0x008fe80000100a00 */
[----:B--2---:R0:W-:Y:S04]  /*29420*/  STL.64 [R1+0x15a0], R16 ;  /* 0x0015a01001007387 */ /* 0x0041e80000100a00 */
[----:B0-----:R-:W2:Y:S04]  /*29430*/  LDL.LU R16, [R1+0x230] ;  /* 0x0002300001107983 */ /* 0x001ea80000300800 */
[----:B------:R-:W2:Y:S04]  /*29440*/  LDL.LU R17, [R1+0x234] ;  /* 0x0002340001117983 */ /* 0x000ea80000300800 */
[----:B------:R-:W2:Y:S04]  /*29450*/  LDL.LU R18, [R1+0x238] ;  /* 0x0002380001127983 */ /* 0x000ea80000300800 */
[----:B------:R-:W2:Y:S04]  /*29460*/  LDL.LU R19, [R1+0x23c] ;  /* 0x00023c0001137983 */ /* 0x000ea80000300800 */
[----:B------:R0:W-:Y:S04]  /*29470*/  STL.64 [R1+0x260], R8 ;  /* 0x0002600801007387 */ /* 0x0001e80000100a00 */
[----:B------:R1:W-:Y:S01]  /*29480*/  STL.64 [R1+0x268], R10 ;  /* 0x0002680a01007387 */ /* 0x0003e20000100a00 */
[----:B0-----:R-:W-:-:S03]  /*29490*/  IMAD.MOV.U32 R9, RZ, RZ, R26 ;  /* 0x000000ffff097224 */ /* 0x001fc600078e001a */
[----:B-1----:R-:W3:Y:S04]  /*294a0*/  LDL.LU R11, [R1+0x15c0] ;  /* 0x0015c000010b7983 */ /* 0x002ee80000300800 */
[----:B------:R-:W2:Y:S01]  /*294b0*/  LDL.LU.64 R26, [R1+0x15b8] ;  /* 0x0015b800011a7983 */ /* 0x000ea20000300a00 */
[----:B----4-:R-:W-:Y:S01]  /*294c0*/  HMMA.16816.F32.BF16 R12, R20, R6, R12 ;  /* 0x00000006140c723c */ /* 0x010fe2000004180c */
[----:B------:R-:W-:-:S15]  /*294d0*/  IMAD.MOV.U32 R8, RZ, RZ, R7 ;  /* 0x000000ffff087224 */ /* 0x000fde00078e0007 */
[----:B------:R-:W-:-:S03]  /*294e0*/  NOP ;  /* 0x0000000000007918 */ /* 0x000fc60000000000 */
[----:B------:R0:W-:Y:S04]  /*294f0*/  STL.64 [R1+0x250], R12 ;  /* 0x0002500c01007387 */ /* 0x0001e80000100a00 */
[----:B------:R1:W-:Y:S01]  /*29500*/  STL.64 [R1+0x258], R14 ;  /* 0x0002580e01007387 */ /* 0x0003e20000100a00 */
[----:B0-----:R-:W-:-:S03]  /*29510*/  IMAD.MOV.U32 R13, RZ, RZ, R6 ;  /* 0x000000ffff0d7224 */ /* 0x001fc600078e0006 */
[----:B------:R-:W4:Y:S04]  /*29520*/  LDL.LU.64 R6, [R1+0x15b0] ;  /* 0x0015b00001067983 */ /* 0x000f280000300a00 */
[----:B------:R-:W3:Y:S01]  /*29530*/  LDL R5, [R1+0x460] ;  /* 0x0004600001057983 */ /* 0x000ee20000100800 */
[----:B--2---:R-:W-:Y:S01]  /*29540*/  HMMA.16816.F32.BF16 R16, R20, R26, R16 ;  /* 0x0000001a1410723c */ /* 0x004fe20000041810 */
[----:B-1----:R-:W-:Y:S02]  /*29550*/  IMAD.MOV.U32 R15, RZ, RZ, R26 ;  /* 0x000000ffff0f7224 */ /* 0x002fe400078e001a */
[----:B------:R-:W-:-:S15]  /*29560*/  IMAD.MOV.U32 R12, RZ, RZ, R27 ;  /* 0x000000ffff0c7224 */ /* 0x000fde00078e001b */
[----:B------:R-:W-:Y:S01]  /*29570*/  NOP ;  /* 0x0000000000007918 */ /* 0x000fe20000000000 */
[----:B------:R-:W-:Y:S04]  /*29580*/  STL.64 [R1+0x240], R16 ;  /* 0x0002401001007387 */ /* 0x000fe80000100a00 */
[----:B------:R0:W-:Y:S04]  /*29590*/  STL.64 [R1+0x248], R18 ;  /* 0x0002481201007387 */ /* 0x0001e80000100a00 */
[----:B0-----:R-:W2:Y:S04]  /*295a0*/  LDL.LU.64 R18, [R1+0x15a8] ;  /* 0x0015a80001127983 */ /* 0x001ea80000300a00 */
[----:B------:R-:W2:Y:S04]  /*295b0*/  LDL.LU.64 R16, [R1+0x15a0] ;  /* 0x0015a00001107983 */ /* 0x000ea80000300a00 */
[----:B------:R-:W2:Y:S02]  /*295c0*/  LDL.LU.64 R26, [R1+0x1598] ;  /* 0x00159800011a7983 */ /* 0x000ea40000300a00 */
[----:B--2---:R-:W-:Y:S01]  /*295d0*/  HMMA.16816.F32.BF16 R16, R20, R26, R16 ;  /* 0x0000001a1410723c */ /* 0x004fe20000041810 */
[----:B------:R-:W-:-:S02]  /*295e0*/  IMAD.MOV.U32 R14, RZ, RZ, R26 ;  /* 0x000000ffff0e7224 */ /* 0x000fc400078e001a */
        /* <DEDUP_REMOVED lines=24> */
[----:B------:R-:W2:Y:S04]  /*29770*/  LDL.LU.64 R26, [R1+0x1550] ;  /* 0x00155000011a7983 */ /* 0x000ea80000300a00 */
[----:B------:R-:W2:Y:S02]  /*29780*/  LDL.LU.64 R24, [R1+0x1548] ;  /* 0x0015480001187983 */ /* 0x000ea40000300a00 */
[----:B--2---:R-:W-:-:S15]  /*29790*/  HMMA.16816.F32.BF16 R24, R20, R18, R24 ;  /* 0x000000121418723c */ /* 0x004fde0000041818 */
[----:B------:R-:W-:-:S04]  /*297a0*/  NOP ;  /* 0x0000000000007918 */ /* 0x000fc80000000000 */
[----:B------:R-:W-:Y:S04]  /*297b0*/  STL.64 [R1+0x200], R24 ;  /* 0x0002001801007387 */ /* 0x000fe80000100a00 */
[----:B------:R0:W-:Y:S04]  /*297c0*/  STL.64 [R1+0x208], R26 ;  /* 0x0002081a01007387 */ /* 0x0001e80000100a00 */
[----:B0-----:R-:W4:Y:S04]  /*297d0*/  LDL.LU.64 R26, [R1+0x1540] ;  /* 0x00154000011a7983 */ /* 0x001f280000300a00 */
[----:B------:R-:W4:Y:S04]  /*297e0*/  LDL.LU.64 R24, [R1+0x1538] ;  /* 0x0015380001187983 */ /* 0x000f280000300a00 */
[----:B------:R0:W-:Y:S02]  /*297f0*/  STL.64 [R1+0x1398], R18 ;  /* 0x0013981201007387 */ /* 0x0001e40000100a00 */
[----:B0-----:R-:W-:-:S02]  /*29800*/  IMAD.MOV.U32 R18, RZ, RZ, R10 ;  /* 0x000000ffff127224 */ /* 0x001fc400078e000a */
[----:B------:R-:W-:Y:S01]  /*29810*/  IMAD.MOV.U32 R19, RZ, RZ, R0 ;  /* 0x000000ffff137224 */ /* 0x000fe200078e0000 */
[----:B------:R-:W2:Y:S04]  /*29820*/  LDL.LU R10, [R1+0x1534] ;  /* 0x00153400010a7983 */ /* 0x000ea80000300800 */
[----:B------:R-:W2:Y:S04]  /*29830*/  LDL.LU R0, [R1+0x1530] ;  /* 0x0015300001007983 */ /* 0x000ea80000300800 */
        /* <DEDUP_REMOVED lines=8> */
[----:B----4-:R-:W-:-:S15]  /*298c0*/  HMMA.16816.F32.BF16 R24, R20, R6, R24 ;  /* 0x000000061418723c */ /* 0x010fde0000041818 */
[----:B------:R-:W-:-:S04]  /*298d0*/  NOP ;  /* 0x0000000000007918 */ /* 0x000fc80000000000 */
[----:B------:R-:W-:Y:S04]  /*298e0*/  STL.64 [R1+0x1f0], R24 ;  /* 0x0001f01801007387 */ /* 0x000fe80000100a00 */
[----:B------:R0:W-:Y:S04]  /*298f0*/  STL.64 [R1+0x1f8], R26 ;  /* 0x0001f81a01007387 */ /* 0x0001e80000100a00 */
[----:B0-----:R-:W4:Y:S04]  /*29900*/  LDL.LU.64 R26, [R1+0x1520] ;  /* 0x00152000011a7983 */ /* 0x001f280000300a00 */
[----:B------:R-:W2:Y:S04]  /*29910*/  LDL.LU.64 R24, [R1+0x1518] ;  /* 0x0015180001187983 */ /* 0x000ea80000300a00 */
[----:B------:R-:W2:Y:S04]  /*29920*/  LDL.LU R14, [R1+0x1510] ;  /* 0x00151000010e7983 */ /* 0x000ea80000300800 */
[----:B------:R-:W-:Y:S04]  /*29930*/  STL.64 [R1+0x13e0], R18 ;  /* 0x0013e01201007387 */ /* 0x000fe80000100a00 */
[----:B------:R-:W-:Y:S04]  /*29940*/  STL.64 [R1+0x1390], R6 ;  /* 0x0013900601007387 */ /* 0x000fe80000100a00 */
[----:B---3--:R0:W-:Y:S04]  /*29950*/  STL [R1+0x1388], R5 ;  /* 0x0013880501007387 */ /* 0x0081e80000100800 */
[----:B------:R-:W3:Y:S04]  /*29960*/  LDL.LU R4, [R1+0xf0] ;  /* 0x0000f00001047983 */ /* 0x000ee80000300800 */
[----:B0-----:R-:W3:Y:S04]  /*29970*/  LDL.LU R5, [R1+0xf4] ;  /* 0x0000f40001057983 */ /* 0x001ee80000300800 */
[----:B------:R-:W2:Y:S04]  /*29980*/  LDL.LU R6, [R1+0xf8] ;  /* 0x0000f80001067983 */ /* 0x000ea80000300800 */
[----:B------:R-:W2:Y:S01]  /*29990*/  LDL.LU R7, [R1+0xfc] ;  /* 0x0000fc0001077983 */ /* 0x000ea20000300800 */
[----:B------:R-:W-:-:S02]  /*299a0*/  IMAD.MOV.U32 R18, RZ, RZ, R15 ;  /* 0x000000ffff127224 */ /* 0x000fc400078e000f */
[----:B------:R-:W-:Y:S01]  /*299b0*/  IMAD.MOV.U32 R19, RZ, RZ, R12 ;  /* 0x000000ffff137224 */ /* 0x000fe200078e000c */
[----:B------:R-:W3:Y:S04]  /*299c0*/  LDL.LU R15, [R1+0x150c] ;  /* 0x00150c00010f7983 */ /* 0x000ee80000300800 */
[----:B------:R-:W4:Y:S04]  /*299d0*/  LDL.LU R12, [R1+0x1508] ;  /* 0x00150800010c7983 */ /* 0x000f280000300800 */
[----:B------:R-:W-:Y:S04]  /*299e0*/  STL.64 [R1+0x13f8], R18 ;  /* 0x0013f81201007387 */ /* 0x000fe80000100a00 */
[----:B--2---:R-:W-:Y:S04]  /*299f0*/  STL.64 [R1+0x13a8], R6 ;  /* 0x0013a80601007387 */ /* 0x004fe80000100a00 */
[----:B---3--:R0:W-:Y:S04]  /*29a00*/  STL.64 [R1+0x13a0], R4 ;  /* 0x0013a00401007387 */ /* 0x0081e80000100a00 */
[----:B0-----:R-:W2:Y:S04]  /*29a10*/  LDL.LU R4, [R1+0x100] ;  /* 0x0001000001047983 */ /* 0x001ea80000300800 */
[----:B------:R-:W2:Y:S04]  /*29a20*/  LDL.LU R5, [R1+0x104] ;  /* 0x0001040001057983 */ /* 0x000ea80000300800 */
[----:B------:R-:W3:Y:S04]  /*29a30*/  LDL.LU R6, [R1+0x108] ;  /* 0x0001080001067983 */ /* 0x000ee80000300800 */
[----:B------:R-:W3:Y:S01]  /*29a40*/  LDL.LU R7, [R1+0x10c] ;  /* 0x00010c0001077983 */ /* 0x000ee20000300800 */
[----:B------:R-:W-:-:S02]  /*29a50*/  IMAD.MOV.U32 R18, RZ, RZ, R13 ;  /* 0x000000ffff127224 */ /* 0x000fc400078e000d */
[----:B------:R-:W-:Y:S01]  /*29a60*/  IMAD.MOV.U32 R19, RZ, RZ, R8 ;  /* 0x000000ffff137224 */ /* 0x000fe200078e0008 */
[----:B------:R-:W2:Y:S04]  /*29a70*/  LDL.LU R13, [R1+0x1504] ;  /* 0x00150400010d7983 */ /* 0x000ea80000300800 */
[----:B------:R-:W4:Y:S04]  /*29a80*/  LDL.LU R8, [R1+0x1500] ;  /* 0x0015000001087983 */ /* 0x000f280000300800 */
[----:B------:R-:W-:Y:S04]  /*29a90*/  STL.64 [R1+0x1410], R18 ;  /* 0x0014101201007387 */ /* 0x000fe80000100a00 */
[----:B---3--:R-:W-:Y:S04]  /*29aa0*/  STL.64 [R1+0x13c0], R6 ;  /* 0x0013c00601007387 */ /* 0x008fe80000100a00 */
[----:B--2---:R0:W-:Y:S04]  /*29ab0*/  STL.64 [R1+0x13b8], R4 ;  /* 0x0013b80401007387 */ /* 0x0041e80000100a00 */
        /* <DEDUP_REMOVED lines=8> */
[----:B------:R0:W-:Y:S02]  /*29b40*/  STL.64 [R1+0x1428], R18 ;  /* 0x0014281201007387 */ /* 0x0001e40000100a00 */
[----:B0-----:R-:W-:-:S02]  /*29b50*/  IMAD.MOV.U32 R18, RZ, RZ, R17 ;  /* 0x000000ffff127224 */ /* 0x001fc400078e0011 */
[----:B------:R-:W-:-:S05]  /*29b60*/  IMAD.MOV.U32 R19, RZ, RZ, R16 ;  /* 0x000000ffff137224 */ /* 0x000fca00078e0010 */
        /* <DEDUP_REMOVED lines=18> */
[----:B----4-:R-:W-:-:S02]  /*29c90*/  IMAD.MOV.U32 R18, RZ, RZ, R27 ;  /* 0x000000ffff127224 */ /* 0x010fc400078e001b */
[----:B------:R-:W-:-:S05]  /*29ca0*/  IMAD.MOV.U32 R19, RZ, RZ, R26 ;  /* 0x000000ffff137224 */ /* 0x000fca00078e001a */
[----:B------:R-:W-:Y:S04]  /*29cb0*/  STL.64 [R1+0x1470], R18 ;  /* 0x0014701201007387 */ /* 0x000fe80000100a00 */
[----:B---3--:R-:W-:Y:S04]  /*29cc0*/  STL.64 [R1+0x1408], R6 ;  /* 0x0014080601007387 */ /* 0x008fe80000100a00 */
[----:B--2---:R0:W-:Y:S04]  /*29cd0*/  STL.64 [R1+0x1400], R4 ;  /* 0x0014000401007387 */ /* 0x0041e80000100a00 */
[----:B0-----:R-:W2:Y:S04]  /*29ce0*/  LDL.LU R4, [R1+0x140] ;  /* 0x0001400001047983 */ /* 0x001ea80000300800 */
[----:B------:R-:W2:Y:S01]  /*29cf0*/  LDL.LU R5, [R1+0x144] ;  /* 0x0001440001057983 */ /* 0x000ea20000300800 */
[----:B------:R-:W-:-:S02]  /*29d00*/  IMAD.MOV.U32 R18, RZ, RZ, R25 ;  /* 0x000000ffff127224 */ /* 0x000fc400078e0019 */
[----:B------:R-:W-:Y:S02]  /*29d10*/  IMAD.MOV.U32 R19, RZ, RZ, R24 ;  /* 0x000000ffff137224 */ /* 0x000fe400078e0018 */
[----:B------:R-:W-:Y:S02]  /*29d20*/  IMAD.MOV.U32 R6, RZ, RZ, R11 ;  /* 0x000000ffff067224 */ /* 0x000fe400078e000b */
[----:B------:R-:W-:Y:S01]  /*29d30*/  IMAD.MOV.U32 R7, RZ, RZ, R10 ;  /* 0x000000ffff077224 */ /* 0x000fe200078e000a */
[----:B------:R-:W3:Y:S04]  /*29d40*/  LDL.LU R11, [R1+0x14ec] ;  /* 0x0014ec00010b7983 */ /* 0x000ee80000300800 */
[----:B------:R-:W4:Y:S04]  /*29d50*/  LDL.LU R10, [R1+0x14e8] ;  /* 0x0014e800010a7983 */ /* 0x000f280000300800 */
[----:B------:R-:W-:Y:S04]  /*29d60*/  STL.64 [R1+0x1488], R18 ;  /* 0x0014881201007387 */ /* 0x000fe80000100a00 */
[----:B------:R-:W-:Y:S04]  /*29d70*/  STL.64 [R1+0x1420], R6 ;  /* 0x0014200601007387 */ /* 0x000fe80000100a00 */
[----:B--2---:R0:W-:Y:S04]  /*29d80*/  STL.64 [R1+0x1418], R4 ;  /* 0x0014180401007387 */ /* 0x0041e80000100a00 */
[----:B0-----:R-:W2:Y:S04]  /*29d90*/  LDL.LU R4, [R1+0x150] ;  /* 0x0001500001047983 */ /* 0x001ea80000300800 */
[----:B------:R-:W2:Y:S04]  /*29da0*/  LDL.LU R5, [R1+0x154] ;  /* 0x0001540001057983 */ /* 0x000ea80000300800 */
[----:B------:R-:W2:Y:S04]  /*29db0*/  LDL.LU R6, [R1+0x158] ;  /* 0x0001580001067983 */ /* 0x000ea80000300800 */
[----:B------:R-:W2:Y:S01]  /*29dc0*/  LDL.LU R7, [R1+0x15c] ;  /* 0x00015c0001077983 */ /* 0x000ea20000300800 */
[----:B------:R-:W-:-:S02]  /*29dd0*/  IMAD.MOV.U32 R18, RZ, RZ, R15 ;  /* 0x000000ffff127224 */ /* 0x000fc400078e000f */
[----:B------:R-:W-:-:S05]  /*29de0*/  IMAD.MOV.U32 R19, RZ, RZ, R14 ;  /* 0x000000ffff137224 */ /* 0x000fca00078e000e */
[----:B------:R-:W-:Y:S04]  /*29df0*/  STL.64 [R1+0x14a0], R18 ;  /* 0x0014a01201007387 */ /* 0x000fe80000100a00 */
[----:B--2---:R-:W-:Y:S04]  /*29e00*/  STL.64 [R1+0x1438], R6 ;  /* 0x0014380601007387 */ /* 0x004fe80000100a00 */
[----:B------:R0:W-:Y:S04]  /*29e10*/  STL.64 [R1+0x1430], R4 ;  /* 0x0014300401007387 */ /* 0x0001e80000100a00 */
[----:B0-----:R-:W2:Y:S04]  /*29e20*/  LDL.LU R4, [R1+0x160] ;  /* 0x0001600001047983 */ /* 0x001ea80000300800 */
[----:B------:R-:W2:Y:S01]  /*29e30*/  LDL.LU R5, [R1+0x164] ;  /* 0x0001640001057983 */ /* 0x000ea20000300800 */
[----:B----4-:R-:W-:-:S02]  /*29e40*/  IMAD.MOV.U32 R6, RZ, RZ, R10 ;  /* 0x000000ffff067224 */ /* 0x010fc400078e000a */
[----:B---3--:R-:W-:Y:S01]  /*29e50*/  IMAD.MOV.U32 R7, RZ, RZ, R11 ;  /* 0x000000ffff077224 */ /* 0x008fe200078e000b */
[----:B------:R-:W3:Y:S04]  /*29e60*/  LDL.LU R10, [R1+0x14e4] ;  /* 0x0014e400010a7983 */ /* 0x000ee80000300800 */
[----:B------:R-:W4:Y:S04]  /*29e70*/  LDL.LU R11, [R1+0x14e0] ;  /* 0x0014e000010b7983 */ /* 0x000f280000300800 */
[----:B------:R-:W3:Y:S04]  /*29e80*/  LDL.LU R24, [R1+0x1c0] ;  /* 0x0001c00001187983 */ /* 0x000ee80000300800 */
[----:B------:R-:W3:Y:S04]  /*29e90*/  LDL.LU R25, [R1+0x1c4] ;  /* 0x0001c40001197983 */ /* 0x000ee80000300800 */
[----:B------:R-:W3:Y:S01]  /*29ea0*/  LDL.LU R26, [R1+0x1c8] ;  /* 0x0001c800011a7983 */ /* 0x000ee20000300800 */
[----:B------:R-:W-:-:S03]  /*29eb0*/  IMAD.MOV.U32 R19, RZ, RZ, R12 ;  /* 0x000000ffff137224 */ /* 0x000fc600078e000c */
[----:B------:R-:W3:Y:S01]  /*29ec0*/  LDL.LU R27, [R1+0x1cc] ;  /* 0x0001cc00011b7983 */ /* 0x000ee20000300800 */
[----:B------:R-:W-:-:S03]  /*29ed0*/  IMAD.MOV.U32 R18, RZ, RZ, R13 ;  /* 0x000000ffff127224 */ /* 0x000fc600078e000d */
[----:B------:R-:W3:Y:S04]  /*29ee0*/  LDL.LU R12, [R1+0x1d0] ;  /* 0x0001d000010c7983 */ /* 0x000ee80000300800 */
[----:B------:R-:W3:Y:S04]  /*29ef0*/  LDL.LU R13, [R1+0x1d4] ;  /* 0x0001d400010d7983 */ /* 0x000ee80000300800 */
[----:B------:R-:W3:Y:S04]  /*29f00*/  LDL.LU R14, [R1+0x1d8] ;  /* 0x0001d800010e7983 */ /* 0x000ee80000300800 */
[----:B------:R-:W3:Y:S04]  /*29f10*/  LDL.LU R15, [R1+0x1dc] ;  /* 0x0001dc00010f7983 */ /* 0x000ee80000300800 */
[----:B------:R-:W-:Y:S04]  /*29f20*/  STL.64 [R1+0x1450], R6 ;  /* 0x0014500601007387 */ /* 0x000fe80000100a00 */
[----:B--2---:R0:W-:Y:S04]  /*29f30*/  STL.64 [R1+0x1448], R4 ;  /* 0x0014480401007387 */ /* 0x0041e80000100a00 */
[----:B0-----:R-:W2:Y:S04]  /*29f40*/  LDL.LU R4, [R1+0x170] ;  /* 0x0001700001047983 */ /* 0x001ea80000300800 */
[----:B------:R-:W2:Y:S04]  /*29f50*/  LDL.LU R5, [R1+0x174] ;  /* 0x0001740001057983 */ /* 0x000ea80000300800 */
[----:B------:R-:W2:Y:S04]  /*29f60*/  LDL.LU R6, [R1+0x178] ;  /* 0x0001780001067983 */ /* 0x000ea80000300800 */
[----:B------:R-:W2:Y:S04]  /*29f70*/  LDL.LU R7, [R1+0x17c] ;  /* 0x00017c0001077983 */ /* 0x000ea80000300800 */
        /* <DEDUP_REMOVED lines=8> */
[----:B------:R-:W-:Y:S04]  /*2a000*/  STL.64 [R1+0x1480], R6 ;  /* 0x0014800601007387 */ /* 0x000fe80000100a00 */
[----:B--2---:R0:W-:Y:S04]  /*2a010*/  STL.64 [R1+0x1478], R4 ;  /* 0x0014780401007387 */ /* 0x0041e80000100a00 */
[----:B0-----:R-:W2:Y:S04]  /*2a020*/  LDL.LU R4, [R1+0x190] ;  /* 0x0001900001047983 */ /* 0x001ea80000300800 */
[----:B------:R-:W2:Y:S04]  /*2a030*/  LDL.LU R5, [R1+0x194] ;  /* 0x0001940001057983 */ /* 0x000ea80000300800 */
[----:B------:R-:W2:Y:S04]  /*2a040*/  LDL.LU R6, [R1+0x198] ;  /* 0x0001980001067983 */ /* 0x000ea80000300800 */
[----:B------:R-:W2:Y:S04]  /*2a050*/  LDL.LU R7, [R1+0x19c] ;  /* 0x00019c0001077983 */ /* 0x000ea80000300800 */
[----:B--2---:R4:W-:Y:S04]  /*2a060*/  STL.64 [R1+0x1498], R6 ;  /* 0x0014980601007387 */ /* 0x0049e80000100a00 */
[----:B------:R0:W-:Y:S01]  /*2a070*/  STL.64 [R1+0x1490], R4 ;  /* 0x0014900401007387 */ /* 0x0001e20000100a00 */
[----:B----4-:R-:W-:-:S03]  /*2a080*/  IMAD.MOV.U32 R6, RZ, RZ, R10 ;  /* 0x000000ffff067224 */ /* 0x010fc600078e000a */
[----:B0-----:R-:W2:Y:S04]  /*2a090*/  LDL.LU R4, [R1+0x1a0] ;  /* 0x0001a00001047983 */ /* 0x001ea80000300800 */
[----:B------:R-:W2:Y:S04]  /*2a0a0*/  LDL.LU R5, [R1+0x1a4] ;  /* 0x0001a40001057983 */ /* 0x000ea80000300800 */
[----:B------:R-:W4:Y:S01]  /*2a0b0*/  LDL.LU R10, [R1+0x14d4] ;  /* 0x0014d400010a7983 */ /* 0x000f220000300800 */
[----:B---3--:R-:W-:-:S03]  /*2a0c0*/  IMAD.MOV.U32 R7, RZ, RZ, R11 ;  /* 0x000000ffff077224 */ /* 0x008fc600078e000b */
[----:B------:R-:W4:Y:S04]  /*2a0d0*/  LDL.LU R11, [R1+0x14d0] ;  /* 0x0014d000010b7983 */ /* 0x000f280000300800 */
[----:B------:R-:W-:Y:S01]  /*2a0e0*/  STL.64 [R1+0x14b0], R6 ;  /* 0x0014b00601007387 */ /* 0x000fe20000100a00 */
[C---:B----4-:R-:W-:Y:S03]  /*2a0f0*/  HMMA.16816.F32.BF16 R12, R20.reuse, R10, R12 ;  /* 0x0000000a140c723c */ /* 0x050fe6000004180c */
[----:B--2---:R0:W-:Y:S04]  /*2a100*/  STL.64 [R1+0x14a8], R4 ;  /* 0x0014a80401007387 */ /* 0x0041e80000100a00 */
[----:B0-----:R-:W2:Y:S04]  /*2a110*/  LDL.LU R4, [R1+0x1b0] ;  /* 0x0001b00001047983 */ /* 0x001ea80000300800 */
[----:B------:R-:W2:Y:S04]  /*2a120*/  LDL.LU R5, [R1+0x1b4] ;  /* 0x0001b40001057983 */ /* 0x000ea80000300800 */
[----:B------:R-:W2:Y:S04]  /*2a130*/  LDL.LU R6, [R1+0x1b8] ;  /* 0x0001b80001067983 */ /* 0x000ea80000300800 */
[----:B------:R-:W2:Y:S04]  /*2a140*/  LDL.LU R7, [R1+0x1bc] ;  /* 0x0001bc0001077983 */ /* 0x000ea80000300800 */
[----:B------:R-:W-:Y:S04]  /*2a150*/  STL.64 [R1+0x1e0], R12 ;  /* 0x0001e00c01007387 */ /* 0x000fe80000100a00 */
[----:B------:R0:W-:Y:S04]  /*2a160*/  STL.64 [R1+0x1e8], R14 ;  /* 0x0001e80e01007387 */ /* 0x0001e80000100a00 */
[----:B0-----:R-:W3:Y:S02]  /*2a170*/  LDL.LU.64 R14, [R1+0x14c8] ;  /* 0x0014c800010e7983 */ /* 0x001ee40000300a00 */
[----:B---3--:R-:W-:Y:S02]  /*2a180*/  HMMA.16816.F32.BF16 R20, R20, R14, R24 ;  /* 0x0000000e1414723c */ /* 0x008fe40000041818 */
[----:B------:R-:W2:Y:S04]  /*2a190*/  LDL.LU.64 R26, [R1+0x14c0] ;  /* 0x0014c000011a7983 */ /* 0x000ea80000300a00 */
[----:B------:R-:W2:-:S13]  /*2a1a0*/  LDL.LU.64 R24, [R1+0x14b8] ;  /* 0x0014b80001187983 */ /* 0x000e9a0000300a00 */
[----:B------:R0:W-:Y:S04]  /*2a1b0*/  STL.64 [R1+0x1c0], R20 ;  /* 0x0001c01401007387 */ /* 0x0001e80000100a00 */
[----:B------:R-:W-:Y:S04]  /*2a1c0*/  STL.64 [R1+0x1c8], R22 ;  /* 0x0001c81601007387 */ /* 0x000fe80000100a00 */
[----:B0-----:R-:W3:Y:S01]  /*2a1d0*/  LDL.LU R20, [R1+0xd0] ;  /* 0x0000d00001147983 */ /* 0x001ee20000300800 */
[----:B--2---:R-:W-:Y:S03]  /*2a1e0*/  HMMA.16816.F32.BF16 R16, R24, R18, R4 ;  /* 0x000000121810723c */ /* 0x004fe60000041804 */
[----:B------:R-:W2:Y:S04]  /*2a1f0*/  LDL.LU.64 R6, [R1+0x14b0] ;  /* 0x0014b00001067983 */ /* 0x000ea80000300a00 */
[----:B------:R-:W2:-:S12]  /*2a200*/  LDL.LU.64 R4, [R1+0x14a8] ;  /* 0x0014a80001047983 */ /* 0x000e980000300a00 */
[----:B------:R-:W-:Y:S04]  /*2a210*/  STL.64 [R1+0x1b0], R16 ;  /* 0x0001b01001007387 */ /* 0x000fe80000100a00 */
[----:B------:R0:W-:Y:S04]  /*2a220*/  STL.64 [R1+0x1b8], R18 ;  /* 0x0001b81201007387 */ /* 0x0001e80000100a00 */
[----:B0-----:R-:W2:Y:S02]  /*2a230*/  LDL.LU.64 R18, [R1+0x14a0] ;  /* 0x0014a00001127983 */ /* 0x001ea40000300a00 */
[----:B--2---:R-:W-:Y:S02]  /*2a240*/  HMMA.16816.F32.BF16 R16, R24, R18, R4 ;  /* 0x000000121810723c */ /* 0x004fe40000041804 */
[----:B------:R-:W2:Y:S04]  /*2a250*/  LDL.LU.64 R6, [R1+0x1498] ;  /* 0x0014980001067983 */ /* 0x000ea80000300a00 */
[----:B------:R-:W2:-:S13]  /*2a260*/  LDL.LU.64 R4, [R1+0x1490] ;  /* 0x0014900001047983 */ /* 0x000e9a0000300a00 */
        /* <DEDUP_REMOVED lines=32> */
[----:B0-----:R-:W2:Y:S04]  /*2a470*/  LDL.LU.64 R18, [R1+0x1410] ;  /* 0x0014100001127983 */ /* 0x001ea80000300a00 */
[----:B------:R-:W4:Y:S01]  /*2a480*/  LDL R12, [R1+0x2d8] ;  /* 0x0002d800010c7983 */ /* 0x000f220000100800 */
        /* <DEDUP_REMOVED lines=32> */
[----:B------:R-:W2:-:S13]  /*2a690*/  LDL.LU R5, [R1+0x1388] ;  /* 0x0013880001057983 */ /* 0x000e9a0000300800 */
[----:B------:R-:W-:Y:S04]  /*2a6a0*/  STL.64 [R1+0xf0], R16 ;  /* 0x0000f01001007387 */ /* 0x000fe80000100a00 */
[----:B------:R0:W-:Y:S04]  /*2a6b0*/  STL.64 [R1+0xf8], R18 ;  /* 0x0000f81201007387 */ /* 0x0001e80000100a00 */
[----:B0-----:R-:W2:Y:S04]  /*2a6c0*/  LDL.LU.64 R18, [R1+0x1380] ;  /* 0x0013800001127983 */ /* 0x001ea80000300a00 */
[----:B------:R-:W2:Y:S01]  /*2a6d0*/  LDL.LU.64 R16, [R1+0x1378] ;  /* 0x0013780001107983 */ /* 0x000ea20000300a00 */
[----:B------:R-:W-:-:S02]  /*2a6e0*/  IMAD.MOV.U32 R21, RZ, RZ, R28 ;  /* 0x000000ffff157224 */ /* 0x000fc400078e001c */
[----:B------:R-:W-:Y:S02]  /*2a6f0*/  IMAD.MOV.U32 R22, RZ, RZ, R9 ;  /* 0x000000ffff167224 */ /* 0x000fe400078e0009 */
[----:B------:R-:W-:Y:S01]  /*2a700*/  IMAD.MOV.U32 R23, RZ, RZ, R8 ;  /* 0x000000ffff177224 */ /* 0x000fe200078e0008 */
[----:B--2---:R-:W-:-:S15]  /*2a710*/  HMMA.16816.F32.BF16 R16, R24, R6, R16 ;  /* 0x000000061810723c */ /* 0x004fde0000041810 */
[----:B------:R-:W-:-:S04]  /*2a720*/  NOP ;  /* 0x0000000000007918 */ /* 0x000fc80000000000 */
[----:B------:R-:W-:Y:S04]  /*2a730*/  STL.64 [R1+0xe0], R16 ;  /* 0x0000e01001007387 */ /* 0x000fe80000100a00 */
[----:B------:R0:W-:Y:S04]  /*2a740*/  STL.64 [R1+0xe8], R18 ;  /* 0x0000e81201007387 */ /* 0x0001e80000100a00 */
[----:B0-----:R-:W2:Y:S04]  /*2a750*/  LDL.LU.64 R18, [R1+0x1370] ;  /* 0x0013700001127983 */ /* 0x001ea80000300a00 */
[----:B------:R-:W2:Y:S01]  /*2a760*/  LDL.LU.64 R16, [R1+0x1368] ;  /* 0x0013680001107983 */ /* 0x000ea20000300a00 */
[----:B---3--:R-:W-:Y:S03]  /*2a770*/  HMMA.16816.F32.BF16 R8, R24, R10, R20 ;  /* 0x0000000a1808723c */ /* 0x008fe60000041814 */
[----:B------:R-:W-:Y:S04]  /*2a780*/  LDSM.16.MT88.4 R20, [R5+UR5+0x8800] ;  /* 0x008800050514783b */ /* 0x000fe80008004200 */
[----:B----4-:R-:W0:-:S12]  /*2a790*/  LDSM.16.M88.4 R4, [R12+UR5] ;  /* 0x000000050c04783b */ /* 0x010e180008000200 */
[----:B------:R-:W-:Y:S04]  /*2a7a0*/  STL.64 [R1+0xd0], R8 ;  /* 0x0000d00801007387 */ /* 0x000fe80000100a00 */
[----:B------:R2:W-:Y:S01]  /*2a7b0*/  STL [R1+0xd8], R10 ;  /* 0x0000d80a01007387 */ /* 0x0005e20000100800 */
[----:B------:R-:W-:-:S05]  /*2a7c0*/  IMAD.MOV.U32 R28, RZ, RZ, R11 ;  /* 0x000000ffff1c7224 */ /* 0x000fca00078e000b */
[----:B------:R-:W-:Y:S01]  /*2a7d0*/  STL [R1+0x11e0], R28 ;  /* 0x0011e01c01007387 */ /* 0x000fe20000100800 */
[----:B--2---:R-:W-:Y:S01]  /*2a7e0*/  HMMA.16816.F32.BF16 R8, R24, R14, R16 ;  /* 0x0000000e1808723c */ /* 0x004fe20000041810 */
[----:B0-----:R-:W-:Y:S02]  /*2a7f0*/  IMAD.MOV.U32 R17, RZ, RZ, R4 ;  /* 0x000000ffff117224 */ /* 0x001fe400078e0004 */
[----:B------:R-:W-:-:S15]  /*2a800*/  IMAD.MOV.U32 R16, RZ, RZ, R5 ;  /* 0x000000ffff107224 */ /* 0x000fde00078e0005 */
[----:B------:R-:W-:Y:S01]  /*2a810*/  NOP ;  /* 0x0000000000007918 */ /* 0x000fe20000000000 */
[----:B------:R-:W-:Y:S01]  /*2a820*/  IMAD.MOV.U32 R26, RZ, RZ, R11 ;  /* 0x000000ffff1a7224 */ /* 0x000fe200078e000b */
[----:B------:R-:W-:Y:S04]  /*2a830*/  STL.64 [R1+0x1d0], R8 ;  /* 0x0001d00801007387 */ /* 0x000fe80000100a00 */
[----:B------:R-:W-:Y:S04]  /*2a840*/  STL [R1+0x1d8], R10 ;  /* 0x0001d80a01007387 */ /* 0x000fe80000100800 */
[----:B------:R-:W-:Y:S04]  /*2a850*/  LDSM.16.M88.4 R8, [R12+UR5+0x1000] ;  /* 0x001000050c08783b */ /* 0x000fe80008000200 */
[----:B------:R-:W-:Y:S04]  /*2a860*/  STL [R1+0x120c], R26 ;  /* 0x00120c1a01007387 */ /* 0x000fe80000100800 */
[----:B------:R-:W2:Y:S04]  /*2a870*/  LDL R27, [R1+0x2dc] ;  /* 0x0002dc00011b7983 */ /* 0x000ea80000100800 */
[----:B------:R-:W-:Y:S04]  /*2a880*/  STL.64 [R1+0xc0], R4 ;  /* 0x0000c00401007387 */ /* 0x000fe80000100a00 */
[----:B------:R-:W-:Y:S04]  /*2a890*/  STL.64 [R1+0xc8], R6 ;  /* 0x0000c80601007387 */ /* 0x000fe80000100a00 */
        /* <DEDUP_REMOVED lines=39> */
[----:B------:R-:W-:Y:S04]  /*2ab10*/  STL [R1+0x1290], R7 ;  /* 0x0012900701007387 */ /* 0x000fe80000100800 */
[----:B------:R1:W-:Y:S04]  /*2ab20*/  STL.64 [R1+0x1358], R4 ;  /* 0x0013580401007387 */ /* 0x0003e80000100a00 */
[----:B------:R-:W3:Y:S01]  /*2ab30*/  LDSM.16.M88.4 R12, [R12+UR5+0x7800] ;  /* 0x007800050c0c783b */ /* 0x000ee20008000200 */
[----:B-1----:R-:W-:-:S02]  /*2ab40*/  IMAD.MOV.U32 R4, RZ, RZ, R17 ;  /* 0x000000ffff047224 */ /* 0x002fc400078e0011 */
[----:B------:R-:W-:Y:S02]  /*2ab50*/  IMAD.MOV.U32 R5, RZ, RZ, R16 ;  /* 0x000000ffff057224 */ /* 0x000fe400078e0010 */
[----:B--2---:R-:W1:Y:S04]  /*2ab60*/  LDSM.16.MT88.4 R16, [R27+UR5+0x8800] ;  /* 0x008800051b10783b */ /* 0x004e680008004200 */
[----:B0-----:R0:W-:Y:S04]  /*2ab70*/  STL [R1+0x127c], R8 ;  /* 0x00127c0801007387 */ /* 0x0011e80000100800 */
[----:B------:R2:W-:Y:S04]  /*2ab80*/  STL [R1+0x1278], R9 ;  /* 0x0012780901007387 */ /* 0x0005e80000100800 */
[----:B------:R4:W-:Y:S04]  /*2ab90*/  STL [R1+0x107c], R10 ;  /* 0x00107c0a01007387 */ /* 0x0009e80000100800 */
[----:B------:R1:W-:Y:S04]  /*2aba0*/  STL [R1+0x1078], R11 ;  /* 0x0010780b01007387 */ /* 0x0003e80000100800 */
[----:B0-----:R-:W3:Y:S04]  /*2abb0*/  LDL.LU R8, [R1+0x2c0] ;  /* 0x0002c00001087983 */ /* 0x001ee80000300800 */
[----:B--2---:R-:W2:Y:S04]  /*2abc0*/  LDL.LU R9, [R1+0x2c4] ;  /* 0x0002c40001097983 */ /* 0x004ea80000300800 */
[----:B----4-:R-:W2:Y:S04]  /*2abd0*/  LDL.LU R10, [R1+0x2c8] ;  /* 0x0002c800010a7983 */ /* 0x010ea80000300800 */
[----:B-1----:R-:W2:Y:S04]  /*2abe0*/  LDL.LU R11, [R1+0x2cc] ;  /* 0x0002cc00010b7983 */ /* 0x002ea80000300800 */
[----:B---3--:R-:W-:Y:S04]  /*2abf0*/  STL.64 [R1+0x1270], R14 ;  /* 0x0012700e01007387 */ /* 0x008fe80000100a00 */
[----:B------:R-:W-:Y:S04]  /*2ac00*/  STL.64 [R1+0x1268], R12 ;  /* 0x0012680c01007387 */ /* 0x000fe80000100a00 */
[----:B------:R-:W-:Y:S04]  /*2ac10*/  STL [R1+0x1254], R18 ;  /* 0x0012541201007387 */ /* 0x000fe80000100800 */
[----:B------:R-:W-:Y:S04]  /*2ac20*/  STL [R1+0x1250], R19 ;  /* 0x0012501301007387 */ /* 0x000fe80000100800 */
[----:B------:R0:W-:Y:S04]  /*2ac30*/  STL.64 [R1+0x1340], R16 ;  /* 0x0013401001007387 */ /* 0x0001e80000100a00 */
[----:B0-----:R-:W3:Y:S04]  /*2ac40*/  LDL.LU R16, [R1+0x2b0] ;  /* 0x0002b00001107983 */ /* 0x001ee80000300800 */
[----:B------:R-:W3:Y:S04]  /*2ac50*/  LDL.LU R17, [R1+0x2b4] ;  /* 0x0002b40001117983 */ /* 0x000ee80000300800 */
[----:B------:R-:W3:Y:S04]  /*2ac60*/  LDL.LU R18, [R1+0x2b8] ;  /* 0x0002b80001127983 */ /* 0x000ee80000300800 */
[----:B------:R-:W3:Y:S04]  /*2ac70*/  LDL.LU R19, [R1+0x2bc] ;  /* 0x0002bc0001137983 */ /* 0x000ee80000300800 */
[----:B------:R-:W-:Y:S04]  /*2ac80*/  STL [R1+0x1130], R27 ;  /* 0x0011301b01007387 */ /* 0x000fe80000100800 */
[----:B------:R-:W4:Y:S04]  /*2ac90*/  LDL.LU.64 R12, [R1+0x70] ;  /* 0x00007000010c7983 */ /* 0x000f280000300a00 */
[----:B----4-:R0:W-:Y:S04]  /*2aca0*/  STL.64 [R1+0x1310], R12 ;  /* 0x0013100c01007387 */ /* 0x0101e80000100a00 */
[----:B0-----:R-:W4:Y:S04]  /*2acb0*/  LDL.LU.64 R12, [R1+0x90] ;  /* 0x00009000010c7983 */ /* 0x001f280000300a00 */
[----:B----4-:R0:W-:Y:S04]  /*2acc0*/  STL.64 [R1+0x1328], R12 ;  /* 0x0013280c01007387 */ /* 0x0101e80000100a00 */
[----:B0-----:R-:W4:Y:S04]  /*2acd0*/  LDL.LU R12, [R1+0x2a0] ;  /* 0x0002a000010c7983 */ /* 0x001f280000300800 */
[----:B------:R-:W4:Y:S04]  /*2ace0*/  LDL.LU R13, [R1+0x2a4] ;  /* 0x0002a400010d7983 */ /* 0x000f280000300800 */
[----:B------:R-:W3:Y:S04]  /*2acf0*/  LDL.LU R14, [R1+0x2a8] ;  /* 0x0002a800010e7983 */ /* 0x000ee80000300800 */
[----:B------:R-:W3:Y:S01]  /*2ad00*/  LDL.LU R15, [R1+0x2ac] ;  /* 0x0002ac00010f7983 */ /* 0x000ee20000300800 */
[----:B--2---:R-:W-:Y:S03]  /*2ad10*/  HMMA.16816.F32.BF16 R4, R20, R4, R8 ;  /* 0x000000041404723c */ /* 0x004fe60000041808 */
[----:B---3--:R-:W-:Y:S04]  /*2ad20*/  STL.64 [R1+0x1350], R14 ;  /* 0x0013500e01007387 */ /* 0x008fe80000100a00 */
[----:B----4-:R0:W-:Y:S04]  /*2ad30*/  STL.64 [R1+0x1348], R12 ;  /* 0x0013480c01007387 */ /* 0x0101e80000100a00 */
[----:B0-----:R-:W2:Y:S04]  /*2ad40*/  LDL.LU.64 R12, [R1+0xb0] ;  /* 0x0000b000010c7983 */ /* 0x001ea80000300a00 */
[----:B------:R0:W-:Y:S02]  /*2ad50*/  STL.64 [R1+0x12e0], R24 ;  /* 0x0012e01801007387 */ /* 0x0001e40000100a00 */
[----:B0-----:R-:W-:-:S02]  /*2ad60*/  IMAD.MOV.U32 R24, RZ, RZ, R2 ;  /* 0x000000ffff187224 */ /* 0x001fc400078e0002 */
[----:B------:R-:W3:Y:S04]  /*2ad70*/  LDL.LU R2, [R1+0x1360] ;  /* 0x0013600001027983 */ /* 0x000ee80000300800 */
[----:B------:R-:W4:Y:S04]  /*2ad80*/  LDL.LU R25, [R1+0x274] ;  /* 0x0002740001197983 */ /* 0x000f280000300800 */
[----:B------:R-:W3:Y:S04]  /*2ad90*/  LDL.LU R26, [R1+0x278] ;  /* 0x00027800011a7983 */ /* 0x000ee80000300800 */
[----:B------:R-:W3:Y:S01]  /*2ada0*/  LDL.LU R27, [R1+0x27c] ;  /* 0x00027c00011b7983 */ /* 0x000ee20000300800 */
[----:B------:R-:W-:-:S02]  /*2adb0*/  IMAD.MOV.U32 R10, RZ, RZ, R6 ;  /* 0x000000ffff0a7224 */ /* 0x000fc400078e0006 */
[----:B------:R-:W-:Y:S01]  /*2adc0*/  IMAD.MOV.U32 R11, RZ, RZ, R7 ;  /* 0x000000ffff0b7224 */ /* 0x000fe200078e0007 */
[----:B--2---:R-:W-:Y:S01]  /*2add0*/  HMMA.16816.F32.BF16 R16, R20, R12, R16 ;  /* 0x0000000c1410723c */ /* 0x004fe20000041810 */
[----:B------:R-:W-:Y:S02]  /*2ade0*/  IMAD.MOV.U32 R6, RZ, RZ, R12 ;  /* 0x000000ffff067224 */ /* 0x000fe400078e000c */
[----:B------:R-:W-:Y:S01]  /*2adf0*/  IMAD.MOV.U32 R7, RZ, RZ, R13 ;  /* 0x000000ffff077224 */ /* 0x000fe200078e000d */
[----:B---3--:R0:W-:Y:S04]  /*2ae00*/  STL.64 [R1+0x1320], R26 ;  /* 0x0013201a01007387 */ /* 0x0081e80000100a00 */
[----:B----4-:R1:W-:Y:S01]  /*2ae10*/  STL.64 [R1+0x1318], R24 ;  /* 0x0013181801007387 */ /* 0x0103e20000100a00 */
[----:B0-----:R-:W-:-:S02]  /*2ae20*/  IMAD.MOV.U32 R26, RZ, RZ, R2 ;  /* 0x000000ffff1a7224 */ /* 0x001fc400078e0002 */
[----:B------:R-:W-:Y:S02]  /*2ae30*/  IMAD.MOV.U32 R27, RZ, RZ, R0 ;  /* 0x000000ffff1b7224 */ /* 0x000fe400078e0000 */
[----:B-1----:R-:W-:Y:S02]  /*2ae40*/  IMAD.MOV.U32 R24, RZ, RZ, R29 ;  /* 0x000000ffff187224 */ /* 0x002fe400078e001d */
[----:B------:R-:W-:Y:S01]  /*2ae50*/  IMAD.MOV.U32 R25, RZ, RZ, R3 ;  /* 0x000000ffff197224 */ /* 0x000fe200078e0003 */
[----:B------:R-:W-:Y:S04]  /*2ae60*/  STL.64 [R1+0x1338], R26 ;  /* 0x0013381a01007387 */ /* 0x000fe80000100a00 */
[----:B------:R0:W-:Y:S04]  /*2ae70*/  STL.64 [R1+0x1330], R24 ;  /* 0x0013301801007387 */ /* 0x0001e80000100a00 */
[----:B0-----:R-:W2:Y:S04]  /*2ae80*/  LDL.LU.64 R24, [R1+0xa0] ;  /* 0x0000a00001187983 */ /* 0x001ea80000300a00 */
[----:B------:R0:W-:Y:S04]  /*2ae90*/  STL.64 [R1+0x2c0], R4 ;  /* 0x0002c00401007387 */ /* 0x0001e80000100a00 */
[----:B0-----:R-:W3:Y:S04]  /*2aea0*/  LDL.LU.64 R4, [R1+0x1358] ;  /* 0x0013580001047983 */ /* 0x001ee80000300a00 */
[----:B------:R-:W2:Y:S04]  /*2aeb0*/  LDL.LU.64 R14, [R1+0x1350] ;  /* 0x00135000010e7983 */ /* 0x000ea80000300a00 */
[----:B------:R-:W2:Y:S04]  /*2aec0*/  LDL.LU.64 R12, [R1+0x1348] ;  /* 0x00134800010c7983 */ /* 0x000ea80000300a00 */
[----:B------:R0:W-:Y:S01]  /*2aed0*/  STL.64 [R1+0x2b0], R16 ;  /* 0x0002b01001007387 */ /* 0x0001e20000100a00 */
[----:B------:R-:W-:-:S02]  /*2aee0*/  IMAD.MOV.U32 R0, RZ, RZ, R19 ;  /* 0x000000ffff007224 */ /* 0x000fc400078e0013 */
[----:B------:R-:W-:Y:S01]  /*2aef0*/  IMAD.MOV.U32 R3, RZ, RZ, R18 ;  /* 0x000000ffff037224 */ /* 0x000fe200078e0012 */
[----:B0-----:R-:W4:Y:S04]  /*2af00*/  LDL.LU.64 R16, [R1+0x1340] ;  /* 0x0013400001107983 */ /* 0x001f280000300a00 */
[----:B------:R-:W-:Y:S01]  /*2af10*/  STL.64 [R1+0x12a0], R6 ;  /* 0x0012a00601007387 */ /* 0x000fe20000100a00 */
[----:B--2---:R-:W-:Y:S03]  /*2af20*/  HMMA.16816.F32.BF16 R12, R20, R24, R12 ;  /* 0x00000018140c723c */ /* 0x004fe6000004180c */
[----:B---3--:R0:W-:Y:S01]  /*2af30*/  STL.64 [R1+0x1298], R4 ;  /* 0x0012980401007387 */ /* 0x0081e20000100a00 */
[----:B------:R-:W-:-:S02]  /*2af40*/  IMAD.MOV.U32 R18, RZ, RZ, R24 ;  /* 0x000000ffff127224 */ /* 0x000fc400078e0018 */
[----:B------:R-:W-:Y:S01]  /*2af50*/  IMAD.MOV.U32 R19, RZ, RZ, R25 ;  /* 0x000000ffff137224 */ /* 0x000fe200078e0019 */
[----:B0-----:R-:W2:Y:S04]  /*2af60*/  LDL.LU.64 R4, [R1+0x80] ;  /* 0x0000800001047983 */ /* 0x001ea80000300a00 */
[----:B------:R-:W-:Y:S04]  /*2af70*/  STL [R1+0x11e8], R0 ;  /* 0x0011e80001007387 */ /* 0x000fe80000100800 */
[----:B------:R-:W-:Y:S04]  /*2af80*/  STL [R1+0x11e4], R3 ;  /* 0x0011e40301007387 */ /* 0x000fe80000100800 */
[----:B------:R-:W3:Y:S04]  /*2af90*/  LDL.LU.64 R26, [R1+0x1338] ;  /* 0x00133800011a7983 */ /* 0x000ee80000300a00 */
[----:B------:R-:W3:Y:S04]  /*2afa0*/  LDL.LU.64 R24, [R1+0x1330] ;  /* 0x0013300001187983 */ /* 0x000ee80000300a00 */
[----:B------:R0:W-:Y:S04]  /*2afb0*/  STL.64 [R1+0x2a0], R12 ;  /* 0x0002a00c01007387 */ /* 0x0001e80000100a00 */
[----:B0-----:R-:W3:Y:S04]  /*2afc0*/  LDL.LU.64 R12, [R1+0x1328] ;  /* 0x00132800010c7983 */ /* 0x001ee80000300a00 */
[----:B------:R-:W-:Y:S01]  /*2afd0*/  STL.64 [R1+0x1260], R18 ;  /* 0x0012601201007387 */ /* 0x000fe20000100a00 */
[----:B------:R-:W-:-:S03]  /*2afe0*/  IMAD.MOV.U32 R2, RZ, RZ, R15 ;  /* 0x000000ffff027224 */ /* 0x000fc600078e000f */
[----:B----4-:R0:W-:Y:S01]  /*2aff0*/  STL.64 [R1+0x1258], R16 ;  /* 0x0012581001007387 */ /* 0x0101e20000100a00 */
[----:B------:R-:W-:-:S03]  /*2b000*/  IMAD.MOV.U32 R29, RZ, RZ, R14 ;  /* 0x000000ffff1d7224 */ /* 0x000fc600078e000e */
[----:B0-----:R-:W4:Y:S04]  /*2b010*/  LDL.LU R16, [R1+0x280] ;  /* 0x0002800001107983 */ /* 0x001f280000300800 */
[----:B------:R-:W4:Y:S04]  /*2b020*/  LDL.LU R17, [R1+0x284] ;  /* 0x0002840001117983 */ /* 0x000f280000300800 */
[----:B------:R-:W4:Y:S04]  /*2b030*/  LDL.LU R18, [R1+0x288] ;  /* 0x0002880001127983 */ /* 0x000f280000300800 */
[----:B------:R-:W4:Y:S04]  /*2b040*/  LDL.LU R19, [R1+0x28c] ;  /* 0x00028c0001137983 */ /* 0x000f280000300800 */
[----:B------:R-:W-:Y:S04]  /*2b050*/  STL [R1+0x11f0], R2 ;  /* 0x0011f00201007387 */ /* 0x000fe80000100800 */
[----:B------:R-:W-:Y:S01]  /*2b060*/  STL [R1+0x11ec], R29 ;  /* 0x0011ec1d01007387 */ /* 0x000fe20000100800 */
[----:B---3--:R-:W-:Y:S01]  /*2b070*/  HMMA.16816.F32.BF16 R24, R20, R12, R24 ;  /* 0x0000000c1418723c */ /* 0x008fe20000041818 */
[----:B------:R-:W-:-:S02]  /*2b080*/  IMAD.MOV.U32 R8, RZ, RZ, R12 ;  /* 0x000000ffff087224 */ /* 0x000fc400078e000c */
[----:B------:R-:W-:-:S15]  /*2b090*/  IMAD.MOV.U32 R9, RZ, RZ, R13 ;  /* 0x000000ffff097224 */ /* 0x000fde00078e000d */
[----:B------:R-:W-:Y:S01]  /*2b0a0*/  NOP ;  /* 0x0000000000007918 */ /* 0x000fe20000000000 */
[----:B------:R-:W-:Y:S04]  /*2b0b0*/  STL.64 [R1+0x290], R24 ;  /* 0x0002901801007387 */ /* 0x000fe80000100a00 */
[----:B------:R0:W-:Y:S04]  /*2b0c0*/  STL.64 [R1+0x298], R26 ;  /* 0x0002981a01007387 */ /* 0x0001e80000100a00 */
[----:B0-----:R-:W3:Y:S04]  /*2b0d0*/  LDL.LU.64 R26, [R1+0x1320] ;  /* 0x00132000011a7983 */ /* 0x001ee80000300a00 */
[----:B------:R-:W3:Y:S04]  /*2b0e0*/  LDL.LU.64 R24, [R1+0x1318] ;  /* 0x0013180001187983 */ /* 0x000ee80000300a00 */
[----:B------:R-:W3:Y:S04]  /*2b0f0*/  LDL.LU.64 R12, [R1+0x1310] ;  /* 0x00131000010c7983 */ /* 0x000ee80000300a00 */
[----:B------:R-:W-:Y:S04]  /*2b100*/  STL.64 [R1+0x1288], R10 ;  /* 0x0012880a01007387 */ /* 0x000fe80000100a00 */
[----:B------:R4:W-:Y:S01]  /*2b110*/  STL.64 [R1+0x1280], R8 ;  /* 0x0012800801007387 */ /* 0x0009e20000100a00 */
[----:B--2---:R-:W-:-:S02]  /*2b120*/  IMAD.MOV.U32 R3, RZ, RZ, R4 ;  /* 0x000000ffff037224 */ /* 0x004fc400078e0004 */
[----:B------:R-:W-:Y:S01]  /*2b130*/  IMAD.MOV.U32 R28, RZ, RZ, R5 ;  /* 0x000000ffff1c7224 */ /* 0x000fe200078e0005 */
[----:B----4-:R-:W-:-:S15]  /*2b140*/  HMMA.16816.F32.BF16 R8, R20, R4, R16 ;  /* 0x000000041408723c */ /* 0x010fde0000041810 */
[----:B------:R-:W-:-:S04]  /*2b150*/  NOP ;  /* 0x0000000000007918 */ /* 0x000fc80000000000 */
[----:B------:R0:W-:Y:S04]  /*2b160*/  STL.64 [R1+0x280], R8 ;  /* 0x0002800801007387 */ /* 0x0001e80000100a00 */
[----:B------:R-:W-:Y:S04]  /*2b170*/  STL.64 [R1+0x288], R10 ;  /* 0x0002880a01007387 */ /* 0x000fe80000100a00 */
[----:B------:R-:W-:Y:S04]  /*2b180*/  STL [R1+0x11f8], R28 ;  /* 0x0011f81c01007387 */ /* 0x000fe80000100800 */
[----:B------:R-:W-:Y:S01]  /*2b190*/  STL [R1+0x11f4], R3 ;  /* 0x0011f40301007387 */ /* 0x000fe20000100800 */
[----:B---3--:R-:W-:Y:S01]  /*2b1a0*/  HMMA.16816.F32.BF16 R4, R20, R12, R24 ;  /* 0x0000000c1404723c */ /* 0x008fe20000041818 */
[----:B------:R-:W-:-:S02]  /*2b1b0*/  IMAD.MOV.U32 R29, RZ, RZ, R12 ;  /* 0x000000ffff1d7224 */ /* 0x000fc400078e000c */
[----:B------:R-:W-:-:S15]  /*2b1c0*/  IMAD.MOV.U32 R0, RZ, RZ, R13 ;  /* 0x000000ffff007224 */ /* 0x000fde00078e000d */
[----:B------:R-:W-:Y:S01]  /*2b1d0*/  NOP ;  /* 0x0000000000007918 */ /* 0x000fe20000000000 */
[----:B------:R-:W-:Y:S04]  /*2b1e0*/  STL.64 [R1+0x270], R4 ;  /* 0x0002700401007387 */ /* 0x000fe80000100a00 */
[----:B------:R-:W-:Y:S04]  /*2b1f0*/  STL.64 [R1+0x278], R6 ;  /* 0x0002780601007387 */ /* 0x000fe80000100a00 */
[----:B------:R-:W2:Y:S04]  /*2b200*/  LDL.LU R12, [R1+0x210] ;  /* 0x00021000010c7983 */ /* 0x000ea80000300800 */
[----:B------:R-:W2:Y:S04]  /*2b210*/  LDL.LU R13, [R1+0x214] ;  /* 0x00021400010d7983 */ /* 0x000ea80000300800 */
[----:B------:R-:W3:Y:S04]  /*2b220*/  LDL.LU R14, [R1+0x218] ;  /* 0x00021800010e7983 */ /* 0x000ee80000300800 */
[----:B------:R-:W3:Y:S04]  /*2b230*/  LDL.LU R15, [R1+0x21c] ;  /* 0x00021c00010f7983 */ /* 0x000ee80000300800 */
[----:B0-----:R-:W4:Y:S04]  /*2b240*/  LDL.LU.64 R8, [R1+0x50] ;  /* 0x0000500001087983 */ /* 0x001f280000300a00 */
[----:B----4-:R0:W-:Y:S04]  /*2b250*/  STL.64 [R1+0x12f8], R8 ;  /* 0x0012f80801007387 */ /* 0x0101e80000100a00 */
[----:B0-----:R-:W4:Y:S04]  /*2b260*/  LDL.LU.64 R8, [R1+0x60] ;  /* 0x0000600001087983 */ /* 0x001f280000300a00 */
[----:B------:R-:W2:Y:S04]  /*2b270*/  LDL.LU.64 R24, [R1+0x40] ;  /* 0x0000400001187983 */ /* 0x000ea80000300a00 */
[----:B--2---:R0:W-:Y:S04]  /*2b280*/  STL.64 [R1+0x12f0], R24 ;  /* 0x0012f01801007387 */ /* 0x0041e80000100a00 */
[----:B0-----:R-:W2:Y:S04]  /*2b290*/  LDL.LU R24, [R1+0x250] ;  /* 0x0002500001187983 */ /* 0x001ea80000300800 */
[----:B------:R-:W2:Y:S04]  /*2b2a0*/  LDL.LU R25, [R1+0x254] ;  /* 0x0002540001197983 */ /* 0x000ea80000300800 */
[----:B------:R-:W2:Y:S04]  /*2b2b0*/  LDL.LU R26, [R1+0x258] ;  /* 0x00025800011a7983 */ /* 0x000ea80000300800 */
[----:B------:R-:W2:Y:S04]  /*2b2c0*/  LDL.LU R27, [R1+0x25c] ;  /* 0x00025c00011b7983 */ /* 0x000ea80000300800 */
[----:B--2---:R-:W-:Y:S04]  /*2b2d0*/  STL.64 [R1+0x1308], R26 ;  /* 0x0013081a01007387 */ /* 0x004fe80000100a00 */
[----:B------:R0:W-:Y:S04]  /*2b2e0*/  STL.64 [R1+0x1300], R24 ;  /* 0x0013001801007387 */ /* 0x0001e80000100a00 */
[----:B0-----:R-:W4:Y:S04]  /*2b2f0*/  LDL.LU R24, [R1+0x260] ;  /* 0x0002600001187983 */ /* 0x001f280000300800 */
[----:B------:R-:W4:Y:S04]  /*2b300*/  LDL.LU R25, [R1+0x264] ;  /* 0x0002640001197983 */ /* 0x000f280000300800 */
[----:B------:R-:W4:Y:S04]  /*2b310*/  LDL.LU R26, [R1+0x268] ;  /* 0x00026800011a7983 */ /* 0x000f280000300800 */
[----:B------:R-:W4:Y:S04]  /*2b320*/  LDL.LU R27, [R1+0x26c] ;  /* 0x00026c00011b7983 */ /* 0x000f280000300800 */
[----:B---3--:R-:W-:Y:S04]  /*2b330*/  STL.64 [R1+0x12b0], R14 ;  /* 0x0012b00e01007387 */ /* 0x008fe80000100a00 */
[----:B------:R0:W-:Y:S04]  /*2b340*/  STL.64 [R1+0x12a8], R12 ;  /* 0x0012a80c01007387 */ /* 0x0001e80000100a00 */
[----:B0-----:R-:W2:Y:S04]  /*2b350*/  LDL.LU.64 R12, [R1+0x20] ;  /* 0x00002000010c7983 */ /* 0x001ea80000300a00 */
[----:B--2---:R0:W-:Y:S04]  /*2b360*/  STL.64 [R1+0x12c8], R12 ;  /* 0x0012c80c01007387 */ /* 0x0041e80000100a00 */
[----:B0-----:R-:W2:Y:S04]  /*2b370*/  LDL.LU.64 R12, [R1+0x30] ;  /* 0x00003000010c7983 */ /* 0x001ea80000300a00 */
[----:B--2---:R0:W-:Y:S04]  /*2b380*/  STL.64 [R1+0x12e8], R12 ;  /* 0x0012e80c01007387 */ /* 0x0041e80000100a00 */
[----:B0-----:R-:W2:Y:S04]  /*2b390*/  LDL.LU R12, [R1+0x240] ;  /* 0x00024000010c7983 */ /* 0x001ea80000300800 */
[----:B------:R-:W2:Y:S04]  /*2b3a0*/  LDL.LU R13, [R1+0x244] ;  /* 0x00024400010d7983 */ /* 0x000ea80000300800 */
[----:B------:R-:W2:Y:S04]  /*2b3b0*/  LDL.LU R14, [R1+0x248] ;  /* 0x00024800010e7983 */ /* 0x000ea80000300800 */
[----:B------:R-:W2:Y:S04]  /*2b3c0*/  LDL.LU R15, [R1+0x24c] ;  /* 0x00024c00010f7983 */ /* 0x000ea80000300800 */
[----:B------:R-:W3:Y:S04]  /*2b3d0*/  LDL.LU R4, [R1+0x200] ;  /* 0x0002000001047983 */ /* 0x000ee80000300800 */
[----:B------:R-:W3:Y:S04]  /*2b3e0*/  LDL.LU R5, [R1+0x204] ;  /* 0x0002040001057983 */ /* 0x000ee80000300800 */
[----:B------:R-:W2:Y:S04]  /*2b3f0*/  LDL.LU R6, [R1+0x208] ;  /* 0x0002080001067983 */ /* 0x000ea80000300800 */
[----:B------:R-:W2:Y:S01]  /*2b400*/  LDL.LU R7, [R1+0x20c] ;  /* 0x00020c0001077983 */ /* 0x000ea20000300800 */
[----:B----4-:R-:W-:Y:S03]  /*2b410*/  HMMA.16816.F32.BF16 R24, R20, R8, R24 ;  /* 0x000000081418723c */ /* 0x010fe60000041818 */
        /* <DEDUP_REMOVED lines=8> */
[----:B---3--:R-:W-:Y:S04]  /*2b4a0*/  STL.64 [R1+0x12d8], R6 ;  /* 0x0012d80601007387 */ /* 0x008fe80000100a00 */
[----:B--2---:R0:W-:Y:S04]  /*2b4b0*/  STL.64 [R1+0x12d0], R4 ;  /* 0x0012d00401007387 */ /* 0x0041e80000100a00 */
[----:B0-----:R-:W2:Y:S04]  /*2b4c0*/  LDL.LU R4, [R1+0x230] ;  /* 0x0002300001047983 */ /* 0x001ea80000300800 */
[----:B------:R-:W2:Y:S04]  /*2b4d0*/  LDL.LU R5, [R1+0x234] ;  /* 0x0002340001057983 */ /* 0x000ea80000300800 */
[----:B------:R-:W2:Y:S04]  /*2b4e0*/  LDL.LU R6, [R1+0x238] ;  /* 0x0002380001067983 */ /* 0x000ea80000300800 */
[----:B------:R-:W2:Y:S04]  /*2b4f0*/  LDL.LU R7, [R1+0x23c] ;  /* 0x00023c0001077983 */ /* 0x000ea80000300800 */
[----:B------:R-:W3:Y:S04]  /*2b500*/  LDL.LU.64 R16, [R1] ;  /* 0x0000000001107983 */ /* 0x000ee80000300a00 */
[----:B------:R-:W-:Y:S04]  /*2b510*/  STL [R1+0x1200], R0 ;  /* 0x0012000001007387 */ /* 0x000fe80000100800 */
[----:B------:R-:W-:Y:S04]  /*2b520*/  STL [R1+0x11fc], R29 ;  /* 0x0011fc1d01007387 */ /* 0x000fe80000100800 */
[----:B------:R-:W-:Y:S04]  /*2b530*/  STL.64 [R1+0x260], R24 ;  /* 0x0002601801007387 */ /* 0x000fe80000100a00 */
[----:B------:R0:W-:Y:S04]  /*2b540*/  STL.64 [R1+0x268], R26 ;  /* 0x0002681a01007387 */ /* 0x0001e80000100a00 */
[----:B0-----:R-:W4:Y:S04]  /*2b550*/  LDL.LU.64 R26, [R1+0x1308] ;  /* 0x00130800011a7983 */ /* 0x001f280000300a00 */
[----:B------:R-:W4:Y:S04]  /*2b560*/  LDL.LU.64 R24, [R1+0x1300] ;  /* 0x0013000001187983 */ /* 0x000f280000300a00 */
[----:B------:R-:W4:Y:S04]  /*2b570*/  LDL.LU.64 R8, [R1+0x12f8] ;  /* 0x0012f80001087983 */ /* 0x000f280000300a00 */
[----:B------:R-:W-:Y:S04]  /*2b580*/  STL [R1+0x1208], R2 ;  /* 0x0012080201007387 */ /* 0x000fe80000100800 */
[----:B------:R-:W-:Y:S01]  /*2b590*/  STL [R1+0x1204], R3 ;  /* 0x0012040301007387 */ /* 0x000fe20000100800 */
[----:B----4-:R-:W-:-:S15]  /*2b5a0*/  HMMA.16816.F32.BF16 R24, R20, R8, R24 ;  /* 0x000000081418723c */ /* 0x010fde0000041818 */
[----:B------:R-:W-:-:S04]  /*2b5b0*/  NOP ;  /* 0x0000000000007918 */ /* 0x000fc80000000000 */
[----:B------:R0:W-:Y:S04]  /*2b5c0*/  STL.64 [R1+0x250], R24 ;  /* 0x0002501801007387 */ /* 0x0001e80000100a00 */
[----:B------:R-:W-:Y:S04]  /*2b5d0*/  STL.64 [R1+0x258], R26 ;  /* 0x0002581a01007387 */ /* 0x000fe80000100a00 */
[----:B0-----:R-:W4:Y:S01]  /*2b5e0*/  LDL.LU.64 R24, [R1+0x12f0] ;  /* 0x0012f00001187983 */ /* 0x001f220000300a00 */
[----:B------:R-:W-:Y:S02]  /*2b5f0*/  IMAD.MOV.U32 R29, RZ, RZ, R8 ;  /* 0x000000ffff1d7224 */ /* 0x000fe400078e0008 */
[----:B------:R-:W-:Y:S01]  /*2b600*/  IMAD.MOV.U32 R28, RZ, RZ, R9 ;  /* 0x000000ffff1c7224 */ /* 0x000fe200078e0009 */
[----:B------:R-:W2:Y:S04]  /*2b610*/  LDL.LU R8, [R1+0x1f0] ;  /* 0x0001f00001087983 */ /* 0x000ea80000300800 */
[----:B------:R-:W2:Y:S04]  /*2b620*/  LDL.LU R9, [R1+0x1f4] ;  /* 0x0001f40001097983 */ /* 0x000ea80000300800 */
[----:B------:R-:W2:Y:S04]  /*2b630*/  LDL.LU R10, [R1+0x1f8] ;  /* 0x0001f800010a7983 */ /* 0x000ea80000300800 */
[----:B------:R-:W2:Y:S04]  /*2b640*/  LDL.LU R11, [R1+0x1fc] ;  /* 0x0001fc00010b7983 */ /* 0x000ea80000300800 */
[----:B------:R-:W-:Y:S04]  /*2b650*/  STL [R1+0x1214], R28 ;  /* 0x0012141c01007387 */ /* 0x000fe80000100800 */
[----:B------:R-:W-:Y:S01]  /*2b660*/  STL [R1+0x1210], R29 ;  /* 0x0012101d01007387 */ /* 0x000fe20000100800 */
[----:B----4-:R-:W-:-:S15]  /*2b670*/  HMMA.16816.F32.BF16 R12, R20, R24, R12 ;  /* 0x00000018140c723c */ /* 0x010fde000004180c */
[----:B------:R-:W-:-:S04]  /*2b680*/  NOP ;  /* 0x0000000000007918 */ /* 0x000fc80000000000 */
[----:B------:R0:W-:Y:S04]  /*2b690*/  STL.64 [R1+0x240], R12 ;  /* 0x0002400c01007387 */ /* 0x0001e80000100a00 */
[----:B------:R-:W-:Y:S04]  /*2b6a0*/  STL.64 [R1+0x248], R14 ;  /* 0x0002480e01007387 */ /* 0x000fe80000100a00 */
[----:B0-----:R-:W2:Y:S01]  /*2b6b0*/  LDL.LU.64 R12, [R1+0x12e8] ;  /* 0x0012e800010c7983 */ /* 0x001ea20000300a00 */
[----:B------:R-:W-:Y:S02]  /*2b6c0*/  IMAD.MOV.U32 R0, RZ, RZ, R24 ;  /* 0x000000ffff007224 */ /* 0x000fe400078e0018 */
[----:B------:R-:W-:-:S02]  /*2b6d0*/  IMAD.MOV.U32 R27, RZ, RZ, R25 ;  /* 0x000000ffff1b7224 */ /* 0x000fc400078e0019 */
[----:B------:R-:W4:Y:S04]  /*2b6e0*/  LDL.LU.64 R24, [R1+0x12e0] ;  /* 0x0012e00001187983 */ /* 0x000f280000300a00 */
[----:B------:R-:W-:Y:S01]  /*2b6f0*/  STL [R1+0x1218], R0 ;  /* 0x0012180001007387 */ /* 0x000fe20000100800 */
[----:B--2---:R-:W-:Y:S01]  /*2b700*/  HMMA.16816.F32.BF16 R4, R20, R12, R4 ;  /* 0x0000000c1404723c */ /* 0x004fe20000041804 */
[----:B------:R-:W-:Y:S02]  /*2b710*/  IMAD.MOV.U32 R2, RZ, RZ, R12 ;  /* 0x000000ffff027224 */ /* 0x000fe400078e000c */
        /* <DEDUP_REMOVED lines=13> */
[----:B0-----:R-:W3:Y:S04]  /*2b7f0*/  LDL.LU.64 R6, [R1+0x12c0] ;  /* 0x0012c00001067983 */ /* 0x001ee80000300a00 */
[----:B------:R-:W3:Y:S04]  /*2b800*/  LDL.LU.64 R4, [R1+0x12b8] ;  /* 0x0012b80001047983 */ /* 0x000ee80000300a00 */
[----:B------:R-:W4:Y:S04]  /*2b810*/  LDL.LU.64 R14, [R1+0x12b0] ;  /* 0x0012b000010e7983 */ /* 0x000f280000300a00 */
[----:B------:R-:W4:Y:S02]  /*2b820*/  LDL.LU.64 R12, [R1+0x12a8] ;  /* 0x0012a800010c7983 */ /* 0x000f240000300a00 */
[C---:B----4-:R-:W-:Y:S08]  /*2b830*/  HMMA.16816.F32.BF16 R12, R20.reuse, R24, R12 ;  /* 0x00000018140c723c */ /* 0x050ff0000004180c */
[----:B---3--:R-:W-:Y:S11]  /*2b840*/  HMMA.16816.F32.BF16 R4, R20, R16, R4 ;  /* 0x000000101404723c */ /* 0x008ff60000041804 */
[----:B------:R0:W-:Y:S04]  /*2b850*/  STL.64 [R1+0x210], R12 ;  /* 0x0002100c01007387 */ /* 0x0001e80000100a00 */
[----:B------:R1:W-:Y:S04]  /*2b860*/  STL.64 [R1+0x218], R14 ;  /* 0x0002180e01007387 */ /* 0x0003e80000100a00 */
[----:B0-----:R-:W2:Y:S04]  /*2b870*/  LDL.LU R12, [R1+0x1e0] ;  /* 0x0001e000010c7983 */ /* 0x001ea80000300800 */
[----:B------:R-:W2:Y:S04]  /*2b880*/  LDL.LU R13, [R1+0x1e4] ;  /* 0x0001e400010d7983 */ /* 0x000ea80000300800 */
[----:B-1----:R-:W2:Y:S04]  /*2b890*/  LDL.LU R14, [R1+0x1e8] ;  /* 0x0001e800010e7983 */ /* 0x002ea80000300800 */
[----:B------:R-:W2:Y:S04]  /*2b8a0*/  LDL.LU R15, [R1+0x1ec] ;  /* 0x0001ec00010f7983 */ /* 0x000ea80000300800 */
[----:B------:R-:W-:Y:S04]  /*2b8b0*/  STL.64 [R1+0x200], R4 ;  /* 0x0002000401007387 */ /* 0x000fe80000100a00 */
[----:B------:R0:W-:Y:S04]  /*2b8c0*/  STL.64 [R1+0x208], R6 ;  /* 0x0002080601007387 */ /* 0x0001e80000100a00 */
[----:B0-----:R-:W3:Y:S04]  /*2b8d0*/  LDL.LU.64 R6, [R1+0x12a0] ;  /* 0x0012a00001067983 */ /* 0x001ee80000300a00 */
[----:B------:R-:W4:Y:S01]  /*2b8e0*/  LDL.LU.64 R4, [R1+0x1298] ;  /* 0x0012980001047983 */ /* 0x000f220000300a00 */
[----:B------:R-:W-:-:S02]  /*2b8f0*/  IMAD.MOV.U32 R29, RZ, RZ, R16 ;  /* 0x000000ffff1d7224 */ /* 0x000fc400078e0010 */
[----:B------:R-:W-:Y:S01]  /*2b900*/  IMAD.MOV.U32 R26, RZ, RZ, R17 ;  /* 0x000000ffff1a7224 */ /* 0x000fe200078e0011 */
[----:B------:R-:W2:Y:S04]  /*2b910*/  LDL.LU R16, [R1+0x1c0] ;  /* 0x0001c00001107983 */ /* 0x000ea80000300800 */
[----:B------:R-:W2:Y:S04]  /*2b920*/  LDL.LU R17, [R1+0x1c4] ;  /* 0x0001c40001117983 */ /* 0x000ea80000300800 */
[----:B------:R-:W2:Y:S04]  /*2b930*/  LDL.LU R18, [R1+0x1c8] ;  /* 0x0001c80001127983 */ /* 0x000ea80000300800 */
[----:B------:R-:W2:Y:S04]  /*2b940*/  LDL.LU R19, [R1+0x1cc] ;  /* 0x0001cc0001137983 */ /* 0x000ea80000300800 */
[----:B------:R-:W-:Y:S04]  /*2b950*/  STL.64 [R1+0x1228], R26 ;  /* 0x0012281a01007387 */ /* 0x000fe80000100a00 */
[----:B------:R3:W-:Y:S01]  /*2b960*/  STL.64 [R1+0x1220], R24 ;  /* 0x0012201801007387 */ /* 0x0007e20000100a00 */
[----:B----4-:R-:W-:Y:S01]  /*2b970*/  HMMA.16816.F32.BF16 R8, R20, R4, R8 ;  /* 0x000000041408723c */ /* 0x010fe20000041808 */
[----:B---3--:R-:W-:-:S02]  /*2b980*/  IMAD.MOV.U32 R24, RZ, RZ, R6 ;  /* 0x000000ffff187224 */ /* 0x008fc400078e0006 */
[----:B------:R-:W-:Y:S01]  /*2b990*/  IMAD.MOV.U32 R25, RZ, RZ, R7 ;  /* 0x000000ffff197224 */ /* 0x000fe200078e0007 */
[----:B------:R-:W3:Y:S04]  /*2b9a0*/  LDL.LU R6, [R1+0x1294] ;  /* 0x0012940001067983 */ /* 0x000ee80000300800 */
[----:B------:R-:W3:Y:S04]  /*2b9b0*/  LDL.LU R7, [R1+0x1290] ;  /* 0x0012900001077983 */ /* 0x000ee80000300800 */
[----:B------:R0:W-:Y:S04]  /*2b9c0*/  STL.64 [R1+0x1238], R24 ;  /* 0x0012381801007387 */ /* 0x0001e80000100a00 */
[----:B0-----:R-:W4:Y:S04]  /*2b9d0*/  LDL.LU R24, [R1+0xc0] ;  /* 0x0000c00001187983 */ /* 0x001f280000300800 */
[----:B------:R-:W4:Y:S04]  /*2b9e0*/  LDL.LU R25, [R1+0xc4] ;  /* 0x0000c40001197983 */ /* 0x000f280000300800 */
[----:B------:R-:W-:Y:S04]  /*2b9f0*/  STL.64 [R1+0x1f0], R8 ;  /* 0x0001f00801007387 */ /* 0x000fe80000100a00 */
[----:B------:R0:W-:Y:S04]  /*2ba00*/  STL.64 [R1+0x1f8], R10 ;  /* 0x0001f80a01007387 */ /* 0x0001e80000100a00 */
[----:B0-----:R-:W2:Y:S04]  /*2ba10*/  LDL.LU.64 R10, [R1+0x1288] ;  /* 0x00128800010a7983 */ /* 0x001ea80000300a00 */
[----:B------:R-:W2:Y:S04]  /*2ba20*/  LDL.LU.64 R8, [R1+0x1280] ;  /* 0x0012800001087983 */ /* 0x000ea80000300a00 */
[----:B---3--:R-:W-:Y:S04]  /*2ba30*/  STL.64 [R1+0x1118], R6 ;  /* 0x0011180601007387 */ /* 0x008fe80000100a00 */
[----:B------:R2:W-:Y:S02]  /*2ba40*/  STL.64 [R1+0x1110], R4 ;  /* 0x0011100401007387 */ /* 0x0005e40000100a00 */
[----:B--2---:R-:W-:-:S02]  /*2ba50*/  IMAD.MOV.U32 R4, RZ, RZ, R8 ;  /* 0x000000ffff047224 */ /* 0x004fc400078e0008 */
[----:B------:R-:W-:Y:S01]  /*2ba60*/  IMAD.MOV.U32 R5, RZ, RZ, R9 ;  /* 0x000000ffff057224 */ /* 0x000fe200078e0009 */
[----:B------:R-:W2:Y:S04]  /*2ba70*/  LDL.LU R8, [R1+0x127c] ;  /* 0x00127c0001087983 */ /* 0x000ea80000300800 */
[----:B------:R-:W2:Y:S04]  /*2ba80*/  LDL.LU R9, [R1+0x1278] ;  /* 0x0012780001097983 */ /* 0x000ea80000300800 */
[----:B------:R0:W-:Y:S04]  /*2ba90*/  STL.64 [R1+0x1230], R4 ;  /* 0x0012300401007387 */ /* 0x0001e80000100a00 */
[----:B0-----:R-:W3:Y:S04]  /*2baa0*/  LDL.LU R4, [R1+0x1a0] ;  /* 0x0001a00001047983 */ /* 0x001ee80000300800 */
[----:B------:R-:W3:Y:S04]  /*2bab0*/  LDL.LU R5, [R1+0x1a4] ;  /* 0x0001a40001057983 */ /* 0x000ee80000300800 */
[----:B------:R-:W3:Y:S04]  /*2bac0*/  LDL.LU R6, [R1+0x1a8] ;  /* 0x0001a80001067983 */ /* 0x000ee80000300800 */
[----:B------:R-:W3:Y:S01]  /*2bad0*/  LDL.LU R7, [R1+0x1ac] ;  /* 0x0001ac0001077983 */ /* 0x000ee20000300800 */
[C---:B--2---:R-:W-:Y:S03]  /*2bae0*/  HMMA.16816.F32.BF16 R12, R20.reuse, R8, R12 ;  /* 0x00000008140c723c */ /* 0x044fe6000004180c */
[----:B---3--:R-:W-:Y:S04]  /*2baf0*/  STL.64 [R1+0x1248], R6 ;  /* 0x0012480601007387 */ /* 0x008fe80000100a00 */
[----:B------:R0:W-:Y:S04]  /*2bb00*/  STL.64 [R1+0x1240], R4 ;  /* 0x0012400401007387 */ /* 0x0001e80000100a00 */
[----:B0-----:R-:W4:Y:S04]  /*2bb10*/  LDL.LU R4, [R1+0x1b0] ;  /* 0x0001b00001047983 */ /* 0x001f280000300800 */
[----:B------:R-:W4:Y:S04]  /*2bb20*/  LDL.LU R5, [R1+0x1b4] ;  /* 0x0001b40001057983 */ /* 0x000f280000300800 */
[----:B------:R-:W4:Y:S04]  /*2bb30*/  LDL.LU R6, [R1+0x1b8] ;  /* 0x0001b80001067983 */ /* 0x000f280000300800 */
[----:B------:R-:W4:Y:S04]  /*2bb40*/  LDL.LU R7, [R1+0x1bc] ;  /* 0x0001bc0001077983 */ /* 0x000f280000300800 */
[----:B------:R-:W-:Y:S04]  /*2bb50*/  STL.64 [R1+0x1e0], R12 ;  /* 0x0001e00c01007387 */ /* 0x000fe80000100a00 */
[----:B------:R0:W-:Y:S04]  /*2bb60*/  STL.64 [R1+0x1e8], R14 ;  /* 0x0001e80e01007387 */ /* 0x0001e80000100a00 */
[----:B0-----:R-:W2:Y:S04]  /*2bb70*/  LDL.LU.64 R14, [R1+0x1270] ;  /* 0x00127000010e7983 */ /* 0x001ea80000300a00 */
[----:B------:R-:W3:Y:S04]  /*2bb80*/  LDL.LU.64 R12, [R1+0x1268] ;  /* 0x00126800010c7983 */ /* 0x000ee80000300a00 */
[----:B------:R-:W-:Y:S04]  /*2bb90*/  STL.64 [R1+0x1108], R10 ;  /* 0x0011080a01007387 */ /* 0x000fe80000100a00 */
[----:B------:R0:W-:Y:S04]  /*2bba0*/  STL.64 [R1+0x1100], R8 ;  /* 0x0011000801007387 */ /* 0x0001e80000100a00 */
[----:B0-----:R-:W2:Y:S04]  /*2bbb0*/  LDL.LU R8, [R1+0x180] ;  /* 0x0001800001087983 */ /* 0x001ea80000300800 */
[----:B------:R-:W2:Y:S04]  /*2bbc0*/  LDL.LU R9, [R1+0x184] ;  /* 0x0001840001097983 */ /* 0x000ea80000300800 */
[----:B------:R-:W2:Y:S04]  /*2bbd0*/  LDL.LU R10, [R1+0x188] ;  /* 0x00018800010a7983 */ /* 0x000ea80000300800 */
[----:B------:R-:W2:Y:S01]  /*2bbe0*/  LDL.LU R11, [R1+0x18c] ;  /* 0x00018c00010b7983 */ /* 0x000ea20000300800 */
[----:B---3--:R-:W-:Y:S03]  /*2bbf0*/  HMMA.16816.F32.BF16 R20, R20, R12, R16 ;  /* 0x0000000c1414723c */ /* 0x008fe60000041810 */
[----:B------:R-:W3:Y:S04]  /*2bc00*/  LDL.LU.64 R18, [R1+0x1260] ;  /* 0x0012600001127983 */ /* 0x000ee80000300a00 */
[----:B------:R-:W4:-:S12]  /*2bc10*/  LDL.LU.64 R16, [R1+0x1258] ;  /* 0x0012580001107983 */ /* 0x000f180000300a00 */
[----:B------:R3:W-:Y:S04]  /*2bc20*/  STL.64 [R1+0x1c0], R20 ;  /* 0x0001c01401007387 */ /* 0x0007e80000100a00 */
[----:B------:R-:W-:Y:S01]  /*2bc30*/  STL.64 [R1+0x1c8], R22 ;  /* 0x0001c81601007387 */ /* 0x000fe20000100a00 */
[----:B---3--:R-:W-:Y:S02]  /*2bc40*/  IMAD.MOV.U32 R20, RZ, RZ, R18 ;  /* 0x000000ffff147224 */ /* 0x008fe400078e0012 */
[----:B------:R-:W-:Y:S01]  /*2bc50*/  IMAD.MOV.U32 R21, RZ, RZ, R19 ;  /* 0x000000ffff157224 */ /* 0x000fe200078e0013 */
[----:B------:R-:W4:Y:S04]  /*2bc60*/  LDL.LU R18, [R1+0x1254] ;  /* 0x0012540001127983 */ /* 0x000f280000300800 */
[----:B------:R-:W4:Y:S04]  /*2bc70*/  LDL.LU R19, [R1+0x1250] ;  /* 0x0012500001137983 */ /* 0x000f280000300800 */
[----:B--2---:R-:W-:Y:S04]  /*2bc80*/  STL.64 [R1+0x10f8], R14 ;  /* 0x0010f80e01007387 */ /* 0x004fe80000100a00 */
[----:B------:R0:W-:Y:S04]  /*2bc90*/  STL.64 [R1+0x10f0], R12 ;  /* 0x0010f00c01007387 */ /* 0x0001e80000100a00 */
[----:B0-----:R-:W2:Y:S04]  /*2bca0*/  LDL.LU R12, [R1+0x190] ;  /* 0x00019000010c7983 */ /* 0x001ea80000300800 */
[----:B------:R-:W2:Y:S04]  /*2bcb0*/  LDL.LU R13, [R1+0x194] ;  /* 0x00019400010d7983 */ /* 0x000ea80000300800 */
[----:B------:R-:W2:Y:S04]  /*2bcc0*/  LDL.LU R14, [R1+0x198] ;  /* 0x00019800010e7983 */ /* 0x000ea80000300800 */
[----:B------:R-:W2:Y:S01]  /*2bcd0*/  LDL.LU R15, [R1+0x19c] ;  /* 0x00019c00010f7983 */ /* 0x000ea20000300800 */
[----:B----4-:R-:W-:Y:S03]  /*2bce0*/  HMMA.16816.F32.BF16 R24, R16, R24, R4 ;  /* 0x000000181018723c */ /* 0x010fe60000041804 */
[----:B------:R-:W3:Y:S04]  /*2bcf0*/  LDL.LU.64 R6, [R1+0x1248] ;  /* 0x0012480001067983 */ /* 0x000ee80000300a00 */
[----:B------:R-:W3:-:S12]  /*2bd00*/  LDL.LU.64 R4, [R1+0x1240] ;  /* 0x0012400001047983 */ /* 0x000ed80000300a00 */
[----:B------:R0:W-:Y:S04]  /*2bd10*/  STL.64 [R1+0x1b0], R24 ;  /* 0x0001b01801007387 */ /* 0x0001e80000100a00 */
[----:B------:R3:W-:Y:S04]  /*2bd20*/  STL.64 [R1+0x1b8], R26 ;  /* 0x0001b81a01007387 */ /* 0x0007e80000100a00 */
[----:B0-----:R-:W3:Y:S01]  /*2bd30*/  LDL.LU.64 R24, [R1+0x1238] ;  /* 0x0012380001187983 */ /* 0x001ee20000300a00 */
[----:B--2---:R-:W-:Y:S01]  /*2bd40*/  HMMA.16816.F32.BF16 R12, R16, R20, R12 ;  /* 0x00000014100c723c */ /* 0x004fe2000004180c */
[----:B------:R-:W-:-:S07]  /*2bd50*/  IMAD.MOV.U32 R20, RZ, RZ, R0 ;  /* 0x000000ffff147224 */ /* 0x000fce00078e0000 */
[----:B---3--:R-:W-:Y:S01]  /*2bd60*/  HMMA.16816.F32.BF16 R24, R16, R24, R4 ;  /* 0x000000181018723c */ /* 0x008fe20000041804 */
[----:B------:R-:W2:-:S15]  /*2bd70*/  LDL.LU.64 R4, [R1+0x1230] ;  /* 0x0012300001047983 */ /* 0x000e9e0000300a00 */
[----:B------:R-:W-:-:S03]  /*2bd80*/  NOP ;  /* 0x0000000000007918 */ /* 0x000fc60000000000 */
[----:B------:R-:W-:Y:S04]  /*2bd90*/  STL.64 [R1+0x1a0], R24 ;  /* 0x0001a01801007387 */ /* 0x000fe80000100a00 */
[----:B------:R0:W-:Y:S04]  /*2bda0*/  STL.64 [R1+0x1a8], R26 ;  /* 0x0001a81a01007387 */ /* 0x0001e80000100a00 */
[----:B0-----:R-:W3:Y:S04]  /*2bdb0*/  LDL.LU.64 R26, [R1+0x1228] ;  /* 0x00122800011a7983 */ /* 0x001ee80000300a00 */
[----:B------:R-:W4:Y:S04]  /*2bdc0*/  LDL.LU.64 R24, [R1+0x1220] ;  /* 0x0012200001187983 */ /* 0x000f280000300a00 */
[----:B------:R-:W-:Y:S04]  /*2bdd0*/  STL.64 [R1+0x190], R12 ;  /* 0x0001900c01007387 */ /* 0x000fe80000100a00 */
[----:B------:R-:W-:Y:S04]  /*2bde0*/  STL.64 [R1+0x198], R14 ;  /* 0x0001980e01007387 */ /* 0x000fe80000100a00 */
[----:B------:R-:W4:Y:S01]  /*2bdf0*/  LDL.LU R0, [R1+0x1218] ;  /* 0x0012180001007983 */ /* 0x000f220000300800 */
[----:B------:R-:W-:Y:S01]  /*2be00*/  IMAD.MOV.U32 R21, RZ, RZ, R28 ;  /* 0x000000ffff157224 */ /* 0x000fe200078e001c */
[----:B--2---:R-:W-:-:S15]  /*2be10*/  HMMA.16816.F32.BF16 R4, R16, R4, R8 ;  /* 0x000000041004723c */ /* 0x004fde0000041808 */
[----:B------:R-:W-:-:S04]  /*2be20*/  NOP ;  /* 0x0000000000007918 */ /* 0x000fc80000000000 */
[----:B------:R0:W-:Y:S04]  /*2be30*/  STL.64 [R1+0x180], R4 ;  /* 0x0001800401007387 */ /* 0x0001e80000100a00 */
[----:B------:R-:W-:Y:S04]  /*2be40*/  STL.64 [R1+0x188], R6 ;  /* 0x0001880601007387 */ /* 0x000fe80000100a00 */
[----:B------:R-:W2:Y:S04]  /*2be50*/  LDL.LU R28, [R1+0x1214] ;  /* 0x00121400011c7983 */ /* 0x000ea80000300800 */
[----:B------:R1:W-:Y:S01]  /*2be60*/  STL.64 [R1+0x1150], R20 ;  /* 0x0011501401007387 */ /* 0x0003e20000100a00 */
[----:B0-----:R-:W-:-:S02]  /*2be70*/  IMAD.MOV.U32 R4, RZ, RZ, R29 ;  /* 0x000000ffff047224 */ /* 0x001fc400078e001d */
[----:B---3--:R-:W-:Y:S01]  /*2be80*/  IMAD.MOV.U32 R5, RZ, RZ, R26 ;  /* 0x000000ffff057224 */ /* 0x008fe200078e001a */
[----:B------:R-:W3:Y:S01]  /*2be90*/  LDL.LU R29, [R1+0x1210] ;  /* 0x00121000011d7983 */ /* 0x000ee20000300800 */
[----:B-1----:R-:W-:Y:S02]  /*2bea0*/  IMAD.MOV.U32 R20, RZ, RZ, R2 ;  /* 0x000000ffff147224 */ /* 0x002fe400078e0002 */
[----:B------:R-:W-:Y:S01]  /*2beb0*/  IMAD.MOV.U32 R21, RZ, RZ, R3 ;  /* 0x000000ffff157224 */ /* 0x000fe200078e0003 */
[----:B------:R-:W2:Y:S04]  /*2bec0*/  LDL.LU R26, [R1+0x120c] ;  /* 0x00120c00011a7983 */ /* 0x000ea80000300800 */
[----:B------:R-:W2:Y:S04]  /*2bed0*/  LDL.LU R2, [R1+0x1208] ;  /* 0x0012080001027983 */ /* 0x000ea80000300800 */
[----:B------:R-:W2:Y:S04]  /*2bee0*/  LDL.LU R3, [R1+0x1204] ;  /* 0x0012040001037983 */ /* 0x000ea80000300800 */
[----:B------:R4:W-:Y:S02]  /*2bef0*/  STL.64 [R1+0x1168], R20 ;  /* 0x0011681401007387 */ /* 0x0009e40000100a00 */
[----:B----4-:R-:W-:-:S02]  /*2bf00*/  IMAD.MOV.U32 R20, RZ, RZ, R0 ;  /* 0x000000ffff147224 */ /* 0x010fc400078e0000 */
[----:B------:R-:W-:Y:S01]  /*2bf10*/  IMAD.MOV.U32 R21, RZ, RZ, R27 ;  /* 0x000000ffff157224 */ /* 0x000fe200078e001b */
[----:B------:R-:W4:Y:S04]  /*2bf20*/  LDL.LU R0, [R1+0x1200] ;  /* 0x0012000001007983 */ /* 0x000f280000300800 */
[----:B------:R-:W-:Y:S04]  /*2bf30*/  STL.64 [R1+0x1180], R20 ;  /* 0x0011801401007387 */ /* 0x000fe80000100a00 */
[----:B------:R-:W2:Y:S04]  /*2bf40*/  LDL R27, [R1+0x460] ;  /* 0x00046000011b7983 */ /* 0x000ea80000100800 */
[----:B--2---:R-:W-:Y:S04]  /*2bf50*/  STL.64 [R1+0x1148], R26 ;  /* 0x0011481a01007387 */ /* 0x004fe80000100a00 */
[----:B------:R0:W-:Y:S04]  /*2bf60*/  STL.64 [R1+0x1140], R24 ;  /* 0x0011401801007387 */ /* 0x0001e80000100a00 */
[----:B0-----:R-:W2:Y:S04]  /*2bf70*/  LDL.LU R24, [R1+0x110] ;  /* 0x0001100001187983 */ /* 0x001ea80000300800 */
[----:B------:R-:W2:Y:S04]  /*2bf80*/  LDL.LU R25, [R1+0x114] ;  /* 0x0001140001197983 */ /* 0x000ea80000300800 */
[----:B------:R-:W2:Y:S04]  /*2bf90*/  LDL.LU R26, [R1+0x118] ;  /* 0x00011800011a7983 */ /* 0x000ea80000300800 */
[----:B------:R-:W2:Y:S01]  /*2bfa0*/  LDL.LU R27, [R1+0x11c] ;  /* 0x00011c00011b7983 */ /* 0x000ea20000300800 */
[----:B---3--:R-:W-:-:S02]  /*2bfb0*/  IMAD.MOV.U32 R20, RZ, RZ, R29 ;  /* 0x000000ffff147224 */ /* 0x008fc400078e001d */
[----:B------:R-:W-:Y:S01]  /*2bfc0*/  IMAD.MOV.U32 R21, RZ, RZ, R28 ;  /* 0x000000ffff157224 */ /* 0x000fe200078e001c */
[----:B------:R-:W3:Y:S04]  /*2bfd0*/  LDL.LU R29, [R1+0x11fc] ;  /* 0x0011fc00011d7983 */ /* 0x000ee80000300800 */
[----:B------:R-:W3:Y:S04]  /*2bfe0*/  LDL.LU R28, [R1+0x11f8] ;  /* 0x0011f800011c7983 */ /* 0x000ee80000300800 */
[----:B------:R-:W-:Y:S04]  /*2bff0*/  STL.64 [R1+0x1198], R20 ;  /* 0x0011981401007387 */ /* 0x000fe80000100a00 */
[----:B--2---:R-:W-:Y:S04]  /*2c000*/  STL.64 [R1+0x1160], R26 ;  /* 0x0011601a01007387 */ /* 0x004fe80000100a00 */
[----:B------:R0:W-:Y:S04]  /*2c010*/  STL.64 [R1+0x1158], R24 ;  /* 0x0011581801007387 */ /* 0x0001e80000100a00 */
[----:B0-----:R-:W2:Y:S04]  /*2c020*/  LDL.LU R24, [R1+0x120] ;  /* 0x0001200001187983 */ /* 0x001ea80000300800 */
[----:B------:R-:W2:Y:S04]  /*2c030*/  LDL.LU R25, [R1+0x124] ;  /* 0x0001240001197983 */ /* 0x000ea80000300800 */
[----:B------:R-:W2:Y:S04]  /*2c040*/  LDL.LU R26, [R1+0x128] ;  /* 0x00012800011a7983 */ /* 0x000ea80000300800 */
[----:B------:R-:W2:Y:S01]  /*2c050*/  LDL.LU R27, [R1+0x12c] ;  /* 0x00012c00011b7983 */ /* 0x000ea20000300800 */
[----:B------:R-:W-:-:S02]  /*2c060*/  IMAD.MOV.U32 R20, RZ, RZ, R3 ;  /* 0x000000ffff147224 */ /* 0x000fc400078e0003 */
        /* <DEDUP_REMOVED lines=10> */
[----:B---3--:R-:W-:-:S02]  /*2c110*/  IMAD.MOV.U32 R20, RZ, RZ, R29 ;  /* 0x000000ffff147224 */ /* 0x008fc400078e001d */
[----:B----4-:R-:W-:Y:S01]  /*2c120*/  IMAD.MOV.U32 R21, RZ, RZ, R0 ;  /* 0x000000ffff157224 */ /* 0x010fe200078e0000 */
[----:B------:R-:W3:Y:S04]  /*2c130*/  LDL.LU R29, [R1+0x11ec] ;  /* 0x0011ec00011d7983 */ /* 0x000ee80000300800 */
[----:B------:R-:W4:Y:S04]  /*2c140*/  LDL.LU R0, [R1+0x11e8] ;  /* 0x0011e80001007983 */ /* 0x000f280000300800 */
        /* <DEDUP_REMOVED lines=29> */
[----:B------:R0:W-:Y:S04]  /*2c320*/  STL.64 [R1+0x1138], R4 ;  /* 0x0011380401007387 */ /* 0x0001e80000100a00 */
[----:B0-----:R-:W3:Y:S04]  /*2c330*/  LDL.LU R4, [R1+0x100] ;  /* 0x0001000001047983 */ /* 0x001ee80000300800 */
[----:B------:R-:W3:Y:S04]  /*2c340*/  LDL.LU R5, [R1+0x104] ;  /* 0x0001040001057983 */ /* 0x000ee80000300800 */
[----:B------:R-:W3:Y:S04]  /*2c350*/  LDL.LU R6, [R1+0x108] ;  /* 0x0001080001067983 */ /* 0x000ee80000300800 */
[----:B------:R-:W3:Y:S04]  /*2c360*/  LDL.LU R7, [R1+0x10c] ;  /* 0x00010c0001077983 */ /* 0x000ee80000300800 */
[----:B------:R-:W3:Y:S04]  /*2c370*/  LDL.LU R8, [R1+0xe0] ;  /* 0x0000e00001087983 */ /* 0x000ee80000300800 */
[----:B------:R-:W3:Y:S04]  /*2c380*/  LDL.LU R9, [R1+0xe4] ;  /* 0x0000e40001097983 */ /* 0x000ee80000300800 */
[----:B------:R-:W3:Y:S04]  /*2c390*/  LDL.LU R10, [R1+0xe8] ;  /* 0x0000e800010a7983 */ /* 0x000ee80000300800 */
[----:B------:R-:W3:Y:S01]  /*2c3a0*/  LDL.LU R11, [R1+0xec] ;  /* 0x0000ec00010b7983 */ /* 0x000ee20000300800 */
[C---:B--2---:R-:W-:Y:S03]  /*2c3b0*/  HMMA.16816.F32.BF16 R20, R16.reuse, R20, R24 ;  /* 0x000000141014723c */ /* 0x044fe60000041818 */
[----:B---3--:R-:W-:Y:S04]  /*2c3c0*/  STL.64 [R1+0x1128], R10 ;  /* 0x0011280a01007387 */ /* 0x008fe80000100a00 */
[----:B------:R0:W-:Y:S04]  /*2c3d0*/  STL.64 [R1+0x1120], R8 ;  /* 0x0011200801007387 */ /* 0x0001e80000100a00 */
[----:B0-----:R-:W2:Y:S04]  /*2c3e0*/  LDL.LU R8, [R1+0xf0] ;  /* 0x0000f00001087983 */ /* 0x001ea80000300800 */
[----:B------:R-:W2:Y:S04]  /*2c3f0*/  LDL.LU R9, [R1+0xf4] ;  /* 0x0000f40001097983 */ /* 0x000ea80000300800 */
[----:B------:R-:W2:Y:S04]  /*2c400*/  LDL.LU R10, [R1+0xf8] ;  /* 0x0000f800010a7983 */ /* 0x000ea80000300800 */
[----:B------:R-:W2:Y:S04]  /*2c410*/  LDL.LU R11, [R1+0xfc] ;  /* 0x0000fc00010b7983 */ /* 0x000ea80000300800 */
[----:B------:R-:W3:Y:S04]  /*2c420*/  LDL.LU R12, [R1+0xd0] ;  /* 0x0000d000010c7983 */ /* 0x000ee80000300800 */
[----:B------:R-:W3:Y:S04]  /*2c430*/  LDL.LU R13, [R1+0xd4] ;  /* 0x0000d400010d7983 */ /* 0x000ee80000300800 */
[----:B------:R-:W3:Y:S04]  /*2c440*/  LDL.LU R14, [R1+0xd8] ;  /* 0x0000d800010e7983 */ /* 0x000ee80000300800 */
        /* <DEDUP_REMOVED lines=27> */
[----:B------:R2:W-:Y:S04]  /*2c600*/  STL [R1+0x138], R22 ;  /* 0x0001381601007387 */ /* 0x0005e80000100800 */
[----:B0-----:R-:W2:Y:S01]  /*2c610*/  LDL.LU.64 R20, [R1+0x1168] ;  /* 0x0011680001147983 */ /* 0x001ea20000300a00 */
[----:B------:R-:W-:Y:S02]  /*2c620*/  IMAD.MOV.U32 R15, RZ, RZ, R28 ;  /* 0x000000ffff0f7224 */ /* 0x000fe400078e001c */
[----:B------:R-:W-:-:S05]  /*2c630*/  IMAD.MOV.U32 R28, RZ, RZ, R23 ;  /* 0x000000ffff1c7224 */ /* 0x000fca00078e0017 */
        /* <DEDUP_REMOVED lines=9> */
[----:B------:R-:W3:-:S13]  /*2c6d0*/  LDL.LU.64 R24, [R1+0x1140] ;  /* 0x0011400001187983 */ /* 0x000eda0000300a00 */
[----:B------:R-:W-:Y:S04]  /*2c6e0*/  STL.64 [R1+0x110], R20 ;  /* 0x0001101401007387 */ /* 0x000fe80000100a00 */
[----:B------:R-:W-:Y:S01]  /*2c6f0*/  STL [R1+0x118], R22 ;  /* 0x0001181601007387 */ /* 0x000fe20000100800 */
[----:B------:R-:W-:-:S05]  /*2c700*/  IMAD.MOV.U32 R28, RZ, RZ, R23 ;  /* 0x000000ffff1c7224 */ /* 0x000fca00078e0017 */
[----:B------:R-:W-:Y:S04]  /*2c710*/  STL [R1+0xf7c], R28 ;  /* 0x000f7c1c01007387 */ /* 0x000fe80000100800 */
[----:B--2---:R-:W0:Y:S04]  /*2c720*/  LDSM.16.MT88.4 R20, [R27+UR5+0x8c00] ;  /* 0x008c00051b14783b */ /* 0x004e280008004200 */
[----:B0-----:R0:W-:Y:S02]  /*2c730*/  STL.64 [R1+0x10e8], R22 ;  /* 0x0010e81601007387 */ /* 0x0011e40000100a00 */
[----:B0-----:R-:W-:-:S02]  /*2c740*/  IMAD.MOV.U32 R23, RZ, RZ, R26 ;  /* 0x000000ffff177224 */ /* 0x001fc400078e001a */
[C---:B---3--:R-:W-:Y:S01]  /*2c750*/  HMMA.16816.F32.BF16 R24, R16.reuse, R24, R4 ;  /* 0x000000181018723c */ /* 0x048fe20000041804 */
[----:B------:R0:W-:Y:S04]  /*2c760*/  STL.64 [R1+0x10e0], R20 ;  /* 0x0010e01401007387 */ /* 0x0001e80000100a00 */
[----:B0-----:R-:W2:Y:S04]  /*2c770*/  LDL.LU R20, [R1+0x1d0] ;  /* 0x0001d00001147983 */ /* 0x001ea80000300800 */
[----:B------:R-:W2:Y:S04]  /*2c780*/  LDL.LU R21, [R1+0x1d4] ;  /* 0x0001d40001157983 */ /* 0x000ea80000300800 */
[----:B------:R-:W2:Y:S04]  /*2c790*/  LDL.LU R22, [R1+0x1d8] ;  /* 0x0001d80001167983 */ /* 0x000ea80000300800 */
[----:B------:R-:W3:Y:S04]  /*2c7a0*/  LDL.LU.64 R4, [R1+0x1138] ;  /* 0x0011380001047983 */ /* 0x000ee80000300a00 */
[----:B------:R-:W-:Y:S04]  /*2c7b0*/  STL.64 [R1+0x100], R24 ;  /* 0x0001001801007387 */ /* 0x000fe80000100a00 */
[----:B------:R0:W-:Y:S04]  /*2c7c0*/  STL.64 [R1+0x108], R26 ;  /* 0x0001081a01007387 */ /* 0x0001e80000100a00 */
[----:B0-----:R-:W2:Y:S04]  /*2c7d0*/  LDL.LU R27, [R1+0x1130] ;  /* 0x00113000011b7983 */ /* 0x001ea80000300800 */
[----:B--2---:R-:W0:Y:S01]  /*2c7e0*/  LDSM.16.MT88.4 R24, [R27+UR5+0x8c00] ;  /* 0x008c00051b18783b */ /* 0x004e220008004200 */
[----:B---3--:R-:W-:-:S15]  /*2c7f0*/  HMMA.16816.F32.BF16 R4, R16, R4, R8 ;  /* 0x000000041004723c */ /* 0x008fde0000041808 */
[----:B------:R-:W-:-:S04]  /*2c800*/  NOP ;  /* 0x0000000000007918 */ /* 0x000fc80000000000 */
[----:B------:R-:W-:Y:S01]  /*2c810*/  IMAD.MOV.U32 R28, RZ, RZ, R7 ;  /* 0x000000ffff1c7224 */ /* 0x000fe200078e0007 */
[----:B0-----:R0:W-:Y:S04]  /*2c820*/  STL.64 [R1+0x1000], R26 ;  /* 0x0010001a01007387 */ /* 0x0011e80000100a00 */
[----:B------:R-:W-:Y:S04]  /*2c830*/  STL.64 [R1+0xff8], R24 ;  /* 0x000ff81801007387 */ /* 0x000fe80000100a00 */
[----:B0-----:R-:W2:Y:S04]  /*2c840*/  LDL.LU.64 R26, [R1+0xc8] ;  /* 0x0000c800011a7983 */ /* 0x001ea80000300a00 */
[----:B------:R-:W3:Y:S04]  /*2c850*/  LDL.LU.64 R10, [R1+0x1128] ;  /* 0x00112800010a7983 */ /* 0x000ee80000300a00 */
[----:B------:R-:W3:Y:S04]  /*2c860*/  LDL.LU.64 R8, [R1+0x1120] ;  /* 0x0011200001087983 */ /* 0x000ee80000300a00 */
[----:B------:R-:W-:Y:S04]  /*2c870*/  STL.64 [R1+0xf0], R4 ;  /* 0x0000f00401007387 */ /* 0x000fe80000100a00 */
[----:B------:R0:W-:Y:S04]  /*2c880*/  STL [R1+0xf8], R6 ;  /* 0x0000f80601007387 */ /* 0x0001e80000100800 */
[----:B0-----:R-:W2:Y:S04]  /*2c890*/  LDL.LU.64 R6, [R1+0x1118] ;  /* 0x0011180001067983 */ /* 0x001ea80000300a00 */
[----:B------:R-:W3:Y:S04]  /*2c8a0*/  LDL.LU.64 R4, [R1+0x1110] ;  /* 0x0011100001047983 */ /* 0x000ee80000300a00 */
[----:B------:R-:W-:Y:S01]  /*2c8b0*/  STL [R1+0xfb8], R28 ;  /* 0x000fb81c01007387 */ /* 0x000fe20000100800 */
[----:B---3--:R-:W-:-:S15]  /*2c8c0*/  HMMA.16816.F32.BF16 R8, R16, R4, R8 ;  /* 0x000000041008723c */ /* 0x008fde0000041808 */
[----:B------:R-:W-:-:S04]  /*2c8d0*/  NOP ;  /* 0x0000000000007918 */ /* 0x000fc80000000000 */
[----:B------:R-:W-:Y:S04]  /*2c8e0*/  STL.64 [R1+0xe0], R8 ;  /* 0x0000e00801007387 */ /* 0x000fe80000100a00 */
[----:B------:R0:W-:Y:S04]  /*2c8f0*/  STL.64 [R1+0xe8], R10 ;  /* 0x0000e80a01007387 */ /* 0x0001e80000100a00 */
[----:B0-----:R-:W3:Y:S04]  /*2c900*/  LDL.LU.64 R10, [R1+0x1108] ;  /* 0x00110800010a7983 */ /* 0x001ee80000300a00 */
[----:B------:R-:W3:Y:S04]  /*2c910*/  LDL.LU.64 R8, [R1+0x1100] ;  /* 0x0011000001087983 */ /* 0x000ee80000300a00 */
[----:B--2---:R0:W-:Y:S04]  /*2c920*/  STL.64 [R1+0x10c0], R6 ;  /* 0x0010c00601007387 */ /* 0x0041e80000100a00 */
[----:B0-----:R-:W2:Y:S04]  /*2c930*/  LDL R6, [R1+0xb8] ;  /* 0x0000b80001067983 */ /* 0x001ea80000100800 */
[----:B------:R-:W2:Y:S01]  /*2c940*/  LDL R7, [R1+0xbc] ;  /* 0x0000bc0001077983 */ /* 0x000ea20000100800 */
[----:B---3--:R-:W-:-:S15]  /*2c950*/  HMMA.16816.F32.BF16 R12, R16, R8, R12 ;  /* 0x00000008100c723c */ /* 0x008fde000004180c */
[----:B------:R-:W-:-:S04]  /*2c960*/  NOP ;  /* 0x0000000000007918 */ /* 0x000fc80000000000 */
[----:B------:R-:W-:Y:S04]  /*2c970*/  STL.64 [R1+0xd0], R12 ;  /* 0x0000d00c01007387 */ /* 0x000fe80000100a00 */
[----:B------:R0:W-:Y:S04]  /*2c980*/  STL.64 [R1+0xd8], R14 ;  /* 0x0000d80e01007387 */ /* 0x0001e80000100a00 */
[----:B0-----:R-:W3:Y:S04]  /*2c990*/  LDL.LU.64 R14, [R1+0x10f8] ;  /* 0x0010f800010e7983 */ /* 0x001ee80000300a00 */
[----:B------:R-:W2:Y:S04]  /*2c9a0*/  LDL.LU.64 R12, [R1+0x10f0] ;  /* 0x0010f000010c7983 */ /* 0x000ea80000300a00 */
[----:B------:R-:W3:Y:S04]  /*2c9b0*/  LDL.LU R8, [R1+0x2c0] ;  /* 0x0002c00001087983 */ /* 0x000ee80000300800 */
[----:B------:R-:W3:Y:S01]  /*2c9c0*/  LDL.LU R9, [R1+0x2c4] ;  /* 0x0002c40001097983 */ /* 0x000ee20000300800 */
[----:B--2---:R-:W-:Y:S03]  /*2c9d0*/  HMMA.16816.F32.BF16 R16, R16, R12, R20 ;  /* 0x0000000c1010723c */ /* 0x004fe60000041814 */
[----:B------:R-:W2:Y:S04]  /*2c9e0*/  LDL.LU.64 R22, [R1+0x10e8] ;  /* 0x0010e80001167983 */ /* 0x000ea80000300a00 */
[----:B------:R-:W2:Y:S04]  /*2c9f0*/  LDL.LU.64 R20, [R1+0x10e0] ;  /* 0x0010e00001147983 */ /* 0x000ea80000300a00 */
[----:B---3--:R-:W-:Y:S08]  /*2ca00*/  STL.64 [R1+0x10d8], R14 ;  /* 0x0010d80e01007387 */ /* 0x008ff00000100a00 */
[----:B------:R-:W-:Y:S04]  /*2ca10*/  STL.64 [R1+0xee0], R18 ;  /* 0x000ee01201007387 */ /* 0x000fe80000100a00 */
[----:B------:R0:W-:Y:S04]  /*2ca20*/  STL.64 [R1+0xed8], R16 ;  /* 0x000ed81001007387 */ /* 0x0001e80000100a00 */
[----:B0-----:R-:W3:Y:S04]  /*2ca30*/  LDL.LU R16, [R1+0x2b0] ;  /* 0x0002b00001107983 */ /* 0x001ee80000300800 */
[----:B------:R-:W3:Y:S01]  /*2ca40*/  LDL.LU R17, [R1+0x2b4] ;  /* 0x0002b40001117983 */ /* 0x000ee20000300800 */
[----:B----4-:R-:W-:-:S02]  /*2ca50*/  IMAD.MOV.U32 R19, RZ, RZ, R0 ;  /* 0x000000ffff137224 */ /* 0x010fc400078e0000 */
[----:B------:R-:W-:Y:S01]  /*2ca60*/  IMAD.MOV.U32 R18, RZ, RZ, R3 ;  /* 0x000000ffff127224 */ /* 0x000fe200078e0003 */
[----:B--2---:R-:W-:Y:S01]  /*2ca70*/  HMMA.16816.F32.BF16 R12, R20, R26, R8 ;  /* 0x0000001a140c723c */ /* 0x004fe20000041808 */
[----:B------:R-:W-:Y:S02]  /*2ca80*/  IMAD.MOV.U32 R10, RZ, RZ, R26 ;  /* 0x000000ffff0a7224 */ /* 0x000fe400078e001a */
[----:B------:R-:W-:-:S15]  /*2ca90*/  IMAD.MOV.U32 R11, RZ, RZ, R27 ;  /* 0x000000ffff0b7224 */ /* 0x000fde00078e001b */
[----:B------:R-:W-:Y:S01]  /*2caa0*/  NOP ;  /* 0x0000000000007918 */ /* 0x000fe20000000000 */
[----:B------:R0:W-:Y:S04]  /*2cab0*/  STL.64 [R1+0x450], R12 ;  /* 0x0004500c01007387 */ /* 0x0001e80000100a00 */
[----:B------:R-:W-:Y:S01]  /*2cac0*/  STL.64 [R1+0x458], R14 ;  /* 0x0004580e01007387 */ /* 0x000fe20000100a00 */
[----:B------:R-:W-:Y:S02]  /*2cad0*/  IMAD.MOV.U32 R0, RZ, RZ, R12 ;  /* 0x000000ffff007224 */ /* 0x000fe400078e000c */
[----:B------:R-:W-:Y:S01]  /*2cae0*/  IMAD.MOV.U32 R3, RZ, RZ, R13 ;  /* 0x000000ffff037224 */ /* 0x000fe200078e000d */
[----:B0-----:R-:W2:Y:S04]  /*2caf0*/  LDL.LU R12, [R1+0x2a0] ;  /* 0x0002a000010c7983 */ /* 0x001ea80000300800 */
[----:B------:R-:W2:Y:S04]  /*2cb00*/  LDL.LU R13, [R1+0x2a4] ;  /* 0x0002a400010d7983 */ /* 0x000ea80000300800 */
[----:B------:R0:W-:Y:S04]  /*2cb10*/  STL.64 [R1+0x10b8], R10 ;  /* 0x0010b80a01007387 */ /* 0x0001e80000100a00 */
[----:B0-----:R-:W4:Y:S01]  /*2cb20*/  LDL.LU.64 R10, [R1+0x88] ;  /* 0x00008800010a7983 */ /* 0x001f220000300a00 */
[----:B---3--:R-:W-:Y:S03]  /*2cb30*/  HMMA.16816.F32.BF16 R4, R20, R6, R16 ;  /* 0x000000061404723c */ /* 0x008fe60000041810 */
[----:B----4-:R-:W-:Y:S04]  /*2cb40*/  STL.64 [R1+0x10c8], R10 ;  /* 0x0010c80a01007387 */ /* 0x010fe80000100a00 */
[----:B------:R-:W3:Y:S04]  /*2cb50*/  LDL.LU.64 R26, [R1+0x48] ;  /* 0x00004800011a7983 */ /* 0x000ee80000300a00 */
[----:B---3--:R-:W-:Y:S04]  /*2cb60*/  STL.64 [R1+0x1088], R26 ;  /* 0x0010881a01007387 */ /* 0x008fe80000100a00 */
[----:B------:R-:W-:Y:S04]  /*2cb70*/  STL [R1+0xe10], R0 ;  /* 0x000e100001007387 */ /* 0x000fe80000100800 */
[----:B------:R-:W-:Y:S04]  /*2cb80*/  STL [R1+0xe0c], R3 ;  /* 0x000e0c0301007387 */ /* 0x000fe80000100800 */
[----:B------:R-:W-:Y:S04]  /*2cb90*/  STL.64 [R1+0x440], R4 ;  /* 0x0004400401007387 */ /* 0x000fe80000100a00 */
[----:B------:R0:W-:Y:S04]  /*2cba0*/  STL.64 [R1+0x448], R6 ;  /* 0x0004480601007387 */ /* 0x0001e80000100a00 */
[----:B0-----:R-:W3:Y:S04]  /*2cbb0*/  LDL R6, [R1+0x98] ;  /* 0x0000980001067983 */ /* 0x001ee80000100800 */
[----:B------:R-:W3:Y:S04]  /*2cbc0*/  LDL R7, [R1+0x9c] ;  /* 0x00009c0001077983 */ /* 0x000ee80000100800 */
[----:B---3--:R0:W-:Y:S04]  /*2cbd0*/  STL.64 [R1+0x10d0], R6 ;  /* 0x0010d00601007387 */ /* 0x0081e80000100a00 */
[----:B0-----:R-:W2:Y:S04]  /*2cbe0*/  LDL.LU.64 R6, [R1+0xa8] ;  /* 0x0000a80001067983 */ /* 0x001ea80000300a00 */
[----:B------:R-:W3:Y:S04]  /*2cbf0*/  LDL.LU R8, [R1+0x290] ;  /* 0x0002900001087983 */ /* 0x000ee80000300800 */
[----:B------:R-:W3:Y:S04]  /*2cc00*/  LDL.LU R9, [R1+0x294] ;  /* 0x0002940001097983 */ /* 0x000ee80000300800 */
[----:B------:R-:W3:Y:S04]  /*2cc10*/  LDL.LU R10, [R1+0x298] ;  /* 0x00029800010a7983 */ /* 0x000ee80000300800 */
[----:B------:R-:W3:Y:S04]  /*2cc20*/  LDL.LU R11, [R1+0x29c] ;  /* 0x00029c00010b7983 */ /* 0x000ee80000300800 */
[----:B------:R-:W4:Y:S04]  /*2cc30*/  LDL.LU R16, [R1+0x270] ;  /* 0x0002700001107983 */ /* 0x000f280000300800 */
[----:B------:R-:W4:Y:S04]  /*2cc40*/  LDL.LU R17, [R1+0x274] ;  /* 0x0002740001117983 */ /* 0x000f280000300800 */
[----:B------:R-:W2:Y:S04]  /*2cc50*/  LDL.LU R18, [R1+0x278] ;  /* 0x0002780001127983 */ /* 0x000ea80000300800 */
[----:B------:R-:W2:Y:S01]  /*2cc60*/  LDL.LU R19, [R1+0x27c] ;  /* 0x00027c0001137983 */ /* 0x000ea20000300800 */
[----:B------:R-:W-:-:S02]  /*2cc70*/  IMAD.MOV.U32 R14, RZ, RZ, R29 ;  /* 0x000000ffff0e7224 */ /* 0x000fc400078e001d */
[----:B------:R-:W-:Y:S01]  /*2cc80*/  IMAD.MOV.U32 R15, RZ, RZ, R2 ;  /* 0x000000ffff0f7224 */ /* 0x000fe200078e0002 */
[----:B--2---:R-:W-:Y:S04]  /*2cc90*/  STL.64 [R1+0x10b0], R18 ;  /* 0x0010b01201007387 */ /* 0x004fe80000100a00 */
[----:B----4-:R0:W-:Y:S04]  /*2cca0*/  STL.64 [R1+0x10a8], R16 ;  /* 0x0010a81001007387 */ /* 0x0101e80000100a00 */
[----:B0-----:R-:W2:Y:S04]  /*2ccb0*/  LDL.LU R16, [R1+0x280] ;  /* 0x0002800001107983 */ /* 0x001ea80000300800 */
[----:B------:R-:W2:Y:S04]  /*2ccc0*/  LDL.LU R17, [R1+0x284] ;  /* 0x0002840001117983 */ /* 0x000ea80000300800 */
[----:B------:R-:W2:Y:S04]  /*2ccd0*/  LDL.LU R18, [R1+0x288] ;  /* 0x0002880001127983 */ /* 0x000ea80000300800 */
[----:B------:R-:W2:Y:S04]  /*2cce0*/  LDL.LU R19, [R1+0x28c] ;  /* 0x00028c0001137983 */ /* 0x000ea80000300800 */
[----:B------:R-:W4:Y:S01]  /*2ccf0*/  LDL.64 R26, [R1+0x68] ;  /* 0x00006800011a7983 */ /* 0x000f220000100a00 */
[----:B------:R-:W-:Y:S01]  /*2cd00*/  HMMA.16816.F32.BF16 R12, R20, R6, R12 ;  /* 0x00000006140c723c */ /* 0x000fe2000004180c */
[----:B------:R-:W-:-:S02]  /*2cd10*/  IMAD.MOV.U32 R2, RZ, RZ, R4 ;  /* 0x000000ffff027224 */ /* 0x000fc400078e0004 */
[----:B------:R-:W-:Y:S01]  /*2cd20*/  IMAD.MOV.U32 R29, RZ, RZ, R5 ;  /* 0x000000ffff1d7224 */ /* 0x000fe200078e0005 */
[----:B----4-:R0:W-:Y:S04]  /*2cd30*/  STL.64 [R1+0x10a0], R26 ;  /* 0x0010a01a01007387 */ /* 0x0101e80000100a00 */
[----:B0-----:R-:W4:Y:S04]  /*2cd40*/  LDL.LU.64 R26, [R1+0x78] ;  /* 0x00007800011a7983 */ /* 0x001f280000300a00 */
[----:B------:R-:W-:Y:S04]  /*2cd50*/  STL [R1+0xe18], R2 ;  /* 0x000e180201007387 */ /* 0x000fe80000100800 */
[----:B------:R-:W-:Y:S04]  /*2cd60*/  STL [R1+0xe14], R29 ;  /* 0x000e141d01007387 */ /* 0x000fe80000100800 */
[----:B------:R-:W-:Y:S04]  /*2cd70*/  STL.64 [R1+0x430], R12 ;  /* 0x0004300c01007387 */ /* 0x000fe80000100a00 */
[----:B------:R0:W-:Y:S04]  /*2cd80*/  STL.64 [R1+0x438], R14 ;  /* 0x0004380e01007387 */ /* 0x0001e80000100a00 */
[----:B0-----:R-:W2:Y:S01]  /*2cd90*/  LDL.LU.64 R14, [R1+0x10d8] ;  /* 0x0010d800010e7983 */ /* 0x001ea20000300a00 */
[----:B------:R-:W-:-:S02]  /*2cda0*/  IMAD.MOV.U32 R13, RZ, RZ, R6 ;  /* 0x000000ffff0d7224 */ /* 0x000fc400078e0006 */
[----:B------:R-:W-:Y:S02]  /*2cdb0*/  IMAD.MOV.U32 R12, RZ, RZ, R7 ;  /* 0x000000ffff0c7224 */ /* 0x000fe400078e0007 */
[----:B------:R-:W3:Y:S04]  /*2cdc0*/  LDL.LU.64 R6, [R1+0x10d0] ;  /* 0x0010d00001067983 */ /* 0x000ee80000300a00 */
[----:B--2---:R-:W-:Y:S04]  /*2cdd0*/  STL.64 [R1+0x1010], R14 ;  /* 0x0010100e01007387 */ /* 0x004fe80000100a00 */
[----:B------:R0:W-:Y:S04]  /*2cde0*/  STL.64 [R1+0x1008], R12 ;  /* 0x0010080c01007387 */ /* 0x0001e80000100a00 */
[----:B0-----:R-:W2:Y:S04]  /*2cdf0*/  LDL.LU R12, [R1+0x240] ;  /* 0x00024000010c7983 */ /* 0x001ea80000300800 */
[----:B------:R-:W2:Y:S04]  /*2ce00*/  LDL.LU R13, [R1+0x244] ;  /* 0x00024400010d7983 */ /* 0x000ea80000300800 */
[----:B------:R-:W2:Y:S04]  /*2ce10*/  LDL.LU R14, [R1+0x248] ;  /* 0x00024800010e7983 */ /* 0x000ea80000300800 */
[----:B------:R-:W2:Y:S01]  /*2ce20*/  LDL.LU R15, [R1+0x24c] ;  /* 0x00024c00010f7983 */ /* 0x000ea20000300800 */
[C---:B---3--:R-:W-:Y:S03]  /*2ce30*/  HMMA.16816.F32.BF16 R4, R20.reuse, R6, R8 ;  /* 0x000000061404723c */ /* 0x048fe60000041808 */
[----:B--2---:R-:W-:Y:S04]  /*2ce40*/  STL.64 [R1+0x1098], R14 ;  /* 0x0010980e01007387 */ /* 0x004fe80000100a00 */
[----:B------:R0:W-:Y:S04]  /*2ce50*/  STL.64 [R1+0x1090], R12 ;  /* 0x0010900c01007387 */ /* 0x0001e80000100a00 */
[----:B0-----:R-:W2:Y:S04]  /*2ce60*/  LDL.LU R12, [R1+0x260] ;  /* 0x00026000010c7983 */ /* 0x001ea80000300800 */
[----:B------:R-:W2:Y:S04]  /*2ce70*/  LDL.LU R13, [R1+0x264] ;  /* 0x00026400010d7983 */ /* 0x000ea80000300800 */
[----:B------:R-:W2:Y:S04]  /*2ce80*/  LDL.LU R14, [R1+0x268] ;  /* 0x00026800010e7983 */ /* 0x000ea80000300800 */
[----:B------:R-:W2:Y:S04]  /*2ce90*/  LDL.LU R15, [R1+0x26c] ;  /* 0x00026c00010f7983 */ /* 0x000ea80000300800 */
[----:B------:R-:W3:Y:S04]  /*2cea0*/  LDL.LU.64 R10, [R1+0x10c8] ;  /* 0x0010c800010a7983 */ /* 0x000ee80000300a00 */
[----:B------:R-:W-:Y:S04]  /*2ceb0*/  STL.64 [R1+0x420], R4 ;  /* 0x0004200401007387 */ /* 0x000fe80000100a00 */
[----:B------:R0:W-:Y:S04]  /*2cec0*/  STL.64 [R1+0x428], R6 ;  /* 0x0004280601007387 */ /* 0x0001e80000100a00 */
[----:B0-----:R-:W2:Y:S01]  /*2ced0*/  LDL.LU.64 R6, [R1+0x10c0] ;  /* 0x0010c00001067983 */ /* 0x001ea20000300a00 */
[----:B---3--:R-:W-:Y:S01]  /*2cee0*/  HMMA.16816.F32.BF16 R16, R20, R10, R16 ;  /* 0x0000000a1410723c */ /* 0x008fe20000041810 */
[----:B------:R-:W-:-:S02]  /*2cef0*/  IMAD.MOV.U32 R5, RZ, RZ, R10 ;  /* 0x000000ffff057224 */ /* 0x000fc400078e000a */
[----:B------:R-:W-:Y:S02]  /*2cf00*/  IMAD.MOV.U32 R4, RZ, RZ, R11 ;  /* 0x000000ffff047224 */ /* 0x000fe400078e000b */
[----:B------:R-:W3:-:S14]  /*2cf10*/  LDL.LU.64 R10, [R1+0x10b8] ;  /* 0x0010b800010a7983 */ /* 0x000edc0000300a00 */
[----:B------:R-:W-:Y:S04]  /*2cf20*/  STL.64 [R1+0x410], R16 ;  /* 0x0004101001007387 */ /* 0x000fe80000100a00 */
[----:B------:R0:W-:Y:S01]  /*2cf30*/  STL.64 [R1+0x418], R18 ;  /* 0x0004181201007387 */ /* 0x0001e20000100a00 */
[----:B------:R-:W-:Y:S02]  /*2cf40*/  IMAD.MOV.U32 R9, RZ, RZ, R17 ;  /* 0x000000ffff097224 */ /* 0x000fe400078e0011 */
[----:B------:R-:W-:Y:S01]  /*2cf50*/  IMAD.MOV.U32 R8, RZ, RZ, R16 ;  /* 0x000000ffff087224 */ /* 0x000fe200078e0010 */
[----:B0-----:R-:W4:Y:S04]  /*2cf60*/  LDL.LU.64 R18, [R1+0x10b0] ;  /* 0x0010b00001127983 */ /* 0x001f280000300a00 */
[----:B------:R-:W4:Y:S04]  /*2cf70*/  LDL.LU.64 R16, [R1+0x10a8] ;  /* 0x0010a80001107983 */ /* 0x000f280000300a00 */
[----:B--2---:R0:W-:Y:S04]  /*2cf80*/  STL.64 [R1+0x1030], R6 ;  /* 0x0010300601007387 */ /* 0x0041e80000100a00 */
[----:B------:R-:W-:Y:S04]  /*2cf90*/  STL.64 [R1+0x1028], R4 ;  /* 0x0010280401007387 */ /* 0x000fe80000100a00 */
[----:B0-----:R-:W2:Y:S04]  /*2cfa0*/  LDL.LU.64 R6, [R1+0x58] ;  /* 0x0000580001067983 */ /* 0x001ea80000300a00 */
[----:B------:R0:W-:Y:S04]  /*2cfb0*/  STL [R1+0xe20], R8 ;  /* 0x000e200801007387 */ /* 0x0001e80000100800 */
[----:B------:R1:W-:Y:S04]  /*2cfc0*/  STL [R1+0xe1c], R9 ;  /* 0x000e1c0901007387 */ /* 0x0003e80000100800 */
[----:B---3--:R3:W-:Y:S04]  /*2cfd0*/  STL.64 [R1+0x1080], R10 ;  /* 0x0010800a01007387 */ /* 0x0087e80000100a00 */
[----:B0-----:R-:W2:Y:S04]  /*2cfe0*/  LDL.LU R8, [R1+0x250] ;  /* 0x0002500001087983 */ /* 0x001ea80000300800 */
[----:B-1----:R-:W2:Y:S04]  /*2cff0*/  LDL.LU R9, [R1+0x254] ;  /* 0x0002540001097983 */ /* 0x002ea80000300800 */
[----:B---3--:R-:W2:Y:S04]  /*2d000*/  LDL.LU R10, [R1+0x258] ;  /* 0x00025800010a7983 */ /* 0x008ea80000300800 */
[----:B------:R-:W2:Y:S01]  /*2d010*/  LDL.LU R11, [R1+0x25c] ;  /* 0x00025c00010b7983 */ /* 0x000ea20000300800 */
[----:B----4-:R-:W-:-:S15]  /*2d020*/  HMMA.16816.F32.BF16 R16, R20, R26, R16 ;  /* 0x0000001a1410723c */ /* 0x010fde0000041810 */
[----:B------:R-:W-:-:S04]  /*2d030*/  NOP ;  /* 0x0000000000007918 */ /* 0x000fc80000000000 */
[----:B------:R-:W-:Y:S04]  /*2d040*/  STL.64 [R1+0x400], R16 ;  /* 0x0004001001007387 */ /* 0x000fe80000100a00 */
[----:B------:R0:W-:Y:S02]  /*2d050*/  STL.64 [R1+0x408], R18 ;  /* 0x0004081201007387 */ /* 0x0001e40000100a00 */
[----:B0-----:R-:W-:Y:S02]  /*2d060*/  IMAD.MOV.U32 R19, RZ, RZ, R26 ;  /* 0x000000ffff137224 */ /* 0x001fe400078e001a */
[----:B------:R-:W-:Y:S02]  /*2d070*/  IMAD.MOV.U32 R18, RZ, RZ, R27 ;  /* 0x000000ffff127224 */ /* 0x000fe400078e001b */
[----:B------:R-:W3:Y:S02]  /*2d080*/  LDL.LU.64 R26, [R1+0x10a0] ;  /* 0x0010a000011a7983 */ /* 0x000ee40000300a00 */
[----:B---3--:R-:W-:Y:S01]  /*2d090*/  HMMA.16816.F32.BF16 R12, R20, R26, R12 ;  /* 0x0000001a140c723c */ /* 0x008fe2000004180c */
[----:B------:R-:W-:-:S15]  /*2d0a0*/  IMAD.MOV.U32 R28, RZ, RZ, R27 ;  /* 0x000000ffff1c7224 */ /* 0x000fde00078e001b */
[----:B------:R-:W-:-:S03]  /*2d0b0*/  NOP ;  /* 0x0000000000007918 */ /* 0x000fc60000000000 */
[----:B------:R-:W-:Y:S04]  /*2d0c0*/  STL.64 [R1+0x3f0], R12 ;  /* 0x0003f00c01007387 */ /* 0x000fe80000100a00 */
[----:B------:R0:W-:Y:S04]  /*2d0d0*/  STL.64 [R1+0x3f8], R14 ;  /* 0x0003f80e01007387 */ /* 0x0001e80000100a00 */
[----:B0-----:R-:W3:Y:S04]  /*2d0e0*/  LDL.LU.64 R14, [R1+0x1098] ;  /* 0x00109800010e7983 */ /* 0x001ee80000300a00 */
[----:B------:R-:W3:Y:S04]  /*2d0f0*/  LDL.LU.64 R12, [R1+0x1090] ;  /* 0x00109000010c7983 */ /* 0x000ee80000300a00 */
[----:B------:R-:W3:Y:S01]  /*2d100*/  LDL.LU.64 R26, [R1+0x1088] ;  /* 0x00108800011a7983 */ /* 0x000ee20000300a00 */
[----:B--2---:R-:W-:Y:S01]  /*2d110*/  HMMA.16816.F32.BF16 R8, R20, R6, R8 ;  /* 0x000000061408723c */ /* 0x004fe20000041808 */
[----:B------:R-:W-:-:S02]  /*2d120*/  IMAD.MOV.U32 R17, RZ, RZ, R6 ;  /* 0x000000ffff117224 */ /* 0x000fc400078e0006 */
[----:B------:R-:W-:Y:S01]  /*2d130*/  IMAD.MOV.U32 R16, RZ, RZ, R7 ;  /* 0x000000ffff107224 */ /* 0x000fe200078e0007 */
[----:B------:R-:W-:-:S15]  /*2d140*/  STL [R1+0xfd0], R28 ;  /* 0x000fd01c01007387 */ /* 0x000fde0000100800 */
[----:B------:R-:W-:Y:S04]  /*2d150*/  STL.64 [R1+0x3e0], R8 ;  /* 0x0003e00801007387 */ /* 0x000fe80000100a00 */
[----:B------:R-:W-:Y:S04]  /*2d160*/  STL.64 [R1+0x3e8], R10 ;  /* 0x0003e80a01007387 */ /* 0x000fe80000100a00 */
[----:B------:R-:W-:Y:S04]  /*2d170*/  STL.64 [R1+0xfe0], R18 ;  /* 0x000fe01201007387 */ /* 0x000fe80000100a00 */
[----:B------:R-:W-:Y:S01]  /*2d180*/  STL.64 [R1+0xfd8], R16 ;  /* 0x000fd81001007387 */ /* 0x000fe20000100a00 */
[----:B---3--:R-:W-:-:S15]  /*2d190*/  HMMA.16816.F32.BF16 R4, R20, R26, R12 ;  /* 0x0000001a1404723c */ /* 0x008fde000004180c */
[----:B------:R-:W-:-:S04]  /*2d1a0*/  NOP ;  /* 0x0000000000007918 */ /* 0x000fc80000000000 */
[----:B------:R-:W-:Y:S04]  /*2d1b0*/  STL.64 [R1+0x3d0], R4 ;  /* 0x0003d00401007387 */ /* 0x000fe80000100a00 */
[----:B------:R0:W-:Y:S04]  /*2d1c0*/  STL.64 [R1+0x3d8], R6 ;  /* 0x0003d80601007387 */ /* 0x0001e80000100a00 */
[----:B0-----:R-:W2:Y:S04]  /*2d1d0*/  LDL.LU.64 R6, [R1+0x8] ;  /* 0x0000080001067983 */ /* 0x001ea80000300a00 */
[----:B--2---:R0:W-:Y:S04]  /*2d1e0*/  STL.64 [R1+0x1048], R6 ;  /* 0x0010480601007387 */ /* 0x0041e80000100a00 */
[----:B------:R-:W2:Y:S04]  /*2d1f0*/  LDL.LU R12, [R1+0x1e0] ;  /* 0x0001e000010c7983 */ /* 0x000ea80000300800 */
[----:B------:R-:W2:Y:S04]  /*2d200*/  LDL.LU R13, [R1+0x1e4] ;  /* 0x0001e400010d7983 */ /* 0x000ea80000300800 */
[----:B------:R-:W3:Y:S04]  /*2d210*/  LDL.LU R14, [R1+0x1e8] ;  /* 0x0001e800010e7983 */ /* 0x000ee80000300800 */
[----:B------:R-:W3:Y:S04]  /*2d220*/  LDL.LU R15, [R1+0x1ec] ;  /* 0x0001ec00010f7983 */ /* 0x000ee80000300800 */
[----:B------:R-:W4:Y:S04]  /*2d230*/  LDL.LU R8, [R1+0x230] ;  /* 0x0002300001087983 */ /* 0x000f280000300800 */
[----:B------:R-:W4:Y:S04]  /*2d240*/  LDL.LU R9, [R1+0x234] ;  /* 0x0002340001097983 */ /* 0x000f280000300800 */
[----:B------:R-:W4:Y:S04]  /*2d250*/  LDL.LU R10, [R1+0x238] ;  /* 0x00023800010a7983 */ /* 0x000f280000300800 */
[----:B------:R-:W4:Y:S04]  /*2d260*/  LDL.LU R11, [R1+0x23c] ;  /* 0x00023c00010b7983 */ /* 0x000f280000300800 */
[----:B------:R-:W4:Y:S04]  /*2d270*/  LDL.LU.64 R18, [R1+0x38] ;  /* 0x0000380001127983 */ /* 0x000f280000300a00 */
[----:B0-----:R-:W2:Y:S04]  /*2d280*/  LDL.LU.64 R6, [R1+0x18] ;  /* 0x0000180001067983 */ /* 0x001ea80000300a00 */
[----:B--2---:R0:W-:Y:S04]  /*2d290*/  STL.64 [R1+0x1060], R6 ;  /* 0x0010600601007387 */ /* 0x0041e80000100a00 */
[----:B0-----:R-:W2:Y:S04]  /*2d2a0*/  LDL.LU.64 R6, [R1+0x28] ;  /* 0x0000280001067983 */ /* 0x001ea80000300a00 */
[----:B---3--:R-:W-:Y:S04]  /*2d2b0*/  STL.64 [R1+0x1020], R14 ;  /* 0x0010200e01007387 */ /* 0x008fe80000100a00 */
[----:B------:R0:W-:Y:S04]  /*2d2c0*/  STL.64 [R1+0x1018], R12 ;  /* 0x0010180c01007387 */ /* 0x0001e80000100a00 */
[----:B0-----:R-:W3:Y:S04]  /*2d2d0*/  LDL.LU R12, [R1+0x1f0] ;  /* 0x0001f000010c7983 */ /* 0x001ee80000300800 */
[----:B------:R-:W3:Y:S04]  /*2d2e0*/  LDL.LU R13, [R1+0x1f4] ;  /* 0x0001f400010d7983 */ /* 0x000ee80000300800 */
[----:B------:R-:W2:Y:S04]  /*2d2f0*/  LDL.LU R14, [R1+0x1f8] ;  /* 0x0001f800010e7983 */ /* 0x000ea80000300800 */
[----:B------:R-:W2:Y:S04]  /*2d300*/  LDL.LU R15, [R1+0x1fc] ;  /* 0x0001fc00010f7983 */ /* 0x000ea80000300800 */
[----:B--2---:R-:W-:Y:S04]  /*2d310*/  STL.64 [R1+0x1040], R14 ;  /* 0x0010400e01007387 */ /* 0x004fe80000100a00 */
[----:B---3--:R0:W-:Y:S04]  /*2d320*/  STL.64 [R1+0x1038], R12 ;  /* 0x0010380c01007387 */ /* 0x0081e80000100a00 */
[----:B0-----:R-:W2:Y:S04]  /*2d330*/  LDL.LU R12, [R1+0x200] ;  /* 0x00020000010c7983 */ /* 0x001ea80000300800 */
[----:B------:R-:W2:Y:S04]  /*2d340*/  LDL.LU R13, [R1+0x204] ;  /* 0x00020400010d7983 */ /* 0x000ea80000300800 */
[----:B------:R-:W3:Y:S04]  /*2d350*/  LDL.LU R14, [R1+0x208] ;  /* 0x00020800010e7983 */ /* 0x000ee80000300800 */
[----:B------:R-:W3:Y:S04]  /*2d360*/  LDL.LU R15, [R1+0x20c] ;  /* 0x00020c00010f7983 */ /* 0x000ee80000300800 */
[----:B---3--:R-:W-:Y:S04]  /*2d370*/  STL.64 [R1+0x1058], R14 ;  /* 0x0010580e01007387 */ /* 0x008fe80000100a00 */
[----:B--2---:R0:W-:Y:S04]  /*2d380*/  STL.64 [R1+0x1050], R12 ;  /* 0x0010500c01007387 */ /* 0x0041e80000100a00 */
[----:B0-----:R-:W2:Y:S04]  /*2d390*/  LDL.LU R12, [R1+0x210] ;  /* 0x00021000010c7983 */ /* 0x001ea80000300800 */
[----:B------:R-:W2:Y:S04]  /*2d3a0*/  LDL.LU R13, [R1+0x214] ;  /* 0x00021400010d7983 */ /* 0x000ea80000300800 */
[----:B------:R-:W3:Y:S04]  /*2d3b0*/  LDL.LU R14, [R1+0x218] ;  /* 0x00021800010e7983 */ /* 0x000ee80000300800 */
[----:B------:R-:W3:Y:S01]  /*2d3c0*/  LDL.LU R15, [R1+0x21c] ;  /* 0x00021c00010f7983 */ /* 0x000ee20000300800 */
[----:B----4-:R-:W-:Y:S01]  /*2d3d0*/  HMMA.16816.F32.BF16 R8, R20, R18, R8 ;  /* 0x000000121408723c */ /* 0x010fe20000041808 */
[----:B------:R-:W-:-:S02]  /*2d3e0*/  IMAD.MOV.U32 R0, RZ, RZ, R27 ;  /* 0x000000ffff007224 */ /* 0x000fc400078e001b */
[----:B------:R-:W-:Y:S02]  /*2d3f0*/  IMAD.MOV.U32 R2, RZ, RZ, R26 ;  /* 0x000000ffff027224 */ /* 0x000fe400078e001a */
[----:B------:R-:W-:Y:S01]  /*2d400*/  IMAD.MOV.U32 R3, RZ, RZ, R19 ;  /* 0x000000ffff037224 */ /* 0x000fe200078e0013 */
[----:B---3--:R-:W-:Y:S04]  /*2d410*/  STL.64 [R1+0x1070], R14 ;  /* 0x0010700e01007387 */ /* 0x008fe80000100a00 */
[----:B--2---:R0:W-:Y:S04]  /*2d420*/  STL.64 [R1+0x1068], R12 ;  /* 0x0010680c01007387 */ /* 0x0041e80000100a00 */
[----:B0-----:R-:W2:Y:S04]  /*2d430*/  LDL.LU R12, [R1+0x220] ;  /* 0x00022000010c7983 */ /* 0x001ea80000300800 */
[----:B------:R-:W2:Y:S04]  /*2d440*/  LDL.LU R13, [R1+0x224] ;  /* 0x00022400010d7983 */ /* 0x000ea80000300800 */
[----:B------:R-:W2:Y:S04]  /*2d450*/  LDL.LU R14, [R1+0x228] ;  /* 0x00022800010e7983 */ /* 0x000ea80000300800 */
[----:B------:R-:W2:Y:S04]  /*2d460*/  LDL.LU R15, [R1+0x22c] ;  /* 0x00022c00010f7983 */ /* 0x000ea80000300800 */
[----:B------:R-:W3:Y:S04]  /*2d470*/  LDL.LU R24, [R1+0x1c0] ;  /* 0x0001c00001187983 */ /* 0x000ee80000300800 */
[----:B------:R-:W3:Y:S04]  /*2d480*/  LDL.LU R25, [R1+0x1c4] ;  /* 0x0001c40001197983 */ /* 0x000ee80000300800 */
[----:B------:R-:W3:Y:S04]  /*2d490*/  LDL.LU R26, [R1+0x1c8] ;  /* 0x0001c800011a7983 */ /* 0x000ee80000300800 */
[----:B------:R-:W3:Y:S04]  /*2d4a0*/  LDL.LU R27, [R1+0x1cc] ;  /* 0x0001cc00011b7983 */ /* 0x000ee80000300800 */
[----:B------:R-:W-:Y:S04]  /*2d4b0*/  STL [R1+0xfc0], R0 ;  /* 0x000fc00001007387 */ /* 0x000fe80000100800 */
[----:B------:R-:W-:Y:S04]  /*2d4c0*/  STL [R1+0xfbc], R2 ;  /* 0x000fbc0201007387 */ /* 0x000fe80000100800 */
[----:B------:R0:W-:Y:S04]  /*2d4d0*/  STL.64 [R1+0x3c0], R8 ;  /* 0x0003c00801007387 */ /* 0x0001e80000100a00 */
[----:B------:R1:W-:Y:S01]  /*2d4e0*/  STL.64 [R1+0x3c8], R10 ;  /* 0x0003c80a01007387 */ /* 0x0003e20000100a00 */
[----:B0-----:R-:W-:-:S03]  /*2d4f0*/  IMAD.MOV.U32 R8, RZ, RZ, R18 ;  /* 0x000000ffff087224 */ /* 0x001fc600078e0012 */
[----:B-1----:R-:W4:Y:S04]  /*2d500*/  LDL.LU.64 R10, [R1+0x1080] ;  /* 0x00108000010a7983 */ /* 0x002f280000300a00 */
[----:B------:R-:W3:Y:S04]  /*2d510*/  LDL.LU R18, [R1+0xb8] ;  /* 0x0000b80001127983 */ /* 0x000ee80000300800 */
[----:B------:R-:W3:Y:S01]  /*2d520*/  LDL.LU R19, [R1+0xbc] ;  /* 0x0000bc0001137983 */ /* 0x000ee20000300800 */
[----:B------:R-:W-:Y:S02]  /*2d530*/  IMAD.MOV.U32 R29, RZ, RZ, R6 ;  /* 0x000000ffff1d7224 */ /* 0x000fe400078e0006 */
[----:B------:R-:W-:Y:S01]  /*2d540*/  IMAD.MOV.U32 R9, RZ, RZ, R7 ;  /* 0x000000ffff097224 */ /* 0x000fe200078e0007 */
[----:B--2---:R-:W-:Y:S01]  /*2d550*/  HMMA.16816.F32.BF16 R12, R20, R6, R12 ;  /* 0x00000006140c723c */ /* 0x004fe2000004180c */
[----:B---3--:R4:W-:Y:S02]  /*2d560*/  STL.64 [R1+0xff0], R18 ;  /* 0x000ff01201007387 */ /* 0x0089e40000100a00 */
[----:B----4-:R-:W-:-:S02]  /*2d570*/  IMAD.MOV.U32 R18, RZ, RZ, R10 ;  /* 0x000000ffff127224 */ /* 0x010fc400078e000a */
[----:B------:R-:W-:Y:S01]  /*2d580*/  IMAD.MOV.U32 R19, RZ, RZ, R11 ;  /* 0x000000ffff137224 */ /* 0x000fe200078e000b */
[----:B------:R-:W2:Y:S04]  /*2d590*/  LDL.LU R10, [R1+0x107c] ;  /* 0x00107c00010a7983 */ /* 0x000ea80000300800 */
[----:B------:R-:W2:Y:S04]  /*2d5a0*/  LDL.LU R11, [R1+0x1078] ;  /* 0x00107800010b7983 */ /* 0x000ea80000300800 */
[----:B------:R-:W-:Y:S05]  /*2d5b0*/  STL [R1+0xfd4], R3 ;  /* 0x000fd40301007387 */ /* 0x000fea0000100800 */
[----:B------:R-:W-:Y:S04]  /*2d5c0*/  STL.64 [R1+0x3b0], R12 ;  /* 0x0003b00c01007387 */ /* 0x000fe80000100a00 */
[----:B------:R0:W-:Y:S04]  /*2d5d0*/  STL.64 [R1+0x3b8], R14 ;  /* 0x0003b80e01007387 */ /* 0x0001e80000100a00 */
[----:B0-----:R-:W3:Y:S04]  /*2d5e0*/  LDL.LU.64 R14, [R1+0x1070] ;  /* 0x00107000010e7983 */ /* 0x001ee80000300a00 */
[----:B------:R-:W3:Y:S04]  /*2d5f0*/  LDL.LU.64 R12, [R1+0x1068] ;  /* 0x00106800010c7983 */ /* 0x000ee80000300a00 */
[----:B------:R-:W3:Y:S02]  /*2d600*/  LDL.LU.64 R6, [R1+0x1060] ;  /* 0x0010600001067983 */ /* 0x000ee40000300a00 */
        /* <DEDUP_REMOVED lines=18> */
[----:B------:R-:W4:Y:S01]  /*2d730*/  LDL.LU.64 R4, [R1+0x1028] ;  /* 0x0010280001047983 */ /* 0x000f220000300a00 */
[----:B---3--:R-:W-:-:S15]  /*2d740*/  HMMA.16816.F32.BF16 R12, R20, R6, R12 ;  /* 0x00000006140c723c */ /* 0x008fde000004180c */
[----:B------:R-:W-:-:S04]  /*2d750*/  NOP ;  /* 0x0000000000007918 */ /* 0x000fc80000000000 */
[----:B------:R-:W-:Y:S04]  /*2d760*/  STL.64 [R1+0x380], R12 ;  /* 0x0003800c01007387 */ /* 0x000fe80000100a00 */
[----:B------:R0:W-:Y:S04]  /*2d770*/  STL.64 [R1+0x388], R14 ;  /* 0x0003880e01007387 */ /* 0x0001e80000100a00 */
[----:B0-----:R-:W2:Y:S04]  /*2d780*/  LDL.LU.64 R14, [R1+0x1020] ;  /* 0x00102000010e7983 */ /* 0x001ea80000300a00 */
[----:B------:R-:W2:Y:S04]  /*2d790*/  LDL.LU.64 R12, [R1+0x1018] ;  /* 0x00101800010c7983 */ /* 0x000ea80000300a00 */
[----:B------:R-:W-:Y:S04]  /*2d7a0*/  STL.64 [R1+0xfb0], R6 ;  /* 0x000fb00601007387 */ /* 0x000fe80000100a00 */
[----:B----4-:R0:W-:Y:S04]  /*2d7b0*/  STL.64 [R1+0xfe8], R4 ;  /* 0x000fe80401007387 */ /* 0x0101e80000100a00 */
[----:B0-----:R-:W3:Y:S04]  /*2d7c0*/  LDL.LU R4, [R1+0x1a0] ;  /* 0x0001a00001047983 */ /* 0x001ee80000300800 */
[----:B------:R-:W3:Y:S04]  /*2d7d0*/  LDL.LU R5, [R1+0x1a4] ;  /* 0x0001a40001057983 */ /* 0x000ee80000300800 */
[----:B------:R-:W3:Y:S04]  /*2d7e0*/  LDL.LU R6, [R1+0x1a8] ;  /* 0x0001a80001067983 */ /* 0x000ee80000300800 */
[----:B------:R-:W3:Y:S01]  /*2d7f0*/  LDL.LU R7, [R1+0x1ac] ;  /* 0x0001ac0001077983 */ /* 0x000ee20000300800 */
[----:B--2---:R-:W-:-:S15]  /*2d800*/  HMMA.16816.F32.BF16 R12, R20, R10, R12 ;  /* 0x0000000a140c723c */ /* 0x004fde000004180c */
[----:B------:R-:W-:-:S04]  /*2d810*/  NOP ;  /* 0x0000000000007918 */ /* 0x000fc80000000000 */
[----:B------:R-:W-:Y:S04]  /*2d820*/  STL.64 [R1+0x1d0], R12 ;  /* 0x0001d00c01007387 */ /* 0x000fe80000100a00 */
[----:B------:R0:W-:Y:S04]  /*2d830*/  STL.64 [R1+0x1d8], R14 ;  /* 0x0001d80e01007387 */ /* 0x0001e80000100a00 */
[----:B0-----:R-:W2:Y:S04]  /*2d840*/  LDL.LU.64 R14, [R1+0x1010] ;  /* 0x00101000010e7983 */ /* 0x001ea80000300a00 */
[----:B------:R-:W4:Y:S04]  /*2d850*/  LDL.LU.64 R12, [R1+0x1008] ;  /* 0x00100800010c7983 */ /* 0x000f280000300a00 */
[----:B------:R-:W-:Y:S04]  /*2d860*/  STL.64 [R1+0xf88], R10 ;  /* 0x000f880a01007387 */ /* 0x000fe80000100a00 */
[----:B------:R-:W-:Y:S01]  /*2d870*/  STL.64 [R1+0xf80], R8 ;  /* 0x000f800801007387 */ /* 0x000fe20000100a00 */
[----:B--2---:R-:W-:Y:S03]  /*2d880*/  HMMA.16816.F32.BF16 R20, R20, R14, R24 ;  /* 0x0000000e1414723c */ /* 0x004fe60000041818 */
[----:B------:R-:W2:Y:S04]  /*2d890*/  LDL.LU.64 R26, [R1+0x1000] ;  /* 0x00100000011a7983 */ /* 0x000ea80000300a00 */
[----:B------:R-:W2:-:S12]  /*2d8a0*/  LDL.LU.64 R24, [R1+0xff8] ;  /* 0x000ff80001187983 */ /* 0x000e980000300a00 */
[----:B------:R0:W-:Y:S04]  /*2d8b0*/  STL.64 [R1+0x1c0], R20 ;  /* 0x0001c01401007387 */ /* 0x0001e80000100a00 */
[----:B------:R1:W-:Y:S04]  /*2d8c0*/  STL.64 [R1+0x1c8], R22 ;  /* 0x0001c81601007387 */ /* 0x0003e80000100a00 */
[----:B0-----:R-:W2:Y:S04]  /*2d8d0*/  LDL.LU R20, [R1+0x1b0] ;  /* 0x0001b00001147983 */ /* 0x001ea80000300800 */
[----:B------:R-:W2:Y:S04]  /*2d8e0*/  LDL.LU R21, [R1+0x1b4] ;  /* 0x0001b40001157983 */ /* 0x000ea80000300800 */
[----:B-1----:R-:W2:Y:S04]  /*2d8f0*/  LDL.LU R22, [R1+0x1b8] ;  /* 0x0001b80001167983 */ /* 0x002ea80000300800 */
[----:B------:R-:W2:Y:S02]  /*2d900*/  LDL.LU R23, [R1+0x1bc] ;  /* 0x0001bc0001177983 */ /* 0x000ea40000300800 */
[----:B--2---:R-:W-:-:S15]  /*2d910*/  HMMA.16816.F32.BF16 R16, R24, R18, R20 ;  /* 0x000000121810723c */ /* 0x004fde0000041814 */
[----:B------:R-:W-:-:S04]  /*2d920*/  NOP ;  /* 0x0000000000007918 */ /* 0x000fc80000000000 */
[----:B------:R-:W-:Y:S02]  /*2d930*/  IMAD.MOV.U32 R20, RZ, RZ, R16 ;  /* 0x000000ffff147224 */ /* 0x000fe400078e0010 */
[----:B------:R-:W-:Y:S02]  /*2d940*/  IMAD.MOV.U32 R21, RZ, RZ, R17 ;  /* 0x000000ffff157224 */ /* 0x000fe400078e0011 */
[----:B------:R-:W-:Y:S01]  /*2d950*/  IMAD.MOV.U32 R22, RZ, RZ, R18 ;  /* 0x000000ffff167224 */ /* 0x000fe200078e0012 */
[----:B------:R-:W-:Y:S01]  /*2d960*/  STL.64 [R1+0x1b0], R16 ;  /* 0x0001b01001007387 */ /* 0x000fe20000100a00 */
[----:B------:R-:W-:-:S03]  /*2d970*/  IMAD.MOV.U32 R23, RZ, RZ, R19 ;  /* 0x000000ffff177224 */ /* 0x000fc600078e0013 */
[----:B------:R0:W-:Y:S04]  /*2d980*/  STL.64 [R1+0x1b8], R18 ;  /* 0x0001b81201007387 */ /* 0x0001e80000100a00 */
[----:B0-----:R-:W3:Y:S04]  /*2d990*/  LDL.LU.64 R18, [R1+0xff0] ;  /* 0x000ff00001127983 */ /* 0x001ee80000300a00 */
[----:B------:R0:W-:Y:S04]  /*2d9a0*/  STL [R1+0xe30], R20 ;  /* 0x000e301401007387 */ /* 0x0001e80000100800 */
[----:B------:R1:W-:Y:S04]  /*2d9b0*/  STL [R1+0xe2c], R21 ;  /* 0x000e2c1501007387 */ /* 0x0003e80000100800 */
[----:B------:R2:W-:Y:S04]  /*2d9c0*/  STL [R1+0xe28], R22 ;  /* 0x000e281601007387 */ /* 0x0005e80000100800 */
[----:B------:R2:W-:Y:S04]  /*2d9d0*/  STL [R1+0xe24], R23 ;  /* 0x000e241701007387 */ /* 0x0005e80000100800 */
[----:B0-----:R-:W3:Y:S04]  /*2d9e0*/  LDL.LU R20, [R1+0x190] ;  /* 0x0001900001147983 */ /* 0x001ee80000300800 */
[----:B-1----:R-:W3:Y:S04]  /*2d9f0*/  LDL.LU R21, [R1+0x194] ;  /* 0x0001940001157983 */ /* 0x002ee80000300800 */
[----:B--2---:R-:W2:Y:S04]  /*2da00*/  LDL.LU R22, [R1+0x198] ;  /* 0x0001980001167983 */ /* 0x004ea80000300800 */
[----:B------:R-:W2:Y:S01]  /*2da10*/  LDL.LU R23, [R1+0x19c] ;  /* 0x00019c0001177983 */ /* 0x000ea20000300800 */
[----:B----4-:R-:W-:-:S02]  /*2da20*/  IMAD.MOV.U32 R10, RZ, RZ, R13 ;  /* 0x000000ffff0a7224 */ /* 0x010fc400078e000d */
[----:B------:R-:W-:Y:S01]  /*2da30*/  IMAD.MOV.U32 R11, RZ, RZ, R12 ;  /* 0x000000ffff0b7224 */ /* 0x000fe200078e000c */
[C---:B---3--:R-:W-:Y:S01]  /*2da40*/  HMMA.16816.F32.BF16 R16, R24.reuse, R18, R4 ;  /* 0x000000121810723c */ /* 0x048fe20000041804 */
[----:B------:R-:W3:Y:S07]  /*2da50*/  LDL.LU.64 R4, [R1+0xfe8] ;  /* 0x000fe80001047983 */ /* 0x000eee0000300a00 */
[----:B--2---:R-:W-:Y:S11]  /*2da60*/  HMMA.16816.F32.BF16 R8, R24, R10, R20 ;  /* 0x0000000a1808723c */ /* 0x004ff60000041814 */
[----:B------:R-:W-:Y:S04]  /*2da70*/  STL.64 [R1+0x1a0], R16 ;  /* 0x0001a01001007387 */ /* 0x000fe80000100a00 */
[----:B------:R0:W-:Y:S04]  /*2da80*/  STL.64 [R1+0x1a8], R18 ;  /* 0x0001a81201007387 */ /* 0x0001e80000100a00 */
[----:B0-----:R-:W2:Y:S04]  /*2da90*/  LDL.LU.64 R18, [R1+0xfe0] ;  /* 0x000fe00001127983 */ /* 0x001ea80000300a00 */
[----:B------:R-:W4:Y:S04]  /*2daa0*/  LDL.LU.64 R16, [R1+0xfd8] ;  /* 0x000fd80001107983 */ /* 0x000f280000300a00 */
[----:B------:R0:W-:Y:S04]  /*2dab0*/  STL.64 [R1+0x190], R8 ;  /* 0x0001900801007387 */ /* 0x0001e80000100a00 */
[----:B------:R1:W-:Y:S01]  /*2dac0*/  STL.64 [R1+0x198], R10 ;  /* 0x0001980a01007387 */ /* 0x0003e20000100a00 */
[----:B------:R-:W-:-:S02]  /*2dad0*/  IMAD.MOV.U32 R12, RZ, RZ, R8 ;  /* 0x000000ffff0c7224 */ /* 0x000fc400078e0008 */
[----:B------:R-:W-:Y:S01]  /*2dae0*/  IMAD.MOV.U32 R13, RZ, RZ, R9 ;  /* 0x000000ffff0d7224 */ /* 0x000fe200078e0009 */
[----:B0-----:R-:W2:Y:S04]  /*2daf0*/  LDL.LU R8, [R1+0x150] ;  /* 0x0001500001087983 */ /* 0x001ea80000300800 */
[----:B------:R-:W2:Y:S04]  /*2db00*/  LDL.LU R9, [R1+0x154] ;  /* 0x0001540001097983 */ /* 0x000ea80000300800 */
[----:B-1----:R-:W2:Y:S04]  /*2db10*/  LDL.LU R10, [R1+0x158] ;  /* 0x00015800010a7983 */ /* 0x002ea80000300800 */
[----:B------:R-:W2:Y:S01]  /*2db20*/  LDL.LU R11, [R1+0x15c] ;  /* 0x00015c00010b7983 */ /* 0x000ea20000300800 */
[----:B----4-:R-:W-:-:S03]  /*2db30*/  IMAD.MOV.U32 R22, RZ, RZ, R17 ;  /* 0x000000ffff167224 */ /* 0x010fc600078e0011 */
[----:B--2---:R0:W-:Y:S04]  /*2db40*/  STL.64 [R1+0xf98], R10 ;  /* 0x000f980a01007387 */ /* 0x0041e80000100a00 */
[----:B------:R-:W-:Y:S01]  /*2db50*/  STL.64 [R1+0xf90], R8 ;  /* 0x000f900801007387 */ /* 0x000fe20000100a00 */
[----:B0-----:R-:W-:Y:S02]  /*2db60*/  IMAD.MOV.U32 R10, RZ, RZ, R19 ;  /* 0x000000ffff0a7224 */ /* 0x001fe400078e0013 */
[----:B------:R-:W-:-:S05]  /*2db70*/  IMAD.MOV.U32 R11, RZ, RZ, R18 ;  /* 0x000000ffff0b7224 */ /* 0x000fca00078e0012 */
[----:B------:R3:W-:Y:S01]  /*2db80*/  STL.64 [R1+0xfa8], R10 ;  /* 0x000fa80a01007387 */ /* 0x0007e20000100a00 */
[----:B------:R-:W-:Y:S02]  /*2db90*/  IMAD.MOV.U32 R23, RZ, RZ, R16 ;  /* 0x000000ffff177224 */ /* 0x000fe400078e0010 */
[----:B---3--:R-:W-:Y:S02]  /*2dba0*/  IMAD.MOV.U32 R10, RZ, RZ, R5 ;  /* 0x000000ffff0a7224 */ /* 0x008fe400078e0005 */
[----:B------:R-:W-:-:S05]  /*2dbb0*/  IMAD.MOV.U32 R11, RZ, RZ, R4 ;  /* 0x000000ffff0b7224 */ /* 0x000fca00078e0004 */
[----:B------:R0:W-:Y:S04]  /*2dbc0*/  STL.64 [R1+0xfc8], R10 ;  /* 0x000fc80a01007387 */ /* 0x0001e80000100a00 */
[----:B------:R-:W2:Y:S04]  /*2dbd0*/  LDL.LU R8, [R1+0x180] ;  /* 0x0001800001087983 */ /* 0x000ea80000300800 */
[----:B------:R-:W2:Y:S04]  /*2dbe0*/  LDL.LU R9, [R1+0x184] ;  /* 0x0001840001097983 */ /* 0x000ea80000300800 */
[----:B0-----:R-:W2:Y:S04]  /*2dbf0*/  LDL.LU R10, [R1+0x188] ;  /* 0x00018800010a7983 */ /* 0x001ea80000300800 */
[----:B------:R-:W2:Y:S04]  /*2dc00*/  LDL.LU R11, [R1+0x18c] ;  /* 0x00018c00010b7983 */ /* 0x000ea80000300800 */
[----:B------:R-:W3:Y:S04]  /*2dc10*/  LDL.LU R4, [R1+0x170] ;  /* 0x0001700001047983 */ /* 0x000ee80000300800 */
[----:B------:R-:W3:Y:S04]  /*2dc20*/  LDL.LU R5, [R1+0x174] ;  /* 0x0001740001057983 */ /* 0x000ee80000300800 */
[----:B------:R-:W3:Y:S04]  /*2dc30*/  LDL.LU R6, [R1+0x178] ;  /* 0x0001780001067983 */ /* 0x000ee80000300800 */
[----:B------:R-:W3:Y:S04]  /*2dc40*/  LDL.LU R7, [R1+0x17c] ;  /* 0x00017c0001077983 */ /* 0x000ee80000300800 */
[----:B------:R0:W-:Y:S04]  /*2dc50*/  STL.64 [R1+0xfa0], R22 ;  /* 0x000fa01601007387 */ /* 0x0001e80000100a00 */
[----:B------:R-:W4:Y:S04]  /*2dc60*/  LDL.LU R20, [R1+0x160] ;  /* 0x0001600001147983 */ /* 0x000f280000300800 */
[----:B------:R-:W4:Y:S04]  /*2dc70*/  LDL.LU R21, [R1+0x164] ;  /* 0x0001640001157983 */ /* 0x000f280000300800 */
[----:B0-----:R-:W4:Y:S04]  /*2dc80*/  LDL.LU R22, [R1+0x168] ;  /* 0x0001680001167983 */ /* 0x001f280000300800 */
[----:B------:R-:W4:Y:S04]  /*2dc90*/  LDL.LU R23, [R1+0x16c] ;  /* 0x00016c0001177983 */ /* 0x000f280000300800 */
[----:B------:R-:W2:Y:S04]  /*2dca0*/  LDL.LU R16, [R1+0xd0] ;  /* 0x0000d00001107983 */ /* 0x000ea80000300800 */
        /* <DEDUP_REMOVED lines=9> */
[----:B--2---:R0:W-:Y:S04]  /*2dd40*/  STL.64 [R1+0xf00], R18 ;  /* 0x000f001201007387 */ /* 0x0041e80000100a00 */
[----:B------:R-:W-:Y:S01]  /*2dd50*/  STL.64 [R1+0xef8], R16 ;  /* 0x000ef81001007387 */ /* 0x000fe20000100a00 */
[----:B0-----:R-:W-:-:S02]  /*2dd60*/  IMAD.MOV.U32 R18, RZ, RZ, R3 ;  /* 0x000000ffff127224 */ /* 0x001fc400078e0003 */
[----:B------:R-:W-:Y:S01]  /*2dd70*/  IMAD.MOV.U32 R19, RZ, RZ, R28 ;  /* 0x000000ffff137224 */ /* 0x000fe200078e001c */
[----:B------:R-:W2:Y:S04]  /*2dd80*/  LDL.LU R3, [R1+0xfd4] ;  /* 0x000fd40001037983 */ /* 0x000ea80000300800 */
[----:B------:R-:W2:Y:S04]  /*2dd90*/  LDL.LU R28, [R1+0xfd0] ;  /* 0x000fd000011c7983 */ /* 0x000ea80000300800 */
[----:B------:R0:W-:Y:S04]  /*2dda0*/  STL.64 [R1+0xf18], R18 ;  /* 0x000f181201007387 */ /* 0x0001e80000100a00 */
[----:B0-----:R-:W2:Y:S04]  /*2ddb0*/  LDL.LU R18, [R1+0x98] ;  /* 0x0000980001127983 */ /* 0x001ea80000300800 */
[----:B------:R-:W2:Y:S04]  /*2ddc0*/  LDL.LU R19, [R1+0x9c] ;  /* 0x00009c0001137983 */ /* 0x000ea80000300800 */
[----:B------:R-:W-:Y:S04]  /*2ddd0*/  STL [R1+0xe38], R12 ;  /* 0x000e380c01007387 */ /* 0x000fe80000100800 */
[----:B------:R-:W-:Y:S01]  /*2dde0*/  STL [R1+0xe34], R13 ;  /* 0x000e340d01007387 */ /* 0x000fe20000100800 */
[----:B--2---:R-:W-:Y:S03]  /*2ddf0*/  HMMA.16816.F32.BF16 R16, R24, R18, R8 ;  /* 0x000000121810723c */ /* 0x004fe60000041808 */
[----:B------:R-:W3:-:S15]  /*2de00*/  LDL.LU.64 R10, [R1+0xfc8] ;  /* 0x000fc800010a7983 */ /* 0x000ede0000300a00 */
[----:B------:R-:W-:Y:S01]  /*2de10*/  NOP ;  /* 0x0000000000007918 */ /* 0x000fe20000000000 */
[----:B------:R-:W-:Y:S04]  /*2de20*/  STL.64 [R1+0x180], R16 ;  /* 0x0001801001007387 */ /* 0x000fe80000100a00 */
[----:B------:R0:W-:Y:S02]  /*2de30*/  STL.64 [R1+0x188], R18 ;  /* 0x0001881201007387 */ /* 0x0001e40000100a00 */
[----:B0-----:R-:W-:Y:S02]  /*2de40*/  IMAD.MOV.U32 R18, RZ, RZ, R0 ;  /* 0x000000ffff127224 */ /* 0x001fe400078e0000 */
[----:B------:R-:W-:Y:S01]  /*2de50*/  IMAD.MOV.U32 R19, RZ, RZ, R2 ;  /* 0x000000ffff137224 */ /* 0x000fe200078e0002 */
[----:B------:R-:W2:Y:S04]  /*2de60*/  LDL.LU R0, [R1+0xfc0] ;  /* 0x000fc00001007983 */ /* 0x000ea80000300800 */
[----:B------:R-:W2:Y:S04]  /*2de70*/  LDL.LU R2, [R1+0xfbc] ;  /* 0x000fbc0001027983 */ /* 0x000ea80000300800 */
[----:B------:R0:W-:Y:S04]  /*2de80*/  STL.64 [R1+0xf30], R18 ;  /* 0x000f301201007387 */ /* 0x0001e80000100a00 */
[----:B0-----:R-:W2:Y:S01]  /*2de90*/  LDL.LU R18, [R1+0x68] ;  /* 0x0000680001127983 */ /* 0x001ea20000300800 */
[----:B------:R-:W-:-:S03]  /*2dea0*/  IMAD.MOV.U32 R19, RZ, RZ, R28 ;  /* 0x000000ffff137224 */ /* 0x000fc600078e001c */
[----:B------:R-:W2:Y:S01]  /*2deb0*/  LDL.LU R28, [R1+0xfb8] ;  /* 0x000fb800011c7983 */ /* 0x000ea20000300800 */
[----:B---3--:R-:W-:Y:S03]  /*2dec0*/  HMMA.16816.F32.BF16 R8, R24, R10, R4 ;  /* 0x0000000a1808723c */ /* 0x008fe60000041804 */
[----:B------:R-:W3:-:S15]  /*2ded0*/  LDL.LU.64 R6, [R1+0xfb0] ;  /* 0x000fb00001067983 */ /* 0x000ede0000300a00 */
[----:B------:R-:W-:Y:S01]  /*2dee0*/  NOP ;  /* 0x0000000000007918 */ /* 0x000fe20000000000 */
[----:B------:R-:W-:Y:S04]  /*2def0*/  STL.64 [R1+0x170], R8 ;  /* 0x0001700801007387 */ /* 0x000fe80000100a00 */
[----:B------:R0:W-:Y:S04]  /*2df00*/  STL.64 [R1+0x178], R10 ;  /* 0x0001780a01007387 */ /* 0x0001e80000100a00 */
[----:B0-----:R-:W4:Y:S01]  /*2df10*/  LDL.LU.64 R10, [R1+0xfa8] ;  /* 0x000fa800010a7983 */ /* 0x001f220000300a00 */
[----:B------:R-:W-:Y:S02]  /*2df20*/  IMAD.MOV.U32 R5, RZ, RZ, R9 ;  /* 0x000000ffff057224 */ /* 0x000fe400078e0009 */
[----:B------:R-:W-:-:S05]  /*2df30*/  IMAD.MOV.U32 R4, RZ, RZ, R8 ;  /* 0x000000ffff047224 */ /* 0x000fca00078e0008 */
[----:B------:R-:W-:Y:S04]  /*2df40*/  STL [R1+0xe40], R4 ;  /* 0x000e400401007387 */ /* 0x000fe80000100800 */
[----:B------:R-:W-:Y:S01]  /*2df50*/  STL [R1+0xe3c], R5 ;  /* 0x000e3c0501007387 */ /* 0x000fe20000100800 */
[----:B----4-:R-:W-:Y:S03]  /*2df60*/  HMMA.16816.F32.BF16 R8, R24, R10, R20 ;  /* 0x0000000a1808723c */ /* 0x010fe60000041814 */
[----:B------:R-:W4:-:S15]  /*2df70*/  LDL.LU.64 R22, [R1+0xfa0] ;  /* 0x000fa00001167983 */ /* 0x000f1e0000300a00 */
[----:B------:R-:W-:Y:S01]  /*2df80*/  NOP ;  /* 0x0000000000007918 */ /* 0x000fe20000000000 */
[----:B------:R-:W-:Y:S04]  /*2df90*/  STL.64 [R1+0x370], R8 ;  /* 0x0003700801007387 */ /* 0x000fe80000100a00 */
[----:B------:R0:W-:Y:S04]  /*2dfa0*/  STL.64 [R1+0x378], R10 ;  /* 0x0003780a01007387 */ /* 0x0001e80000100a00 */
[----:B0-----:R-:W2:Y:S04]  /*2dfb0*/  LDL.LU.64 R10, [R1+0xf98] ;  /* 0x000f9800010a7983 */ /* 0x001ea80000300a00 */
[----:B------:R-:W2:Y:S02]  /*2dfc0*/  LDL.LU.64 R8, [R1+0xf90] ;  /* 0x000f900001087983 */ /* 0x000ea40000300a00 */
[----:B--2---:R-:W-:Y:S02]  /*2dfd0*/  HMMA.16816.F32.BF16 R16, R24, R18, R8 ;  /* 0x000000121810723c */ /* 0x004fe40000041808 */
[----:B------:R-:W2:Y:S04]  /*2dfe0*/  LDL.LU.64 R10, [R1+0xf88] ;  /* 0x000f8800010a7983 */ /* 0x000ea80000300a00 */
[----:B------:R-:W2:-:S13]  /*2dff0*/  LDL.LU.64 R8, [R1+0xf80] ;  /* 0x000f800001087983 */ /* 0x000e9a0000300a00 */
[----:B------:R-:W-:Y:S04]  /*2e000*/  STL.64 [R1+0x360], R16 ;  /* 0x0003601001007387 */ /* 0x000fe80000100a00 */
[----:B------:R0:W-:Y:S02]  /*2e010*/  STL.64 [R1+0x368], R18 ;  /* 0x0003681201007387 */ /* 0x0001e40000100a00 */
[----:B0-----:R-:W-:Y:S02]  /*2e020*/  IMAD.MOV.U32 R18, RZ, RZ, R29 ;  /* 0x000000ffff127224 */ /* 0x001fe400078e001d */
[----:B--2---:R-:W-:-:S05]  /*2e030*/  IMAD.MOV.U32 R19, RZ, RZ, R9 ;  /* 0x000000ffff137224 */ /* 0x004fca00078e0009 */
[----:B------:R0:W-:Y:S04]  /*2e040*/  STL.64 [R1+0xf48], R18 ;  /* 0x000f481201007387 */ /* 0x0001e80000100a00 */
[----:B------:R-:W4:Y:S04]  /*2e050*/  LDL.LU R16, [R1+0x140] ;  /* 0x0001400001107983 */ /* 0x000f280000300800 */
[----:B------:R-:W4:Y:S04]  /*2e060*/  LDL.LU R17, [R1+0x144] ;  /* 0x0001440001117983 */ /* 0x000f280000300800 */
[----:B0-----:R-:W4:Y:S04]  /*2e070*/  LDL.LU R18, [R1+0x148] ;  /* 0x0001480001127983 */ /* 0x001f280000300800 */
[----:B------:R-:W4:Y:S02]  /*2e080*/  LDL.LU R19, [R1+0x14c] ;  /* 0x00014c0001137983 */ /* 0x000f240000300800 */
[----:B----4-:R-:W-:Y:S01]  /*2e090*/  HMMA.16816.F32.BF16 R20, R24, R22, R16 ;  /* 0x000000161814723c */ /* 0x010fe20000041810 */
[----:B------:R-:W-:-:S02]  /*2e0a0*/  IMAD.MOV.U32 R18, RZ, RZ, R8 ;  /* 0x000000ffff127224 */ /* 0x000fc400078e0008 */
[----:B------:R-:W-:-:S15]  /*2e0b0*/  IMAD.MOV.U32 R19, RZ, RZ, R3 ;  /* 0x000000ffff137224 */ /* 0x000fde00078e0003 */
[----:B------:R-:W-:Y:S01]  /*2e0c0*/  NOP ;  /* 0x0000000000007918 */ /* 0x000fe20000000000 */
[----:B------:R-:W-:Y:S04]  /*2e0d0*/  STL.64 [R1+0x350], R20 ;  /* 0x0003501401007387 */ /* 0x000fe80000100a00 */
[----:B------:R-:W-:Y:S04]  /*2e0e0*/  STL.64 [R1+0x358], R22 ;  /* 0x0003581601007387 */ /* 0x000fe80000100a00 */
[----:B------:R-:W-:Y:S04]  /*2e0f0*/  STL.64 [R1+0xf60], R18 ;  /* 0x000f601201007387 */ /* 0x000fe80000100a00 */
[----:B------:R-:W2:Y:S04]  /*2e100*/  LDL.LU R5, [R1+0x558] ;  /* 0x0005580001057983 */ /* 0x000ea80000300800 */
[----:B------:R-:W2:Y:S04]  /*2e110*/  LDL.LU R4, [R1+0x554] ;  /* 0x0005540001047983 */ /* 0x000ea80000300800 */
[----:B---3--:R-:W-:Y:S04]  /*2e120*/  STL.64 [R1+0xf10], R6 ;  /* 0x000f100601007387 */ /* 0x008fe80000100a00 */
[----:B--2---:R0:W-:Y:S04]  /*2e130*/  STL.64 [R1+0xf08], R4 ;  /* 0x000f080401007387 */ /* 0x0041e80000100a00 */
[----:B0-----:R-:W2:Y:S04]  /*2e140*/  LDL.LU R4, [R1+0xf0] ;  /* 0x0000f00001047983 */ /* 0x001ea80000300800 */
[----:B------:R-:W2:Y:S04]  /*2e150*/  LDL.LU R5, [R1+0xf4] ;  /* 0x0000f40001057983 */ /* 0x000ea80000300800 */
[----:B------:R-:W3:Y:S01]  /*2e160*/  LDL.LU R6, [R1+0xf8] ;  /* 0x0000f80001067983 */ /* 0x000ee20000300800 */
[----:B------:R-:W-:-:S03]  /*2e170*/  IMAD.MOV.U32 R7, RZ, RZ, R28 ;  /* 0x000000ffff077224 */ /* 0x000fc600078e001c */
[----:B------:R-:W4:Y:S04]  /*2e180*/  LDL.LU R28, [R1+0xf7c] ;  /* 0x000f7c00011c7983 */ /* 0x000f280000300800 */
[----:B---3--:R-:W-:Y:S04]  /*2e190*/  STL.64 [R1+0xf28], R6 ;  /* 0x000f280601007387 */ /* 0x008fe80000100a00 */
[----:B--2---:R0:W-:Y:S04]  /*2e1a0*/  STL.64 [R1+0xf20], R4 ;  /* 0x000f200401007387 */ /* 0x0041e80000100a00 */
        /* <DEDUP_REMOVED lines=8> */
[----:B------:R-:W3:Y:S01]  /*2e230*/  LDL.LU R6, [R1+0x118] ;  /* 0x0001180001067983 */ /* 0x000ee20000300800 */
[----:B----4-:R-:W-:-:S03]  /*2e240*/  IMAD.MOV.U32 R7, RZ, RZ, R28 ;  /* 0x000000ffff077224 */ /* 0x010fc600078e001c */
[----:B------:R-:W4:Y:S04]  /*2e250*/  LDL.LU R28, [R1+0xf78] ;  /* 0x000f7800011c7983 */ /* 0x000f280000300800 */
        /* <DEDUP_REMOVED lines=12> */
[----:B------:R-:W2:Y:S01]  /*2e320*/  LDL.LU R6, [R1+0x138] ;  /* 0x0001380001067983 */ /* 0x000ea20000300800 */
[----:B----4-:R-:W-:-:S03]  /*2e330*/  IMAD.MOV.U32 R7, RZ, RZ, R28 ;  /* 0x000000ffff077224 */ /* 0x010fc600078e001c */
        /* <DEDUP_REMOVED lines=43> */
[----:B------:R-:W2:Y:S02]  /*2e5f0*/  LDL.LU.64 R16, [R1+0xef8] ;  /* 0x000ef80001107983 */ /* 0x000ea40000300a00 */
[----:B--2---:R-:W-:-:S15]  /*2e600*/  HMMA.16816.F32.BF16 R16, R24, R6, R16 ;  /* 0x000000061810723c */ /* 0x004fde0000041810 */
[----:B------:R-:W-:-:S04]  /*2e610*/  NOP ;  /* 0x0000000000007918 */ /* 0x000fc80000000000 */
[----:B------:R-:W-:Y:S04]  /*2e620*/  STL.64 [R1+0x2f0], R16 ;  /* 0x0002f01001007387 */ /* 0x000fe80000100a00 */
[----:B------:R0:W-:Y:S04]  /*2e630*/  STL.64 [R1+0x2f8], R18 ;  /* 0x0002f81201007387 */ /* 0x0001e80000100a00 */
[----:B0-----:R-:W2:Y:S04]  /*2e640*/  LDL.LU.64 R18, [R1+0xef0] ;  /* 0x000ef00001127983 */ /* 0x001ea80000300a00 */
[----:B------:R-:W2:Y:S02]  /*2e650*/  LDL.LU.64 R16, [R1+0xee8] ;  /* 0x000ee80001107983 */ /* 0x000ea40000300a00 */
[----:B--2---:R-:W-:-:S15]  /*2e660*/  HMMA.16816.F32.BF16 R16, R24, R10, R16 ;  /* 0x0000000a1810723c */ /* 0x004fde0000041810 */
[----:B------:R-:W-:-:S04]  /*2e670*/  NOP ;  /* 0x0000000000007918 */ /* 0x000fc80000000000 */
[----:B------:R-:W-:Y:S04]  /*2e680*/  STL.64 [R1+0x2e0], R16 ;  /* 0x0002e01001007387 */ /* 0x000fe80000100a00 */
[----:B------:R0:W-:Y:S01]  /*2e690*/  STL.64 [R1+0x2e8], R18 ;  /* 0x0002e81201007387 */ /* 0x0001e20000100a00 */
[----:B------:R-:W-:-:S03]  /*2e6a0*/  IMAD.MOV.U32 R7, RZ, RZ, R19 ;  /* 0x000000ffff077224 */ /* 0x000fc600078e0013 */
[----:B0-----:R-:W2:Y:S04]  /*2e6b0*/  LDL.LU.64 R18, [R1+0xee0] ;  /* 0x000ee00001127983 */ /* 0x001ea80000300a00 */
[----:B------:R-:W2:Y:S04]  /*2e6c0*/  LDL.LU.64 R16, [R1+0xed8] ;  /* 0x000ed80001107983 */ /* 0x000ea80000300a00 */
[----:B------:R-:W2:Y:S04]  /*2e6d0*/  LDL.LU R10, [R1+0x4d4] ;  /* 0x0004d400010a7983 */ /* 0x000ea80000300800 */
[----:B------:R-:W2:Y:S04]  /*2e6e0*/  LDL.LU R11, [R1+0x55c] ;  /* 0x00055c00010b7983 */ /* 0x000ea80000300800 */
[----:B------:R-:W-:Y:S01]  /*2e6f0*/  STL [R1+0xe44], R7 ;  /* 0x000e440701007387 */ /* 0x000fe20000100800 */
[----:B------:R-:W-:-:S02]  /*2e700*/  IADD3 R5, P1, PT, R5, UR13, RZ ;  /* 0x0000000d05057c10 */ /* 0x000fc4000ff3e0ff */
[----:B------:R-:W-:Y:S02]  /*2e710*/  IADD3 R4, P2, PT, R4, UR13, RZ ;  /* 0x0000000d04047c10 */ /* 0x000fe4000ff5e0ff */
[----:B---3--:R-:W-:Y:S02]  /*2e720*/  IADD3 R13, P3, PT, R13, UR13, RZ ;  /* 0x0000000d0d0d7c10 */ /* 0x008fe4000ff7e0ff */
[----:B----4-:R-:W-:Y:S02]  /*2e730*/  IADD3 R12, P4, PT, R12, UR13, RZ ;  /* 0x0000000d0c0c7c10 */ /* 0x010fe4000ff9e0ff */
[----:B------:R-:W-:Y:S02]  /*2e740*/  IADD3 R23, P5, PT, R23, UR13, RZ ;  /* 0x0000000d17177c10 */ /* 0x000fe4000ffbe0ff */
[----:B------:R-:W-:Y:S02]  /*2e750*/  IADD3.X R8, PT, PT, R8, UR6, RZ, P1, !PT ;  /* 0x0000000608087c10 */ /* 0x000fe40008ffe4ff */
[----:B------:R-:W-:-:S02]  /*2e760*/  IADD3 R29, P1, PT, R29, UR13, RZ ;  /* 0x0000000d1d1d7c10 */ /* 0x000fc4000ff3e0ff */
[----:B------:R-:W-:Y:S01]  /*2e770*/  IADD3.X R2, PT, PT, R2, UR6, RZ, P2, !PT ;  /* 0x0000000602027c10 */ /* 0x000fe200097fe4ff */
[----:B--2---:R-:W-:Y:S01]  /*2e780*/  HMMA.16816.F32.BF16 R16, R24, R14, R16 ;  /* 0x0000000e1810723c */ /* 0x004fe20000041810 */
[----:B------:R-:W-:Y:S02]  /*2e790*/  IADD3 R10, P6, PT, R10, UR13, RZ ;  /* 0x0000000d0a0a7c10 */ /* 0x000fe4000ffde0ff */
[----:B------:R-:W-:Y:S02]  /*2e7a0*/  IADD3 R11, P0, PT, R11, UR13, RZ ;  /* 0x0000000d0b0b7c10 */ /* 0x000fe4000ff1e0ff */
[----:B------:R-:W-:Y:S02]  /*2e7b0*/  IADD3.X R22, PT, PT, R22, UR6, RZ, P6, !PT ;  /* 0x0000000616167c10 */ /* 0x000fe4000b7fe4ff */
[----:B------:R-:W-:Y:S02]  /*2e7c0*/  IADD3 R21, P6, PT, R21, UR13, RZ ;  /* 0x0000000d15157c10 */ /* 0x000fe4000ffde0ff */
[----:B------:R-:W-:-:S02]  /*2e7d0*/  IADD3.X R20, PT, PT, R20, UR6, RZ, P0, !PT ;  /* 0x0000000614147c10 */ /* 0x000fc400087fe4ff */
[----:B------:R-:W-:-:S08]  /*2e7e0*/  IADD3 R9, P0, PT, R9, UR13, RZ ;  /* 0x0000000d09097c10 */ /* 0x000fd0000ff1e0ff */
[----:B------:R-:W-:Y:S01]  /*2e7f0*/  IMAD.MOV.U32 R6, RZ, RZ, R19 ;  /* 0x000000ffff067224 */ /* 0x000fe200078e0013 */
[----:B------:R-:W-:Y:S04]  /*2e800*/  STL.64 [R1+0x2c0], R16 ;  /* 0x0002c01001007387 */ /* 0x000fe80000100a00 */
[----:B------:R-:W-:Y:S04]  /*2e810*/  STL.64 [R1+0x2c8], R18 ;  /* 0x0002c81201007387 */ /* 0x000fe80000100a00 */
[----:B------:R0:W-:Y:S04]  /*2e820*/  STL [R1+0xe48], R6 ;  /* 0x000e480601007387 */ /* 0x0001e80000100800 */
        /* <DEDUP_REMOVED lines=14> */
[----:B0-----:R-:W2:Y:S01]  /*2e910*/  LDL.LU R6, [R1+0x53c] ;  /* 0x00053c0001067983 */ /* 0x001ea20000300800 */
[----:B------:R-:W-:-:S02]  /*2e920*/  IADD3 R3, P2, PT, R3, UR13, RZ ;  /* 0x0000000d03037c10 */ /* 0x000fc4000ff5e0ff */
[----:B------:R-:W-:-:S03]  /*2e930*/  IADD3.X R0, PT, PT, R0, UR6, RZ, P3, !PT ;  /* 0x0000000600007c10 */ /* 0x000fc60009ffe4ff */
[----:B------:R-:W-:Y:S04]  /*2e940*/  STL [R1+0x520], R3 ;  /* 0x0005200301007387 */ /* 0x000fe80000100800 */
[----:B--2---:R0:W-:Y:S04]  /*2e950*/  STL [R1+0xed0], R6 ;  /* 0x000ed00601007387 */ /* 0x0041e80000100800 */
[----:B------:R-:W-:Y:S04]  /*2e960*/  STL [R1+0x54c], R0 ;  /* 0x00054c0001007387 */ /* 0x000fe80000100800 */
[----:B0-----:R-:W2:Y:S01]  /*2e970*/  LDL.LU R6, [R1+0x510] ;  /* 0x0005100001067983 */ /* 0x001ea20000300800 */
[----:B------:R-:W-:-:S05]  /*2e980*/  IADD3 R28, P3, PT, R28, UR13, RZ ;  /* 0x0000000d1c1c7c10 */ /* 0x000fca000ff7e0ff */
[----:B------:R-:W-:Y:S04]  /*2e990*/  STL [R1+0x518], R28 ;  /* 0x0005181c01007387 */ /* 0x000fe80000100800 */
[----:B--2---:R0:W-:Y:S04]  /*2e9a0*/  STL [R1+0xed4], R6 ;  /* 0x000ed40601007387 */ /* 0x0041e80000100800 */
[----:B0-----:R-:W2:Y:S04]  /*2e9b0*/  LDL.LU R6, [R1+0x544] ;  /* 0x0005440001067983 */ /* 0x001ea80000300800 */
        /* <DEDUP_REMOVED lines=28> */
[----:B--2---:R-:W-:-:S05]  /*2eb80*/  IADD3.X R6, PT, PT, R6, UR6, RZ, P4, !PT ;  /* 0x0000000606067c10 */ /* 0x004fca000a7fe4ff */
[----:B------:R0:W-:Y:S04]  /*2eb90*/  STL [R1+0x544], R6 ;  /* 0x0005440601007387 */ /* 0x0001e80000100800 */
[----:B0-----:R-:W2:Y:S02]  /*2eba0*/  LDL.LU R6, [R1+0xed4] ;  /* 0x000ed40001067983 */ /* 0x001ea40000300800 */
[----:B--2---:R-:W-:-:S05]  /*2ebb0*/  IADD3 R6, P4, PT, R6, UR13, RZ ;  /* 0x0000000d06067c10 */ /* 0x004fca000ff9e0ff */
[----:B------:R0:W-:Y:S04]  /*2ebc0*/  STL [R1+0x510], R6 ;  /* 0x0005100601007387 */ /* 0x0001e80000100800 */
[----:B0-----:R-:W2:Y:S01]  /*2ebd0*/  LDL.LU R6, [R1+0xed0] ;  /* 0x000ed00001067983 */ /* 0x001ea20000300800 */
[----:B----4-:R-:W-:Y:S02]  /*2ebe0*/  IADD3.X R25, PT, PT, R25, UR6, RZ, P6, !PT ;  /* 0x0000000619197c10 */ /* 0x010fe4000b7fe4ff */
[----:B---3--:R-:W-:Y:S02]  /*2ebf0*/  IADD3 R26, P6, PT, R26, UR13, RZ ;  /* 0x0000000d1a1a7c10 */ /* 0x008fe4000ffde0ff */
[----:B------:R-:W-:Y:S02]  /*2ec00*/  IADD3.X R27, PT, PT, R27, UR6, RZ, P0, !PT ;  /* 0x000000061b1b7c10 */ /* 0x000fe400087fe4ff */
[----:B------:R-:W-:-:S02]  /*2ec10*/  IADD3 R14, P0, PT, R14, UR13, RZ ;  /* 0x0000000d0e0e7c10 */ /* 0x000fc4000ff1e0ff */
[----:B------:R-:W-:Y:S02]  /*2ec20*/  IADD3.X R15, PT, PT, R15, UR6, RZ, P1, !PT ;  /* 0x000000060f0f7c10 */ /* 0x000fe40008ffe4ff */
[----:B------:R-:W-:Y:S02]  /*2ec30*/  IADD3 R16, P1, PT, R16, UR13, RZ ;  /* 0x0000000d10107c10 */ /* 0x000fe4000ff3e0ff */
[----:B------:R-:W-:Y:S02]  /*2ec40*/  IADD3.X R17, PT, PT, R17, UR6, RZ, P2, !PT ;  /* 0x0000000611117c10 */ /* 0x000fe400097fe4ff */
[----:B------:R-:W-:Y:S02]  /*2ec50*/  IADD3 R18, P2, PT, R18, UR13, RZ ;  /* 0x0000000d12127c10 */ /* 0x000fe4000ff5e0ff */
        /* <DEDUP_REMOVED lines=14> */
[----:B--2---:R-:W-:Y:S02]  /*2ed40*/  IADD3.X R6, PT, PT, R6, UR6, RZ, P5, !PT ;  /* 0x0000000606067c10 */ /* 0x004fe4000affe4ff */
[----:B------:R-:W-:-:S03]  /*2ed50*/  IADD3 R24, P5, PT, R24, UR13, RZ ;  /* 0x0000000d18187c10 */ /* 0x000fc6000ffbe0ff */
        /* <DEDUP_REMOVED lines=9> */
[----:B------:R-:W-:Y:S01]  /*2edf0*/  STL [R1+0x4e8], R18 ;  /* 0x0004e81201007387 */ /* 0x000fe20000100800 */
[----:B------:R-:W-:-:S03]  /*2ee00*/  IADD3.X R5, PT, PT, R5, UR6, RZ, P5, !PT ;  /* 0x0000000605057c10 */ /* 0x000fc6000affe4ff */
[----:B------:R-:W-:Y:S01]  /*2ee10*/  STL [R1+0x514], R19 ;  /* 0x0005141301007387 */ /* 0x000fe20000100800 */
[----:B------:R-:W-:-:S03]  /*2ee20*/  IADD3 R4, P5, PT, R4, UR13, RZ ;  /* 0x0000000d04047c10 */ /* 0x000fc6000ffbe0ff */
        /* <DEDUP_REMOVED lines=16> */
[----:B------:R-:W-:-:S02]  /*2ef30*/  IADD3.X R3, PT, PT, R3, UR6, RZ, P4, !PT ;  /* 0x0000000603037c10 */ /* 0x000fc4000a7fe4ff */
[----:B------:R-:W-:-:S03]  /*2ef40*/  IADD3 R0, P4, PT, R0, UR13, RZ ;  /* 0x0000000d00007c10 */ /* 0x000fc6000ff9e0ff */
[----:B------:R-:W-:Y:S04]  /*2ef50*/  STL [R1+0x4c0], R3 ;  /* 0x0004c00301007387 */ /* 0x000fe80000100800 */
[----:B--2---:R0:W-:Y:S04]  /*2ef60*/  STL [R1+0xec8], R6 ;  /* 0x000ec80601007387 */ /* 0x0041e80000100800 */
[----:B------:R-:W-:Y:S04]  /*2ef70*/  STL [R1+0x48c], R0 ;  /* 0x00048c0001007387 */ /* 0x000fe80000100800 */
[----:B0-----:R-:W2:Y:S01]  /*2ef80*/  LDL.LU R6, [R1+0x4b0] ;  /* 0x0004b00001067983 */ /* 0x001ea20000300800 */
[----:B------:R-:W-:-:S05]  /*2ef90*/  IADD3.X R28, PT, PT, R28, UR6, RZ, P5, !PT ;  /* 0x000000061c1c7c10 */ /* 0x000fca000affe4ff */
        /* <DEDUP_REMOVED lines=31> */
[----:B--2---:R-:W-:-:S05]  /*2f190*/  IADD3 R6, P5, PT, R6, UR13, RZ ;  /* 0x0000000d06067c10 */ /* 0x004fca000ffbe0ff */
[----:B------:R0:W-:Y:S04]  /*2f1a0*/  STL [R1+0x484], R6 ;  /* 0x0004840601007387 */ /* 0x0001e80000100800 */
[----:B0-----:R-:W2:Y:S02]  /*2f1b0*/  LDL.LU R6, [R1+0xecc] ;  /* 0x000ecc0001067983 */ /* 0x001ea40000300800 */
[----:B--2---:R-:W-:-:S05]  /*2f1c0*/  IADD3.X R6, PT, PT, R6, UR6, RZ, P6, !PT ;  /* 0x0000000606067c10 */ /* 0x004fca000b7fe4ff */
[----:B------:R0:W-:Y:S04]  /*2f1d0*/  STL [R1+0x4b0], R6 ;  /* 0x0004b00601007387 */ /* 0x0001e80000100800 */
[----:B0-----:R-:W2:Y:S01]  /*2f1e0*/  LDL.LU R6, [R1+0xec8] ;  /* 0x000ec80001067983 */ /* 0x001ea20000300800 */
[----:B---3--:R-:W-:Y:S02]  /*2f1f0*/  IADD3.X R24, PT, PT, R24, UR6, RZ, P0, !PT ;  /* 0x0000000618187c10 */ /* 0x008fe400087fe4ff */
[----:B----4-:R-:W-:Y:S02]  /*2f200*/  IADD3 R25, P0, PT, R25, UR13, RZ ;  /* 0x0000000d19197c10 */ /* 0x010fe4000ff1e0ff */
        /* <DEDUP_REMOVED lines=21> */
[----:B--2---:R-:W-:-:S05]  /*2f360*/  IADD3 R6, P6, PT, R6, UR13, RZ ;  /* 0x0000000d06067c10 */ /* 0x004fca000ffde0ff */
        /* <DEDUP_REMOVED lines=1454> */
[----:B--2---:R-:W-:Y:S02]  /*34e50*/  IADD3.X R6, PT, PT, R6, UR9, RZ, P1, !PT ;  /* 0x0000000906067c10 */ /* 0x004fe40008ffe4ff */
        /* <DEDUP_REMOVED lines=29> */
[----:B0-----:R-:W2:Y:S04]  /*35030*/  LDL.LU R11, [R1+0xd24] ;  /* 0x000d2400010b7983 */ /* 0x001ea80000300800 */
[----:B------:R-:W-:Y:S04]  /*35040*/  STL [R1+0x59c], R3 ;  /* 0x00059c0301007387 */ /* 0x000fe80000100800 */
[----:B------:R-:W3:Y:S01]  /*35050*/  LDL.LU R6, [R1+0xd2c] ;  /* 0x000d2c0001067983 */ /* 0x000ee20000300800 */
[----:B------:R-:W-:-:S02]  /*35060*/  IADD3 R0, P0, PT, R0, UR12, RZ ;  /* 0x0000000c00007c10 */ /* 0x000fc4000ff1e0ff */
[----:B------:R-:W-:-:S03]  /*35070*/  IADD3.X R28, PT, PT, R28, UR9, RZ, P1, !PT ;  /* 0x000000091c1c7c10 */ /* 0x000fc60008ffe4ff */
[----:B------:R-:W-:Y:S04]  /*35080*/  STL [R1+0xd1c], R0 ;  /* 0x000d1c0001007387 */ /* 0x000fe80000100800 */
[----:B---3--:R0:W-:Y:S04]  /*35090*/  STL [R1+0xe4c], R6 ;  /* 0x000e4c0601007387 */ /* 0x0081e80000100800 */
[----:B------:R1:W-:Y:S04]  /*350a0*/  STL [R1+0x598], R28 ;  /* 0x0005981c01007387 */ /* 0x0003e80000100800 */
[----:B0-----:R-:W3:Y:S04]  /*350b0*/  LDL.LU R6, [R1+0x594] ;  /* 0x0005940001067983 */ /* 0x001ee80000300800 */
[----:B------:R-:W4:Y:S04]  /*350c0*/  LDL.LU R7, [R1+0x590] ;  /* 0x0005900001077983 */ /* 0x000f280000300800 */
        /* <DEDUP_REMOVED lines=14> */
[----:B-1----:R-:W4:Y:S04]  /*351b0*/  LDL.LU R28, [R1+0xd50] ;  /* 0x000d5000011c7983 */ /* 0x002f280000300800 */
[----:B------:R-:W4:Y:S04]  /*351c0*/  LDL.LU R24, [R1+0xd00] ;  /* 0x000d000001187983 */ /* 0x000f280000300800 */
[----:B------:R-:W4:Y:S04]  /*351d0*/  LDL.LU R25, [R1+0xd4c] ;  /* 0x000d4c0001197983 */ /* 0x000f280000300800 */
[----:B------:R-:W4:Y:S04]  /*351e0*/  LDL.LU R26, [R1+0xd08] ;  /* 0x000d0800011a7983 */ /* 0x000f280000300800 */
[----:B------:R-:W4:Y:S04]  /*351f0*/  LDL.LU R27, [R1+0xd48] ;  /* 0x000d4800011b7983 */ /* 0x000f280000300800 */
[----:B------:R-:W4:Y:S04]  /*35200*/  LDL.LU R14, [R1+0xd10] ;  /* 0x000d1000010e7983 */ /* 0x000f280000300800 */
[----:B------:R-:W4:Y:S04]  /*35210*/  LDL.LU R15, [R1+0xd18] ;  /* 0x000d1800010f7983 */ /* 0x000f280000300800 */
[----:B------:R-:W4:Y:S01]  /*35220*/  LDL.LU R16, [R1+0x564] ;  /* 0x0005640001107983 */ /* 0x000f220000300800 */
[----:B--2---:R-:W-:-:S03]  /*35230*/  IADD3 R11, P1, PT, R11, UR12, RZ ;  /* 0x0000000c0b0b7c10 */ /* 0x004fc6000ff3e0ff */
[----:B------:R-:W2:Y:S04]  /*35240*/  LDL.LU R17, [R1+0xd20] ;  /* 0x000d200001117983 */ /* 0x000ea80000300800 */
[----:B------:R-:W2:Y:S04]  /*35250*/  LDL.LU R18, [R1+0xd28] ;  /* 0x000d280001127983 */ /* 0x000ea80000300800 */
[----:B------:R-:W2:Y:S04]  /*35260*/  LDL.LU R19, [R1+0xd30] ;  /* 0x000d300001137983 */ /* 0x000ea80000300800 */
[----:B------:R-:W2:Y:S04]  /*35270*/  LDL.LU R10, [R1+0xd38] ;  /* 0x000d3800010a7983 */ /* 0x000ea80000300800 */
[----:B------:R0:W-:Y:S04]  /*35280*/  STL [R1+0xd24], R11 ;  /* 0x000d240b01007387 */ /* 0x0001e80000100800 */
[----:B0-----:R-:W2:Y:S01]  /*35290*/  LDL.LU R11, [R1+0x560] ;  /* 0x00056000010b7983 */ /* 0x001ea20000300800 */
[----:B---3--:R-:W-:-:S05]  /*352a0*/  IADD3.X R6, PT, PT, R6, UR9, RZ, P2, !PT ;  /* 0x0000000906067c10 */ /* 0x008fca00097fe4ff */
[----:B------:R0:W-:Y:S04]  /*352b0*/  STL [R1+0x594], R6 ;  /* 0x0005940601007387 */ /* 0x0001e80000100800 */
[----:B0-----:R-:W3:Y:S01]  /*352c0*/  LDL.LU R6, [R1+0xe4c] ;  /* 0x000e4c0001067983 */ /* 0x001ee20000300800 */
[----:B----4-:R-:W-:Y:S02]  /*352d0*/  IADD3.X R7, PT, PT, R7, UR9, RZ, P3, !PT ;  /* 0x0000000907077c10 */ /* 0x010fe40009ffe4ff */
        /* <DEDUP_REMOVED lines=13> */
[----:B---3--:R-:W-:-:S05]  /*353b0*/  IADD3 R6, P2, PT, R6, UR12, RZ ;  /* 0x0000000c06067c10 */ /* 0x008fca000ff5e0ff */
[----:B------:R0:W-:Y:S04]  /*353c0*/  STL [R1+0xd2c], R6 ;  /* 0x000d2c0601007387 */ /* 0x0001e80000100800 */
[----:B0-----:R0:W5:Y:S04]  /*353d0*/  LDL.LU R6, [R1+0xe48] ;  /* 0x000e480001067983 */ /* 0x0011680000300800 */
[----:B------:R1:W-:Y:S04]  /*353e0*/  STL [R1+0x590], R7 ;  /* 0x0005900701007387 */ /* 0x0003e80000100800 */
[----:B-1----:R0:W5:Y:S04]  /*353f0*/  LDL.LU R7, [R1+0xe44] ;  /* 0x000e440001077983 */ /* 0x0021680000300800 */
        /* <DEDUP_REMOVED lines=8> */
[----:B------:R1:W-:Y:S01]  /*35480*/  STL [R1+0xd44], R20 ;  /* 0x000d441401007387 */ /* 0x0003e20000100800 */
[----:B------:R-:W-:-:S03]  /*35490*/  IADD3.X R29, PT, PT, R29, UR9, RZ, P2, !PT ;  /* 0x000000091d1d7c10 */ /* 0x000fc600097fe4ff */
[----:B-1----:R0:W5:Y:S04]  /*354a0*/  LDL.LU R20, [R1+0xe30] ;  /* 0x000e300001147983 */ /* 0x0021680000300800 */
[----:B------:R1:W-:Y:S01]  /*354b0*/  STL [R1+0x584], R21 ;  /* 0x0005841501007387 */ /* 0x0003e20000100800 */
[----:B------:R-:W-:-:S03]  /*354c0*/  IADD3 R0, P2, PT, R0, UR12, RZ ;  /* 0x0000000c00007c10 */ /* 0x000fc6000ff5e0ff */
        /* <DEDUP_REMOVED lines=18> */
[----:B-1----:R-:W3:Y:S01]  /*355f0*/  LDL.LU R28, [R1+0xe08] ;  /* 0x000e0800011c7983 */ /* 0x002ee20000300800 */
[----:B------:R-:W-:-:S02]  /*35600*/  IADD3.X R24, PT, PT, R24, UR9, RZ, P4, !PT ;  /* 0x0000000918187c10 */ /* 0x000fc4000a7fe4ff */
[----:B------:R-:W-:Y:S02]  /*35610*/  IADD3 R25, P4, PT, R25, UR12, RZ ;  /* 0x0000000c19197c10 */ /* 0x000fe4000ff9e0ff */
[----:B------:R-:W-:Y:S02]  /*35620*/  IADD3.X R26, PT, PT, R26, UR9, RZ, P5, !PT ;  /* 0x000000091a1a7c10 */ /* 0x000fe4000affe4ff */
[----:B------:R-:W-:Y:S02]  /*35630*/  IADD3 R27, P5, PT, R27, UR12, RZ ;  /* 0x0000000c1b1b7c10 */ /* 0x000fe4000ffbe0ff */
[----:B------:R-:W-:Y:S01]  /*35640*/  IADD3.X R14, PT, PT, R14, UR9, RZ, P6, !PT ;  /* 0x000000090e0e7c10 */ /* 0x000fe2000b7fe4ff */
[----:B------:R-:W-:Y:S01]  /*35650*/  STL [R1+0xd00], R24 ;  /* 0x000d001801007387 */ /* 0x000fe20000100800 */
[----:B------:R-:W-:-:S03]  /*35660*/  IADD3.X R15, PT, PT, R15, UR9, RZ, P0, !PT ;  /* 0x000000090f0f7c10 */ /* 0x000fc600087fe4ff */
[----:B------:R-:W-:Y:S01]  /*35670*/  STL [R1+0xd4c], R25 ;  /* 0x000d4c1901007387 */ /* 0x000fe20000100800 */
[----:B------:R-:W-:-:S03]  /*35680*/  IADD3 R16, P0, PT, R16, UR13, RZ ;  /* 0x0000000d10107c10 */ /* 0x000fc6000ff1e0ff */
[----:B------:R-:W-:Y:S01]  /*35690*/  STL [R1+0xd08], R26 ;  /* 0x000d081a01007387 */ /* 0x000fe20000100800 */
[----:B--2---:R-:W-:-:S03]  /*356a0*/  IADD3.X R17, PT, PT, R17, UR9, RZ, P1, !PT ;  /* 0x0000000911117c10 */ /* 0x004fc60008ffe4ff */
[----:B------:R-:W-:Y:S01]  /*356b0*/  STL [R1+0xd48], R27 ;  /* 0x000d481b01007387 */ /* 0x000fe20000100800 */
[----:B------:R-:W-:-:S03]  /*356c0*/  IADD3.X R18, PT, PT, R18, UR9, RZ, P2, !PT ;  /* 0x0000000912127c10 */ /* 0x000fc600097fe4ff */
[----:B------:R-:W-:Y:S04]  /*356d0*/  STL [R1+0xd10], R14 ;  /* 0x000d100e01007387 */ /* 0x000fe80000100800 */
[----:B------:R-:W-:Y:S04]  /*356e0*/  STL [R1+0xd18], R15 ;  /* 0x000d180f01007387 */ /* 0x000fe80000100800 */
[----:B------:R-:W-:Y:S04]  /*356f0*/  STL [R1+0x564], R16 ;  /* 0x0005641001007387 */ /* 0x000fe80000100800 */
[----:B------:R-:W-:Y:S04]  /*35700*/  STL [R1+0xd20], R17 ;  /* 0x000d201101007387 */ /* 0x000fe80000100800 */
[----:B------:R-:W-:Y:S01]  /*35710*/  STL [R1+0xd28], R18 ;  /* 0x000d281201007387 */ /* 0x000fe20000100800 */
[----:B------:R-:W-:-:S02]  /*35720*/  IADD3.X R19, PT, PT, R19, UR9, RZ, P3, !PT ;  /* 0x0000000913137c10 */ /* 0x000fc40009ffe4ff */
[----:B------:R-:W-:Y:S02]  /*35730*/  IADD3.X R10, PT, PT, R10, UR9, RZ, P4, !PT ;  /* 0x000000090a0a7c10 */ /* 0x000fe4000a7fe4ff */
[----:B------:R-:W-:Y:S01]  /*35740*/  IADD3.X R11, PT, PT, R11, UR6, RZ, P0, !PT ;  /* 0x000000060b0b7c10 */ /* 0x000fe200087fe4ff */
[----:B------:R-:W-:-:S04]  /*35750*/  UIADD3 UR4, UPT, UPT, UR4, 0x1, URZ ;  /* 0x0000000104047890 */ /* 0x000fc8000fffe0ff */
[----:B------:R-:W-:Y:S01]  /*35760*/  UISETP.NE.U32.AND UP0, UPT, UR4, UR8, UPT ;  /* 0x000000080400728c */ /* 0x000fe2000bf05070 */
[----:B---3--:R-:W-:-:S05]  /*35770*/  IADD3.X R28, PT, PT, R28, UR9, RZ, P5, !PT ;  /* 0x000000091c1c7c10 */ /* 0x008fca000affe4ff */
[----:B------:R1:W-:Y:S02]  /*35780*/  STL [R1+0xd40], R28 ;  /* 0x000d401c01007387 */ /* 0x0003e40000100800 */
[----:B-1----:R-:W1:Y:S02]  /*35790*/  S2R R28, SR_TID.X ;  /* 0x00000000001c7919 */ /* 0x002e640000002100 */
[----:B------:R0:W-:Y:S04]  /*357a0*/  STL [R1+0xd30], R19 ;  /* 0x000d301301007387 */ /* 0x0001e80000100800 */
[----:B------:R0:W-:Y:S04]  /*357b0*/  STL [R1+0xd38], R10 ;  /* 0x000d380a01007387 */ /* 0x0001e80000100800 */
[----:B------:R0:W-:Y:S01]  /*357c0*/  STL [R1+0x560], R11 ;  /* 0x0005600b01007387 */ /* 0x0001e20000100800 */
[----:B-1----:R-:W-:-:S05]  /*357d0*/  LOP3.LUT R28, R28, 0x3f, RZ, 0xc0, !PT ;  /* 0x0000003f1c1c7812 */ /* 0x002fca00078ec0ff */
[----:B------:R-:W-:Y:S01]  /*357e0*/  IMAD.SHL.U32 R28, R28, 0x2, RZ ;  /* 0x000000021c1c7824 */ /* 0x000fe200078e00ff */
[----:B0-----:R-:W-:Y:S06]  /*357f0*/  BRA.U UP0, `(.L_x_2) ;  /* 0xfffffe4d00d47547 */ /* 0x001fec000b83ffff */
[----:B------:R-:W2:Y:S04]  /*35800*/  LDL.LU R28, [R1+0x3bc] ;  /* 0x0003bc00011c7983 */ /* 0x000ea80000300800 */
[----:B--2---:R0:W-:Y:S04]  /*35810*/  STL [R1+0xeb4], R28 ;  /* 0x000eb41c01007387 */ /* 0x0041e80000100800 */
[----:B0-----:R-:W2:Y:S04]  /*35820*/  LDL.LU R28, [R1+0x388] ;  /* 0x00038800011c7983 */ /* 0x001ea80000300800 */
        /* <DEDUP_REMOVED lines=25> */
[----:B------:R-:W2:Y:S01]  /*359c0*/  LDL.LU R24, [R1+0x3a8] ;  /* 0x0003a80001187983 */ /* 0x000ea20000300800 */
[----:B0----5:R-:W-:-:S03]  /*359d0*/  IMAD.MOV.U32 R28, RZ, RZ, R7 ;  /* 0x000000ffff1c7224 */ /* 0x021fc600078e0007 */
        /* <DEDUP_REMOVED lines=25> */
[----:B------:R-:W2:Y:S04]  /*35b70*/  LDL.LU R25, [R1+0x3b8] ;  /* 0x0003b80001197983 */ /* 0x000ea80000300800 */
[----:B------:R-:W3:Y:S04]  /*35b80*/  LDL.LU R26, [R1+0x3a4] ;  /* 0x0003a400011a7983 */ /* 0x000ee80000300800 */
[----:B------:R-:W3:Y:S04]  /*35b90*/  LDL.LU R27, [R1+0x3b4] ;  /* 0x0003b400011b7983 */ /* 0x000ee80000300800 */
[----:B------:R-:W4:Y:S04]  /*35ba0*/  LDL.LU R14, [R1+0x3a0] ;  /* 0x0003a000010e7983 */ /* 0x000f280000300800 */
[----:B------:R-:W4:Y:S04]  /*35bb0*/  LDL.LU R15, [R1+0x3b0] ;  /* 0x0003b000010f7983 */ /* 0x000f280000300800 */
[----:B------:R-:W2:Y:S04]  /*35bc0*/  LDL.LU R16, [R1+0x33c] ;  /* 0x00033c0001107983 */ /* 0x000ea80000300800 */
[----:B------:R-:W2:Y:S01]  /*35bd0*/  LDL.LU R17, [R1+0x34c] ;  /* 0x00034c0001117983 */ /* 0x000ea20000300800 */
[----:B0-----:R-:W-:-:S03]  /*35be0*/  IMAD.MOV.U32 R24, RZ, RZ, R6 ;  /* 0x000000ffff187224 */ /* 0x001fc600078e0006 */
[----:B------:R-:W2:Y:S04]  /*35bf0*/  LDL.LU R18, [R1+0x338] ;  /* 0x0003380001127983 */ /* 0x000ea80000300800 */
[----:B------:R-:W2:Y:S04]  /*35c00*/  LDL.LU R19, [R1+0x348] ;  /* 0x0003480001137983 */ /* 0x000ea80000300800 */
[----:B------:R-:W2:Y:S04]  /*35c10*/  LDL.LU R10, [R1+0x334] ;  /* 0x00033400010a7983 */ /* 0x000ea80000300800 */
[----:B------:R-:W2:Y:S04]  /*35c20*/  LDL.LU R11, [R1+0x344] ;  /* 0x00034400010b7983 */ /* 0x000ea80000300800 */
[----:B------:R-:W2:Y:S04]  /*35c30*/  LDL.LU R6, [R1+0x330] ;  /* 0x0003300001067983 */ /* 0x000ea80000300800 */
[----:B------:R-:W2:Y:S04]  /*35c40*/  LDL.LU R7, [R1+0x340] ;  /* 0x0003400001077983 */ /* 0x000ea80000300800 */
        /* <DEDUP_REMOVED lines=14> */
[----:B------:R0:W-:Y:S01]  /*35d30*/  STL [R1+0xe20], R22 ;  /* 0x000e201601007387 */ /* 0x0001e20000100800 */
[----:B------:R-:W-:-:S03]  /*35d40*/  F2FP.BF16.F32.PACK_AB R28, R24, R28 ;  /* 0x0000001c181c723e */ /* 0x000fc600000010ff */
        /* <DEDUP_REMOVED lines=13> */
[----:B------:R-:W2:Y:S04]  /*35e20*/  LDL.LU R24, [R1+0xf1c] ;  /* 0x000f1c0001187983 */ /* 0x000ea80000300800 */
[----:B------:R0:W-:Y:S04]  /*35e30*/  STL [R1+0x9c], R28 ;  /* 0x00009c1c01007387 */ /* 0x0001e80000100800 */
[----:B0-----:R-:W2:Y:S02]  /*35e40*/  LDL.LU R28, [R1+0xf18] ;  /* 0x000f1800011c7983 */ /* 0x001ea40000300800 */
[----:B--2---:R-:W-:-:S02]  /*35e50*/  F2FP.BF16.F32.PACK_AB R28, R24, R28 ;  /* 0x0000001c181c723e */ /* 0x004fc400000010ff */
        /* <DEDUP_REMOVED lines=49> */
[----:B------:R0:W-:Y:S02]  /*36170*/  STL [R1+0x68], R2 ;  /* 0x0000680201007387 */ /* 0x0001e40000100800 */
[----:B0-----:R-:W-:Y:S02]  /*36180*/  F2FP.BF16.F32.PACK_AB R2, R0, R29 ;  /* 0x0000001d0002723e */ /* 0x001fe400000010ff */
[----:B------:R-:W-:Y:S02]  /*36190*/  F2FP.BF16.F32.PACK_AB R0, R3, R20 ;  /* 0x000000140300723e */ /* 0x000fe400000010ff */
[----:B------:R-:W-:Y:S01]  /*361a0*/  F2FP.BF16.F32.PACK_AB R3, R21, R22 ;  /* 0x000000161503723e */ /* 0x000fe200000010ff */
[----:B------:R0:W-:Y:S04]  /*361b0*/  STL [R1+0x64], R2 ;  /* 0x0000640201007387 */ /* 0x0001e80000100800 */
[----:B------:R1:W-:Y:S04]  /*361c0*/  STL [R1+0x60], R0 ;  /* 0x0000600001007387 */ /* 0x0003e80000100800 */
[----:B------:R3:W-:Y:S01]  /*361d0*/  STL [R1+0x5c], R3 ;  /* 0x00005c0301007387 */ /* 0x0007e20000100800 */
[----:B0-----:R-:W-:-:S02]  /*361e0*/  F2FP.BF16.F32.PACK_AB R2, R23, R12 ;  /* 0x0000000c1702723e */ /* 0x001fc400000010ff */
[----:B-1----:R-:W-:-:S03]  /*361f0*/  F2FP.BF16.F32.PACK_AB R0, R13, R8 ;  /* 0x000000080d00723e */ /* 0x002fc600000010ff */
[----:B------:R-:W-:Y:S01]  /*36200*/  STL [R1+0x58], R2 ;  /* 0x0000580201007387 */ /* 0x000fe20000100800 */
[----:B---3--:R-:W-:-:S03]  /*36210*/  F2FP.BF16.F32.PACK_AB R3, R9, R4 ;  /* 0x000000040903723e */ /* 0x008fc600000010ff */
[----:B------:R0:W-:Y:S04]  /*36220*/  STL [R1+0x54], R0 ;  /* 0x0000540001007387 */ /* 0x0001e80000100800 */
[----:B------:R1:W-:Y:S01]  /*36230*/  STL [R1+0x50], R3 ;  /* 0x0000500301007387 */ /* 0x0003e20000100800 */
[----:B0-----:R-:W-:Y:S02]  /*36240*/  F2FP.BF16.F32.PACK_AB R0, R24, R25 ;  /* 0x000000191800723e */ /* 0x001fe400000010ff */
[----:B-1----:R-:W-:Y:S02]  /*36250*/  F2FP.BF16.F32.PACK_AB R3, R26, R27 ;  /* 0x0000001b1a03723e */ /* 0x002fe400000010ff */
[----:B--2---:R-:W-:-:S05]  /*36260*/  F2FP.BF16.F32.PACK_AB R2, R5, R28 ;  /* 0x0000001c0502723e */ /* 0x004fca00000010ff */
[----:B------:R4:W-:Y:S04]  /*36270*/  STL [R1+0x4c], R2 ;  /* 0x00004c0201007387 */ /* 0x0009e80000100800 */
[----:B------:R0:W-:Y:S04]  /*36280*/  STL [R1+0x48], R0 ;  /* 0x0000480001007387 */ /* 0x0001e80000100800 */
[----:B------:R1:W-:Y:S01]  /*36290*/  STL [R1+0x44], R3 ;  /* 0x0000440301007387 */ /* 0x0003e20000100800 */
[----:B----4-:R-:W-:Y:S02]  /*362a0*/  F2FP.BF16.F32.PACK_AB R2, R14, R15 ;  /* 0x0000000f0e02723e */ /* 0x010fe400000010ff */
[----:B0-----:R-:W-:-:S03]  /*362b0*/  F2FP.BF16.F32.PACK_AB R0, R16, R17 ;  /* 0x000000111000723e */ /* 0x001fc600000010ff */
[----:B------:R-:W-:Y:S01]  /*362c0*/  STL [R1+0x40], R2 ;  /* 0x0000400201007387 */ /* 0x000fe20000100800 */
[----:B-1----:R-:W-:-:S03]  /*362d0*/  F2FP.BF16.F32.PACK_AB R3, R18, R19 ;  /* 0x000000131203723e */ /* 0x002fc600000010ff */
[----:B------:R0:W-:Y:S04]  /*362e0*/  STL [R1+0x3c], R0 ;  /* 0x00003c0001007387 */ /* 0x0001e80000100800 */
[----:B------:R-:W-:Y:S01]  /*362f0*/  STL [R1+0x38], R3 ;  /* 0x0000380301007387 */ /* 0x000fe20000100800 */
[----:B0-----:R-:W-:-:S03]  /*36300*/  F2FP.BF16.F32.PACK_AB R0, R6, R7 ;  /* 0x000000070600723e */ /* 0x001fc600000010ff */
[----:B------:R-:W2:Y:S01]  /*36310*/  LDL.LU R7, [R1+0x17c] ;  /* 0x00017c0001077983 */ /* 0x000ea20000300800 */
[----:B------:R-:W-:-:S05]  /*36320*/  F2FP.BF16.F32.PACK_AB R2, R10, R11 ;  /* 0x0000000b0a02723e */ /* 0x000fca00000010ff */
        /* <DEDUP_REMOVED lines=26> */
[----:B------:R-:W3:Y:S04]  /*364d0*/  LDL.LU R5, [R1+0x378] ;  /* 0x0003780001057983 */ /* 0x000ee80000300800 */
[----:B---3--:R0:W-:Y:S04]  /*364e0*/  STL [R1+0xe50], R5 ;  /* 0x000e500501007387 */ /* 0x0081e80000100800 */
[----:B0-----:R-:W3:Y:S04]  /*364f0*/  LDL.LU R5, [R1+0x37c] ;  /* 0x00037c0001057983 */ /* 0x001ee80000300800 */
        /* <DEDUP_REMOVED lines=23> */
[----:B0-----:R-:W2:Y:S04]  /*36670*/  LDL.LU R5, [R1+0x3cc] ;  /* 0x0003cc0001057983 */ /* 0x001ea80000300800 */
[----:B------:R-:W3:Y:S04]  /*36680*/  LDL.LU R6, [R1+0x178] ;  /* 0x0001780001067983 */ /* 0x000ee80000300800 */
[----:B------:R-:W4:Y:S04]  /*36690*/  LDL.LU R4, [R1+0x374] ;  /* 0x0003740001047983 */ /* 0x000f280000300800 */
[----:B------:R-:W2:Y:S04]  /*366a0*/  LDL.LU R11, [R1+0x41c] ;  /* 0x00041c00010b7983 */ /* 0x000ea80000300800 */
[----:B--2---:R0:W-:Y:S04]  /*366b0*/  STL [R1+0xe44], R11 ;  /* 0x000e440b01007387 */ /* 0x0041e80000100800 */
[----:B0-----:R-:W2:Y:S04]  /*366c0*/  LDL.LU R11, [R1+0x370] ;  /* 0x00037000010b7983 */ /* 0x001ea80000300800 */
[----:B------:R-:W2:Y:S04]  /*366d0*/  LDL.LU R9, [R1+0x408] ;  /* 0x0004080001097983 */ /* 0x000ea80000300800 */
[----:B--2---:R0:W-:Y:S04]  /*366e0*/  STL [R1+0xe40], R9 ;  /* 0x000e400901007387 */ /* 0x0041e80000100800 */
[----:B0-----:R-:W2:Y:S04]  /*366f0*/  LDL.LU R9, [R1+0x40c] ;  /* 0x00040c0001097983 */ /* 0x001ea80000300800 */
[----:B------:R-:W2:Y:S04]  /*36700*/  LDL.LU R10, [R1+0x418] ;  /* 0x00041800010a7983 */ /* 0x000ea80000300800 */
[----:B------:R-:W2:Y:S04]  /*36710*/  LDL.LU R8, [R1+0x404] ;  /* 0x0004040001087983 */ /* 0x000ea80000300800 */
[----:B------:R-:W2:Y:S04]  /*36720*/  LDL.LU R15, [R1+0x19c] ;  /* 0x00019c00010f7983 */ /* 0x000ea80000300800 */
[----:B--2---:R0:W-:Y:S04]  /*36730*/  STL [R1+0xe34], R15 ;  /* 0x000e340f01007387 */ /* 0x0041e80000100800 */
[----:B0-----:R-:W2:Y:S04]  /*36740*/  LDL.LU R15, [R1+0x400] ;  /* 0x00040000010f7983 */ /* 0x001ea80000300800 */
[----:B------:R-:W2:Y:S01]  /*36750*/  LDL.LU R13, [R1+0x188] ;  /* 0x00018800010d7983 */ /* 0x000ea20000300800 */
[----:B------:R-:W-:-:S03]  /*36760*/  F2FP.BF16.F32.PACK_AB R7, R5, R7 ;  /* 0x000000070507723e */ /* 0x000fc600000010ff */
[----:B--2---:R0:W-:Y:S04]  /*36770*/  STL [R1+0xe30], R13 ;  /* 0x000e300d01007387 */ /* 0x0041e80000100800 */
[----:B0-----:R-:W2:Y:S04]  /*36780*/  LDL.LU R13, [R1+0x18c] ;  /* 0x00018c00010d7983 */ /* 0x001ea80000300800 */
        /* <DEDUP_REMOVED lines=64> */
[----:B------:R0:W-:Y:S04]  /*36b90*/  STL [R1], R7 ;  /* 0x0000000701007387 */ /* 0x0001e80000100800 */
[----:B0-----:R-:W2:Y:S02]  /*36ba0*/  LDL.LU R7, [R1+0xe54] ;  /* 0x000e540001077983 */ /* 0x001ea40000300800 */
[----:B--2---:R-:W-:-:S02]  /*36bb0*/  F2FP.BF16.F32.PACK_AB R7, R5, R7 ;  /* 0x000000070507723e */ /* 0x004fc400000010ff */
[----:B------:R-:W3:Y:S02]  /*36bc0*/  LDL.LU R5, [R1+0xe50] ;  /* 0x000e500001057983 */ /* 0x000ee40000300800 */
[----:B---3--:R-:W-:Y:S02]  /*36bd0*/  F2FP.BF16.F32.PACK_AB R6, R5, R6 ;  /* 0x000000060506723e */ /* 0x008fe400000010ff */
[----:B------:R-:W4:Y:S02]  /*36be0*/  LDL.LU R5, [R1+0xe4c] ;  /* 0x000e4c0001057983 */ /* 0x000f240000300800 */
[----:B----4-:R-:W-:Y:S02]  /*36bf0*/  F2FP.BF16.F32.PACK_AB R5, R4, R5 ;  /* 0x000000050405723e */ /* 0x010fe400000010ff */
[----:B------:R-:W2:Y:S02]  /*36c00*/  LDL.LU R4, [R1+0xe48] ;  /* 0x000e480001047983 */ /* 0x000ea40000300800 */
[----:B--2---:R-:W-:-:S02]  /*36c10*/  F2FP.BF16.F32.PACK_AB R4, R11, R4 ;  /* 0x000000040b04723e */ /* 0x004fc400000010ff */
[----:B------:R-:W2:Y:S02]  /*36c20*/  LDL.LU R11, [R1+0xe44] ;  /* 0x000e4400010b7983 */ /* 0x000ea40000300800 */
[----:B--2---:R-:W-:Y:S02]  /*36c30*/  F2FP.BF16.F32.PACK_AB R11, R9, R11 ;  /* 0x0000000b090b723e */ /* 0x004fe400000010ff */
[----:B------:R-:W2:Y:S02]  /*36c40*/  LDL.LU R9, [R1+0xe40] ;  /* 0x000e400001097983 */ /* 0x000ea40000300800 */
[----:B--2---:R-:W-:Y:S02]  /*36c50*/  F2FP.BF16.F32.PACK_AB R10, R9, R10 ;  /* 0x0000000a090a723e */ /* 0x004fe400000010ff */
        /* <DEDUP_REMOVED lines=10> */
[----:B------:R-:W2:Y:S01]  /*36d00*/  LDL.LU R12, [R1+0xe28] ;  /* 0x000e2800010c7983 */ /* 0x000ea20000300800 */
[----:B------:R-:W-:Y:S02]  /*36d10*/  F2FP.BF16.F32.PACK_AB R19, R22, R19 ;  /* 0x000000131613723e */ /* 0x000fe400000010ff */
[----:B------:R-:W-:Y:S02]  /*36d20*/  F2FP.BF16.F32.PACK_AB R18, R21, R18 ;  /* 0x000000121512723e */ /* 0x000fe400000010ff */
[----:B--2---:R-:W-:Y:S02]  /*36d30*/  F2FP.BF16.F32.PACK_AB R12, R23, R12 ;  /* 0x0000000c170c723e */ /* 0x004fe400000010ff */
[----:B------:R-:W2:Y:S04]  /*36d40*/  LDL.LU R23, [R1+0xe24] ;  /* 0x000e240001177983 */ /* 0x000ea80000300800 */
[----:B------:R-:W3:Y:S04]  /*36d50*/  LDL.LU R22, [R1+0xe20] ;  /* 0x000e200001167983 */ /* 0x000ee80000300800 */
[----:B------:R-:W4:Y:S01]  /*36d60*/  LDL.LU R21, [R1+0xe1c] ;  /* 0x000e1c0001157983 */ /* 0x000f220000300800 */
[----:B------:R-:W-:-:S02]  /*36d70*/  F2FP.BF16.F32.PACK_AB R17, R20, R17 ;  /* 0x000000111411723e */ /* 0x000fc400000010ff */
[----:B------:R-:W-:Y:S01]  /*36d80*/  F2FP.BF16.F32.PACK_AB R16, R3, R16 ;  /* 0x000000100310723e */ /* 0x000fe200000010ff */
[----:B------:R-:W4:Y:S04]  /*36d90*/  LDL.LU R20, [R1+0xe18] ;  /* 0x000e180001147983 */ /* 0x000f280000300800 */
[----:B------:R-:W4:Y:S01]  /*36da0*/  LDL.LU R3, [R1+0xe14] ;  /* 0x000e140001037983 */ /* 0x000f220000300800 */
[----:B--2---:R-:W-:-:S03]  /*36db0*/  F2FP.BF16.F32.PACK_AB R23, R29, R23 ;  /* 0x000000171d17723e */ /* 0x004fc600000010ff */
[----:B------:R-:W2:Y:S01]  /*36dc0*/  LDL.LU R29, [R1+0xe10] ;  /* 0x000e1000011d7983 */ /* 0x000ea20000300800 */
[----:B---3--:R-:W-:-:S03]  /*36dd0*/  F2FP.BF16.F32.PACK_AB R22, R0, R22 ;  /* 0x000000160016723e */ /* 0x008fc600000010ff */
[----:B------:R-:W3:Y:S01]  /*36de0*/  LDL.LU R0, [R1+0xe0c] ;  /* 0x000e0c0001007983 */ /* 0x000ee20000300800 */
[----:B----4-:R-:W-:-:S03]  /*36df0*/  F2FP.BF16.F32.PACK_AB R21, R2, R21 ;  /* 0x000000150215723e */ /* 0x010fc600000010ff */
[----:B------:R-:W3:Y:S01]  /*36e00*/  LDL.LU R2, [R1+0xe08] ;  /* 0x000e080001027983 */ /* 0x000ee20000300800 */
[----:B------:R-:W-:Y:S02]  /*36e10*/  F2FP.BF16.F32.PACK_AB R27, R24, R27 ;  /* 0x0000001b181b723e */ /* 0x000fe400000010ff */
[----:B------:R-:W-:Y:S02]  /*36e20*/  F2FP.BF16.F32.PACK_AB R26, R25, R26 ;  /* 0x0000001a191a723e */ /* 0x000fe400000010ff */
[----:B------:R-:W-:Y:S02]  /*36e30*/  F2FP.BF16.F32.PACK_AB R20, R28, R20 ;  /* 0x000000141c14723e */ /* 0x000fe400000010ff */
[----:B--2---:R-:W-:Y:S02]  /*36e40*/  F2FP.BF16.F32.PACK_AB R25, R29, R3 ;  /* 0x000000031d19723e */ /* 0x004fe400000010ff */
[----:B---3--:R-:W-:-:S07]  /*36e50*/  F2FP.BF16.F32.PACK_AB R24, R2, R0 ;  /* 0x000000000218723e */ /* 0x008fce00000010ff */
.L_x_1:
[----:B0-----:R-:W2:Y:S01]  /*36e60*/  LDL.LU R0, [R1+0xe00] ;  /* 0x000e000001007983 */ /* 0x001ea20000300800 */
[----:B------:R-:W0:Y:S01]  /*36e70*/  S2UR UR5, SR_CgaCtaId ;  /* 0x00000000000579c3 */ /* 0x000e220000008800 */
[----:B------:R-:W-:Y:S01]  /*36e80*/  UMOV UR4, 0x400 ;  /* 0x0000040000047882 */ /* 0x000fe20000000000 */
[----:B------:R-:W1:Y:S01]  /*36e90*/  LDCU.64 UR8, c[0x0][0x398] ;  /* 0x00007300ff0877ac */ /* 0x000e620008000a00 */
[----:B------:R-:W3:Y:S01]  /*36ea0*/  S2R R3, SR_TID.X ;  /* 0x0000000000037919 */ /* 0x000ee20000002100 */
[----:B------:R-:W4:Y:S01]  /*36eb0*/  LDCU.64 UR6, c[0x0][0x390] ;  /* 0x00007200ff0677ac */ /* 0x000f220008000a00 */
[----:B------:R-:W5:Y:S01]  /*36ec0*/  S2R R29, SR_TID.X ;  /* 0x00000000001d7919 */ /* 0x000f620000002100 */
[----:B------:R-:W0:Y:S02]  /*36ed0*/  LDCU UR12, c[0x0][0x39c] ;  /* 0x00007380ff0c77ac */ /* 0x000e240008000800 */
[----:B0-----:R-:W-:Y:S01]  /*36ee0*/  ULEA UR4, UR5, UR4, 0x18 ;  /* 0x0000000405047291 */ /* 0x001fe2000f8ec0ff */
[----:B------:R-:W0:Y:S01]  /*36ef0*/  LDCU UR5, c[0x0][0x3b4] ;  /* 0x00007680ff0577ac */ /* 0x000e220008000800 */
[----:B---3--:R-:W-:-:S02]  /*36f00*/  IMAD.SHL.U32 R2, R3, 0x40, RZ ;  /* 0x0000004003027824 */ /* 0x008fc400078e00ff */
[----:B------:R-:W-:-:S03]  /*36f10*/  IMAD.SHL.U32 R28, R3, 0x10, RZ ;  /* 0x00000010031c7824 */ /* 0x000fc600078e00ff */
[----:B------:R-:W-:Y:S02]  /*36f20*/  LOP3.LUT R2, R2, 0x200, RZ, 0xc0, !PT ;  /* 0x0000020002027812 */ /* 0x000fe400078ec0ff */
[----:B------:R-:W-:Y:S01]  /*36f30*/  LOP3.LUT R28, R28, 0x70, RZ, 0xc0, !PT ;  /* 0x000000701c1c7812 */ /* 0x000fe200078ec0ff */
[----:B------:R-:W-:Y:S01]  /*36f40*/  BAR.SYNC.DEFER_BLOCKING 0x0 ;  /* 0x0000000000007b1d */ /* 0x000fe20000010000 */
[----:B--2---:R-:W-:-:S04]  /*36f50*/  LOP3.LUT R0, R0, 0x80, RZ, 0xc0, !PT ;  /* 0x0000008000007812 */ /* 0x004fc800078ec0ff */
[----:B------:R-:W-:Y:S02]  /*36f60*/  IADD3 R0, PT, PT, R0, UR4, R2 ;  /* 0x0000000400007c10 */ /* 0x000fe4000fffe002 */
[----:B------:R-:W2:Y:S01]  /*36f70*/  LDL.LU R2, [R1+0xdfc] ;  /* 0x000dfc0001027983 */ /* 0x000ea20000300800 */
[----:B-----5:R-:W-:-:S04]  /*36f80*/  LOP3.LUT R29, R29, 0x3f, RZ, 0xc0, !PT ;  /* 0x0000003f1d1d7812 */ /* 0x020fc800078ec0ff */
[----:B------:R-:W-:Y:S01]  /*36f90*/  LEA R29, R29, UR4, 0x4 ;  /* 0x000000041d1d7c11 */ /* 0x000fe2000f8e20ff */
[----:B------:R-:W3:Y:S01]  /*36fa0*/  LDCU UR4, c[0x0][0x39c] ;  /* 0x00007380ff0477ac */ /* 0x000ee20008000800 */
[----:B--2---:R-:W-:-:S05]  /*36fb0*/  IADD3 R28, PT, PT, R28, R0, R2 ;  /* 0x000000001c1c7210 */ /* 0x004fca0007ffe002 */
[----:B------:R2:W-:Y:S04]  /*36fc0*/  STSM.16.M88.4 [R28], R24 ;  /* 0x000000181c007844 */ /* 0x0005e80000000200 */
[----:B--2---:R-:W2:Y:S04]  /*36fd0*/  LDL.LU R24, [R1+0x30] ;  /* 0x0000300001187983 */ /* 0x004ea80000300800 */
[----:B------:R-:W2:Y:S04]  /*36fe0*/  LDL.LU R25, [R1+0x34] ;  /* 0x0000340001197983 */ /* 0x000ea80000300800 */
[----:B------:R-:W5:Y:S04]  /*36ff0*/  LDL.LU R26, [R1+0x38] ;  /* 0x00003800011a7983 */ /* 0x000f680000300800 */
[----:B------:R-:W5:Y:S04]  /*37000*/  LDL.LU R27, [R1+0x3c] ;  /* 0x00003c00011b7983 */ /* 0x000f680000300800 */
[----:B------:R-:W-:Y:S01]  /*37010*/  STSM.16.M88.4 [R28+0x100], R20 ;  /* 0x000100141c007844 */ /* 0x000fe20000000200 */
[----:B------:R-:W-:Y:S06]  /*37020*/  BAR.SYNC.DEFER_BLOCKING 0x0 ;  /* 0x0000000000007b1d */ /* 0x000fec0000010000 */
[----:B------:R-:W0:Y:S04]  /*37030*/  LDS.128 R20, [R29] ;  /* 0x000000001d147984 */ /* 0x000e280000000c00 */
[----:B-----5:R-:W-:Y:S04]  /*37040*/  STL.64 [R1+0xe98], R26 ;  /* 0x000e981a01007387 */ /* 0x020fe80000100a00 */
[----:B--2---:R-:W-:Y:S04]  /*37050*/  STL.64 [R1+0xe90], R24 ;  /* 0x000e901801007387 */ /* 0x004fe80000100a00 */
[----:B0-----:R-:W-:Y:S04]  /*37060*/  STL.64 [R1+0xe88], R22 ;  /* 0x000e881601007387 */ /* 0x001fe80000100a00 */
[----:B------:R-:W-:Y:S04]  /*37070*/  STL.64 [R1+0xe80], R20 ;  /* 0x000e801401007387 */ /* 0x000fe80000100a00 */
[----:B------:R-:W0:Y:S01]  /*37080*/  LDS.128 R20, [R29+0x400] ;  /* 0x000400001d147984 */ /* 0x000e220000000c00 */
[----:B------:R-:W-:Y:S06]  /*37090*/  BAR.SYNC.DEFER_BLOCKING 0x0 ;  /* 0x0000000000007b1d */ /* 0x000fec0000010000 */
[----:B------:R2:W-:Y:S04]  /*370a0*/  STSM.16.M88.4 [R28], R16 ;  /* 0x000000101c007844 */ /* 0x0005e80000000200 */
[----:B------:R5:W-:Y:S01]  /*370b0*/  STSM.16.M88.4 [R28+0x100], R12 ;  /* 0x0001000c1c007844 */ /* 0x000be20000000200 */
[----:B------:R-:W-:Y:S06]  /*370c0*/  BAR.SYNC.DEFER_BLOCKING 0x0 ;  /* 0x0000000000007b1d */ /* 0x000fec0000010000 */
[----:B0-----:R-:W-:Y:S04]  /*370d0*/  STL.64 [R1+0xa0], R20 ;  /* 0x0000a01401007387 */ /* 0x001fe80000100a00 */
[----:B------:R-:W-:Y:S04]  /*370e0*/  STL.64 [R1+0xa8], R22 ;  /* 0x0000a81601007387 */ /* 0x000fe80000100a00 */
[----:B--2---:R-:W2:Y:S04]  /*370f0*/  LDL.LU R16, [R1+0x20] ;  /* 0x0000200001107983 */ /* 0x004ea80000300800 */
[----:B------:R-:W2:Y:S04]  /*37100*/  LDL.LU R17, [R1+0x24] ;  /* 0x0000240001117983 */ /* 0x000ea80000300800 */
[----:B------:R-:W0:Y:S04]  /*37110*/  LDS.128 R24, [R29] ;  /* 0x000000001d187984 */ /* 0x000e280000000c00 */
[----:B------:R-:W1:Y:S01]  /*37120*/  LDS.128 R20, [R29+0x400] ;  /* 0x000400001d147984 */ /* 0x000e620000000c00 */
[----:B------:R-:W-:Y:S06]  /*37130*/  BAR.SYNC.DEFER_BLOCKING 0x0 ;  /* 0x0000000000007b1d */ /* 0x000fec0000010000 */
[----:B------:R-:W2:Y:S04]  /*37140*/  LDL.LU R18, [R1+0x28] ;  /* 0x0000280001127983 */ /* 0x000ea80000300800 */
[----:B------:R-:W2:Y:S04]  /*37150*/  LDL.LU R19, [R1+0x2c] ;  /* 0x00002c0001137983 */ /* 0x000ea80000300800 */
[----:B-----5:R-:W5:Y:S04]  /*37160*/  LDL.LU R12, [R1+0x40] ;  /* 0x00004000010c7983 */ /* 0x020f680000300800 */
[----:B------:R-:W-:Y:S04]  /*37170*/  STSM.16.M88.4 [R28], R8 ;  /* 0x000000081c007844 */ /* 0x000fe80000000200 */
[----:B------:R-:W-:Y:S04]  /*37180*/  STSM.16.M88.4 [R28+0x100], R4 ;  /* 0x000100041c007844 */ /* 0x000fe80000000200 */
[----:B0-----:R-:W-:Y:S04]  /*37190*/  STL.64 [R1+0xc0], R24 ;  /* 0x0000c01801007387 */ /* 0x001fe80000100a00 */
[----:B------:R-:W-:Y:S01]  /*371a0*/  STL.64 [R1+0xc8], R26 ;  /* 0x0000c81a01007387 */ /* 0x000fe20000100a00 */
[----:B------:R-:W-:Y:S06]  /*371b0*/  BAR.SYNC.DEFER_BLOCKING 0x0 ;  /* 0x0000000000007b1d */ /* 0x000fec0000010000 */
[----:B-1----:R0:W-:Y:S04]  /*371c0*/  STL.64 [R1+0xb0], R20 ;  /* 0x0000b01401007387 */ /* 0x0021e80000100a00 */
[----:B------:R1:W-:Y:S04]  /*371d0*/  STL.64 [R1+0xb8], R22 ;  /* 0x0000b81601007387 */ /* 0x0003e80000100a00 */
[----:B------:R-:W5:Y:S04]  /*371e0*/  LDL.LU R13, [R1+0x44] ;  /* 0x00004400010d7983 */ /* 0x000f680000300800 */
[----:B------:R-:W5:Y:S04]  /*371f0*/  LDL.LU R14, [R1+0x48] ;  /* 0x00004800010e7983 */ /* 0x000f680000300800 */
[----:B------:R-:W3:Y:S04]  /*37200*/  LDS.128 R24, [R29] ;  /* 0x000000001d187984 */ /* 0x000ee80000000c00 */
[----:B------:R-:W5:Y:S04]  /*37210*/  LDL.LU R15, [R1+0x4c] ;  /* 0x00004c00010f7983 */ /* 0x000f680000300800 */
[----:B0-----:R-:W2:Y:S04]  /*37220*/  LDL.LU R20, [R1+0x50] ;  /* 0x0000500001147983 */ /* 0x001ea80000300800 */
[----:B------:R-:W2:Y:S04]  /*37230*/  LDL.LU R21, [R1+0x54] ;  /* 0x0000540001157983 */ /* 0x000ea80000300800 */
[----:B-1----:R-:W2:Y:S04]  /*37240*/  LDL.LU R22, [R1+0x58] ;  /* 0x0000580001167983 */ /* 0x002ea80000300800 */
[----:B------:R-:W2:Y:S04]  /*37250*/  LDL.LU R23, [R1+0x5c] ;  /* 0x00005c0001177983 */ /* 0x000ea80000300800 */
[----:B------:R-:W2:Y:S04]  /*37260*/  LDL.LU R8, [R1+0x10] ;  /* 0x0000100001087983 */ /* 0x000ea80000300800 */
[----:B------:R-:W2:Y:S04]  /*37270*/  LDL.LU R9, [R1+0x14] ;  /* 0x0000140001097983 */ /* 0x000ea80000300800 */
[----:B------:R-:W2:Y:S04]  /*37280*/  LDL.LU R10, [R1+0x18] ;  /* 0x00001800010a7983 */ /* 0x000ea80000300800 */
[----:B------:R-:W2:Y:S04]  /*37290*/  LDL.LU R11, [R1+0x1c] ;  /* 0x00001c00010b7983 */ /* 0x000ea80000300800 */
[----:B------:R-:W2:Y:S04]  /*372a0*/  LDL.LU R4, [R1] ;  /* 0x0000000001047983 */ /* 0x000ea80000300800 */
[----:B------:R-:W2:Y:S04]  /*372b0*/  LDL.LU R5, [R1+0x4] ;  /* 0x0000040001057983 */ /* 0x000ea80000300800 */
[----:B------:R-:W2:Y:S04]  /*372c0*/  LDL.LU R6, [R1+0x8] ;  /* 0x0000080001067983 */ /* 0x000ea80000300800 */
[----:B------:R-:W2:Y:S04]  /*372d0*/  LDL.LU R7, [R1+0xc] ;  /* 0x00000c0001077983 */ /* 0x000ea80000300800 */
[----:B---3--:R-:W-:Y:S04]  /*372e0*/  STL.64 [R1+0xd0], R24 ;  /* 0x0000d01801007387 */ /* 0x008fe80000100a00 */
[----:B------:R-:W-:Y:S04]  /*372f0*/  STL.64 [R1+0xd8], R26 ;  /* 0x0000d81a01007387 */ /* 0x000fe80000100a00 */
[----:B------:R-:W0:Y:S01]  /*37300*/  LDS.128 R24, [R29+0x400] ;  /* 0x000400001d187984 */ /* 0x000e220000000c00 */
[----:B------:R-:W-:Y:S06]  /*37310*/  BAR.SYNC.DEFER_BLOCKING 0x0 ;  /* 0x0000000000007b1d */ /* 0x000fec0000010000 */
[----:B0-----:R-:W-:Y:S04]  /*37320*/  STL.64 [R1+0xe0], R24 ;  /* 0x0000e01801007387 */ /* 0x001fe80000100a00 */
[----:B------:R0:W-:Y:S04]  /*37330*/  STL.64 [R1+0xe8], R26 ;  /* 0x0000e81a01007387 */ /* 0x0001e80000100a00 */
[----:B0-----:R-:W3:Y:S04]  /*37340*/  LDL.LU.64 R26, [R1+0xe98] ;  /* 0x000e9800011a7983 */ /* 0x001ee80000300a00 */
[----:B------:R-:W3:Y:S04]  /*37350*/  LDL.LU.64 R24, [R1+0xe90] ;  /* 0x000e900001187983 */ /* 0x000ee80000300a00 */
[----:B--2---:R-:W-:Y:S04]  /*37360*/  STSM.16.M88.4 [R28], R4 ;  /* 0x000000041c007844 */ /* 0x004fe80000000200 */
[----:B------:R-:W-:Y:S01]  /*37370*/  STSM.16.M88.4 [R28+0x100], R8 ;  /* 0x000100081c007844 */ /* 0x000fe20000000200 */
[----:B------:R-:W-:Y:S06]  /*37380*/  BAR.SYNC.DEFER_BLOCKING 0x0 ;  /* 0x0000000000007b1d */ /* 0x000fec0000010000 */
[----:B------:R-:W0:Y:S04]  /*37390*/  LDS.128 R8, [R29] ;  /* 0x000000001d087984 */ /* 0x000e280000000c00 */
[----:B------:R-:W1:Y:S01]  /*373a0*/  LDS.128 R4, [R29+0x400] ;  /* 0x000400001d047984 */ /* 0x000e620000000c00 */
[----:B------:R-:W-:Y:S06]  /*373b0*/  BAR.SYNC.DEFER_BLOCKING 0x0 ;  /* 0x0000000000007b1d */ /* 0x000fec0000010000 */
[----:B------:R-:W-:Y:S04]  /*373c0*/  STSM.16.M88.4 [R28], R16 ;  /* 0x000000101c007844 */ /* 0x000fe80000000200 */
[----:B0-----:R-:W-:Y:S04]  /*373d0*/  STL.64 [R1+0xf0], R8 ;  /* 0x0000f00801007387 */ /* 0x001fe80000100a00 */
[----:B------:R-:W-:Y:S04]  /*373e0*/  STL.64 [R1+0xf8], R10 ;  /* 0x0000f80a01007387 */ /* 0x000fe80000100a00 */
[----:B-1----:R-:W-:Y:S04]  /*373f0*/  STL.64 [R1+0x100], R4 ;  /* 0x0001000401007387 */ /* 0x002fe80000100a00 */
[----:B------:R-:W-:Y:S04]  /*37400*/  STL.64 [R1+0x108], R6 ;  /* 0x0001080601007387 */ /* 0x000fe80000100a00 */
[----:B---3--:R0:W-:Y:S01]  /*37410*/  STSM.16.M88.4 [R28+0x100], R24 ;  /* 0x000100181c007844 */ /* 0x0081e20000000200 */
[----:B------:R-:W-:Y:S06]  /*37420*/  BAR.SYNC.DEFER_BLOCKING 0x0 ;  /* 0x0000000000007b1d */ /* 0x000fec0000010000 */
[----:B0-----:R-:W2:Y:S04]  /*37430*/  LDL.LU R24, [R1+0x70] ;  /* 0x0000700001187983 */ /* 0x001ea80000300800 */
[----:B------:R-:W2:Y:S04]  /*37440*/  LDL.LU R25, [R1+0x74] ;  /* 0x0000740001197983 */ /* 0x000ea80000300800 */
[----:B------:R-:W2:Y:S04]  /*37450*/  LDL.LU R26, [R1+0x78] ;  /* 0x00007800011a7983 */ /* 0x000ea80000300800 */
[----:B------:R-:W2:Y:S04]  /*37460*/  LDL.LU R27, [R1+0x7c] ;  /* 0x00007c00011b7983 */ /* 0x000ea80000300800 */
[----:B------:R-:W3:Y:S04]  /*37470*/  LDL.LU R16, [R1+0x60] ;  /* 0x0000600001107983 */ /* 0x000ee80000300800 */
[----:B------:R-:W3:Y:S04]  /*37480*/  LDL.LU R17, [R1+0x64] ;  /* 0x0000640001117983 */ /* 0x000ee80000300800 */
[----:B------:R-:W3:Y:S04]  /*37490*/  LDL.LU R18, [R1+0x68] ;  /* 0x0000680001127983 */ /* 0x000ee80000300800 */
[----:B------:R-:W3:Y:S01]  /*374a0*/  LDL.LU R19, [R1+0x6c] ;  /* 0x00006c0001137983 */ /* 0x000ee20000300800 */
[----:B------:R-:W-:-:S03]  /*374b0*/  SHF.R.U32.HI R0, RZ, 0x5, R3 ;  /* 0x00000005ff007819 */ /* 0x000fc60000011603 */
[----:B------:R-:W0:Y:S04]  /*374c0*/  LDS.128 R8, [R29] ;  /* 0x000000001d087984 */ /* 0x000e280000000c00 */
[----:B------:R-:W1:Y:S01]  /*374d0*/  LDS.128 R4, [R29+0x400] ;  /* 0x000400001d047984 */ /* 0x000e620000000c00 */
[----:B------:R-:W-:Y:S06]  /*374e0*/  BAR.SYNC.DEFER_BLOCKING 0x0 ;  /* 0x0000000000007b1d */ /* 0x000fec0000010000 */
[----:B-----5:R-:W-:Y:S04]  /*374f0*/  STSM.16.M88.4 [R28], R12 ;  /* 0x0000000c1c007844 */ /* 0x020fe80000000200 */
[----:B------:R5:W-:Y:S04]  /*37500*/  STSM.16.M88.4 [R28+0x100], R20 ;  /* 0x000100141c007844 */ /* 0x000be80000000200 */
[----:B0-----:R-:W-:Y:S04]  /*37510*/  STL.64 [R1+0x30], R8 ;  /* 0x0000300801007387 */ /* 0x001fe80000100a00 */
[----:B------:R-:W-:Y:S04]  /*37520*/  STL.64 [R1+0x38], R10 ;  /* 0x0000380a01007387 */ /* 0x000fe80000100a00 */
[----:B-1----:R-:W-:Y:S04]  /*37530*/  STL.64 [R1+0x110], R4 ;  /* 0x0001100401007387 */ /* 0x002fe80000100a00 */
[----:B------:R-:W-:Y:S04]  /*37540*/  STL.64 [R1+0x118], R6 ;  /* 0x0001180601007387 */ /* 0x000fe80000100a00 */
[----:B-----5:R-:W5:Y:S04]  /*37550*/  LDL.LU R20, [R1+0x80] ;  /* 0x0000800001147983 */ /* 0x020f680000300800 */
[----:B------:R-:W5:Y:S04]  /*37560*/  LDL.LU R21, [R1+0x84] ;  /* 0x0000840001157983 */ /* 0x000f680000300800 */
[----:B------:R-:W5:Y:S04]  /*37570*/  LDL.LU R22, [R1+0x88] ;  /* 0x0000880001167983 */ /* 0x000f680000300800 */
[----:B------:R-:W5:Y:S01]  /*37580*/  LDL.LU R23, [R1+0x8c] ;  /* 0x00008c0001177983 */ /* 0x000f620000300800 */
[----:B------:R-:W-:Y:S06]  /*37590*/  BAR.SYNC.DEFER_BLOCKING 0x0 ;  /* 0x0000000000007b1d */ /* 0x000fec0000010000 */
[----:B------:R-:W4:Y:S01]  /*375a0*/  LDL.LU R2, [R1+0xe04] ;  /* 0x000e040001027983 */ /* 0x000f220000300800 */
[----:B------:R-:W-:-:S03]  /*375b0*/  SGXT.U32 R0, R0, 0x1 ;  /* 0x000000010000781a */ /* 0x000fc60000000000 */
[----:B------:R-:W0:Y:S04]  /*375c0*/  LDS.128 R4, [R29] ;  /* 0x000000001d047984 */ /* 0x000e280000000c00 */
[----:B------:R-:W1:Y:S01]  /*375d0*/  LDS.128 R8, [R29+0x400] ;  /* 0x000400001d087984 */ /* 0x000e620000000c00 */
[----:B------:R-:W-:Y:S06]  /*375e0*/  BAR.SYNC.DEFER_BLOCKING 0x0 ;  /* 0x0000000000007b1d */ /* 0x000fec0000010000 */
[----:B0-----:R-:W-:Y:S04]  /*375f0*/  STL [R1+0xe48], R4 ;  /* 0x000e480401007387 */ /* 0x001fe80000100800 */
[----:B------:R-:W-:Y:S04]  /*37600*/  STL [R1+0xe44], R5 ;  /* 0x000e440501007387 */ /* 0x000fe80000100800 */
[----:B------:R-:W-:Y:S04]  /*37610*/  STL [R1+0xe40], R6 ;  /* 0x000e400601007387 */ /* 0x000fe80000100800 */
[----:B------:R0:W-:Y:S04]  /*37620*/  STL [R1+0xe3c], R7 ;  /* 0x000e3c0701007387 */ /* 0x0001e80000100800 */
[----:B-1----:R-:W-:Y:S04]  /*37630*/  STL [R1+0xe38], R8 ;  /* 0x000e380801007387 */ /* 0x002fe80000100800 */
[----:B------:R1:W-:Y:S01]  /*37640*/  STL [R1+0xe34], R9 ;  /* 0x000e340901007387 */ /* 0x0003e20000100800 */
[----:B0-----:R-:W0:Y:S03]  /*37650*/  LDC R7, c[0x0][0x3b8] ;  /* 0x0000ee00ff077b82 */ /* 0x001e260000000800 */
[----:B-1----:R-:W5:Y:S04]  /*37660*/  LDL.LU R9, [R1+0x2d0] ;  /* 0x0002d00001097983 */ /* 0x002f680000300800 */
[----:B------:R-:W-:Y:S04]  /*37670*/  STL [R1+0xe30], R10 ;  /* 0x000e300a01007387 */ /* 0x000fe80000100800 */
[----:B------:R-:W-:Y:S04]  /*37680*/  STL [R1+0xe2c], R11 ;  /* 0x000e2c0b01007387 */ /* 0x000fe80000100800 */
[----:B---3--:R-:W-:Y:S04]  /*37690*/  STSM.16.M88.4 [R28], R16 ;  /* 0x000000101c007844 */ /* 0x008fe80000000200 */
[----:B--2---:R-:W-:Y:S01]  /*376a0*/  STSM.16.M88.4 [R28+0x100], R24 ;  /* 0x000100181c007844 */ /* 0x004fe20000000200 */
[----:B------:R-:W-:Y:S06]  /*376b0*/  BAR.SYNC.DEFER_BLOCKING 0x0 ;  /* 0x0000000000007b1d */ /* 0x000fec0000010000 */
[----:B------:R-:W1:Y:S04]  /*376c0*/  LDS.128 R12, [R29] ;  /* 0x000000001d0c7984 */ /* 0x000e680000000c00 */
[----:B------:R-:W2:Y:S01]  /*376d0*/  LDS.128 R16, [R29+0x400] ;  /* 0x000400001d107984 */ /* 0x000ea20000000c00 */
[----:B------:R-:W-:Y:S06]  /*376e0*/  BAR.SYNC.DEFER_BLOCKING 0x0 ;  /* 0x0000000000007b1d */ /* 0x000fec0000010000 */
[----:B-1----:R-:W-:Y:S04]  /*376f0*/  STL [R1+0xe28], R12 ;  /* 0x000e280c01007387 */ /* 0x002fe80000100800 */
[----:B------:R-:W-:Y:S04]  /*37700*/  STL [R1+0xe24], R13 ;  /* 0x000e240d01007387 */ /* 0x000fe80000100800 */
[----:B------:R-:W-:Y:S04]  /*37710*/  STL [R1+0xe20], R14 ;  /* 0x000e200e01007387 */ /* 0x000fe80000100800 */
[----:B------:R-:W-:Y:S01]  /*37720*/  STL [R1+0xe1c], R15 ;  /* 0x000e1c0f01007387 */ /* 0x000fe20000100800 */
[----:B----4-:R-:W-:-:S03]  /*37730*/  ISETP.GE.AND P0, PT, R2, UR8, PT ;  /* 0x0000000802007c0c */ /* 0x010fc6000bf06270 */
[----:B--2---:R1:W-:Y:S04]  /*37740*/  STL [R1+0xe18], R16 ;  /* 0x000e181001007387 */ /* 0x0043e80000100800 */
[----:B-----5:R-:W-:Y:S01]  /*37750*/  STSM.16.M88.4 [R28], R20 ;  /* 0x000000141c007844 */ /* 0x020fe20000000200 */
[----:B------:R-:W-:Y:S01]  /*37760*/  IMAD R2, R2, UR5, RZ ;  /* 0x0000000502027c24 */ /* 0x000fe2000f8e02ff */
[----:B------:R-:W2:Y:S02]  /*37770*/  LDCU UR5, c[0x0][0x39c] ;  /* 0x00007380ff0577ac */ /* 0x000ea40008000800 */
[----:B------:R3:W-:Y:S01]  /*37780*/  STL [R1+0xe14], R17 ;  /* 0x000e141101007387 */ /* 0x0007e20000100800 */
[----:B------:R-:W4:Y:S03]  /*37790*/  LDCU UR8, c[0x0][0x39c] ;  /* 0x00007380ff0877ac */ /* 0x000f260008000800 */
[----:B------:R5:W-:Y:S04]  /*377a0*/  STL [R1+0xe10], R18 ;  /* 0x000e101201007387 */ /* 0x000be80000100800 */
[----:B------:R0:W-:Y:S04]  /*377b0*/  STL [R1+0xe0c], R19 ;  /* 0x000e0c1301007387 */ /* 0x0001e80000100800 */
[----:B-1----:R-:W2:Y:S04]  /*377c0*/  LDL.LU R16, [R1+0x90] ;  /* 0x0000900001107983 */ /* 0x002ea80000300800 */
[----:B---3--:R-:W2:Y:S04]  /*377d0*/  LDL.LU R17, [R1+0x94] ;  /* 0x0000940001117983 */ /* 0x008ea80000300800 */
[----:B-----5:R-:W2:Y:S04]  /*377e0*/  LDL.LU R18, [R1+0x98] ;  /* 0x0000980001127983 */ /* 0x020ea80000300800 */
[----:B0-----:R-:W2:Y:S04]  /*377f0*/  LDL.LU R19, [R1+0x9c] ;  /* 0x00009c0001137983 */ /* 0x001ea80000300800 */
[----:B------:R-:W-:Y:S04]  /*37800*/  STL [R1+0xe08], R29 ;  /* 0x000e081d01007387 */ /* 0x000fe80000100800 */
[----:B------:R-:W3:Y:S04]  /*37810*/  LDL.LU.64 R22, [R1+0xe88] ;  /* 0x000e880001167983 */ /* 0x000ee80000300a00 */
[----:B------:R-:W5:Y:S01]  /*37820*/  LDL.LU.64 R20, [R1+0xe80] ;  /* 0x000e800001147983 */ /* 0x000f620000300a00 */
[C---:B------:R-:W-:Y:S01]  /*37830*/  LEA R3, P4, R2.reuse, UR6, 0x1 ;  /* 0x0000000602037c11 */ /* 0x040fe2000f8808ff */
[----:B------:R-:W0:Y:S03]  /*37840*/  LDCU UR6, c[0x0][0x39c] ;  /* 0x00007380ff0677ac */ /* 0x000e260008000800 */
[----:B------:R-:W-:Y:S01]  /*37850*/  LEA.HI.X.SX32 R2, R2, UR7, 0x1, P4 ;  /* 0x0000000702027c11 */ /* 0x000fe2000a0f0eff */
[----:B------:R-:W1:Y:S01]  /*37860*/  LDCU UR7, c[0x0][0x39c] ;  /* 0x00007380ff0777ac */ /* 0x000e620008000800 */
[----:B------:R-:W-:-:S04]  /*37870*/  LOP3.LUT R26, R9, R0, RZ, 0xfc, !PT ;  /* 0x00000000091a7212 */ /* 0x000fc800078efcff */
[C---:B------:R-:W-:Y:S01]  /*37880*/  ISETP.LT.AND P3, PT, R26.reuse, UR9, !P0 ;  /* 0x000000091a007c0c */ /* 0x040fe2000c761270 */
[----:B------:R-:W-:Y:S01]  /*37890*/  IMAD R6, R26, R7, RZ ;  /* 0x000000071a067224 */ /* 0x000fe200078e02ff */
[----:B------:R-:W-:Y:S01]  /*378a0*/  LOP3.LUT R24, R9, 0x2, R0, 0xfe, !PT ;  /* 0x0000000209187812 */ /* 0x000fe200078efe00 */
[----:B------:R-:W0:Y:S03]  /*378b0*/  LDCU UR9, c[0x0][0x39c] ;  /* 0x00007380ff0977ac */ /* 0x000e260008000800 */
[----:B------:R-:W-:-:S04]  /*378c0*/  LEA R10, P4, R6, R3, 0x1 ;  /* 0x00000003060a7211 */ /* 0x000fc800078808ff */
[----:B------:R-:W-:Y:S01]  /*378d0*/  LEA.HI.X.SX32 R11, R6, R2, 0x1, P4 ;  /* 0x00000002060b7211 */ /* 0x000fe200020f0eff */
[----:B--2---:R-:W-:Y:S01]  /*378e0*/  STSM.16.M88.4 [R28+0x100], R16 ;  /* 0x000100101c007844 */ /* 0x004fe20000000200 */
[----:B------:R-:W-:Y:S06]  /*378f0*/  BAR.SYNC.DEFER_BLOCKING 0x0 ;  /* 0x0000000000007b1d */ /* 0x000fec0000010000 */
[----:B-----5:R2:W-:Y:S04]  /*37900*/  @P3 STG.E.U16 desc[UR10][R10.64], R20 ;  /* 0x000000140a003986 */ /* 0x0205e8000c10150a */
[----:B--2---:R-:W2:Y:S04]  /*37910*/  LDL.LU R11, [R1+0xa0] ;  /* 0x0000a000010b7983 */ /* 0x004ea80000300800 */
[----:B------:R-:W5:Y:S04]  /*37920*/  LDL.LU R10, [R1+0xa4] ;  /* 0x0000a400010a7983 */ /* 0x000f680000300800 */
[----:B------:R-:W4:Y:S04]  /*37930*/  LDL.LU R8, [R1+0xa8] ;  /* 0x0000a80001087983 */ /* 0x000f280000300800 */
[----:B------:R-:W4:Y:S01]  /*37940*/  LDL.LU R6, [R1+0xac] ;  /* 0x0000ac0001067983 */ /* 0x000f220000300800 */
[----:B------:R-:W-:Y:S01]  /*37950*/  LOP3.LUT R25, R9, 0x4, R0, 0xfe, !PT ;  /* 0x0000000409197812 */ /* 0x000fe200078efe00 */
[CC--:B------:R-:W-:Y:S01]  /*37960*/  IMAD R27, R24.reuse, R7.reuse, RZ ;  /* 0x00000007181b7224 */ /* 0x0c0fe200078e02ff */
[----:B------:R-:W-:Y:S01]  /*37970*/  ISETP.LT.AND P2, PT, R24, UR4, !P0 ;  /* 0x0000000418007c0c */ /* 0x000fe2000c741270 */
[----:B------:R-:W0:Y:S01]  /*37980*/  LDCU UR4, c[0x0][0x39c] ;  /* 0x00007380ff0477ac */ /* 0x000e220008000800 */
[C---:B------:R-:W-:Y:S01]  /*37990*/  ISETP.LT.AND P1, PT, R25.reuse, UR12, !P0 ;  /* 0x0000000c19007c0c */ /* 0x040fe2000c721270 */
[----:B------:R-:W-:Y:S01]  /*379a0*/  IMAD R25, R25, R7, RZ ;  /* 0x0000000719197224 */ /* 0x000fe200078e02ff */
[----:B------:R-:W-:-:S04]  /*379b0*/  LEA R26, P5, R27, R3, 0x1 ;  /* 0x000000031b1a7211 */ /* 0x000fc800078a08ff */
[----:B------:R-:W-:Y:S02]  /*379c0*/  LEA R24, P6, R25, R3, 0x1 ;  /* 0x0000000319187211 */ /* 0x000fe400078c08ff */
[-C--:B------:R-:W-:Y:S02]  /*379d0*/  LEA.HI.X.SX32 R27, R27, R2.reuse, 0x1, P5 ;  /* 0x000000021b1b7211 */ /* 0x080fe400028f0eff */
[----:B------:R-:W-:Y:S02]  /*379e0*/  LEA.HI.X.SX32 R25, R25, R2, 0x1, P6 ;  /* 0x0000000219197211 */ /* 0x000fe400030f0eff */
[----:B------:R-:W-:Y:S01]  /*379f0*/  PRMT R12, R21, 0x7632, R12 ;  /* 0x00007632150c7816 */ /* 0x000fe2000000000c */
[----:B------:R0:W-:Y:S01]  /*37a00*/  @P2 STG.E.U16 desc[UR10][R26.64], R21 ;  /* 0x000000151a002986 */ /* 0x0001e2000c10150a */
[----:B---3--:R-:W-:-:S03]  /*37a10*/  PRMT R5, R22, 0x7632, R5 ;  /* 0x0000763216057816 */ /* 0x008fc60000000005 */
[----:B------:R3:W-:Y:S01]  /*37a20*/  @P1 STG.E.U16 desc[UR10][R24.64], R22 ;  /* 0x0000001618001986 */ /* 0x0007e2000c10150a */
[----:B------:R-:W-:Y:S02]  /*37a30*/  PRMT R13, R20, 0x7632, R13 ;  /* 0x00007632140d7816 */ /* 0x000fe4000000000d */
[C-C-:B0-----:R-:W-:Y:S02]  /*37a40*/  LOP3.LUT R21, R9.reuse, 0x6, R0.reuse, 0xfe, !PT ;  /* 0x0000000609157812 */ /* 0x141fe400078efe00 */
[--C-:B---3--:R-:W-:Y:S02]  /*37a50*/  LOP3.LUT R22, R9, 0x8, R0.reuse, 0xfe, !PT ;  /* 0x0000000809167812 */ /* 0x108fe400078efe00 */
[C---:B------:R-:W-:Y:S01]  /*37a60*/  ISETP.LT.AND P1, PT, R21.reuse, UR5, !P0 ;  /* 0x0000000515007c0c */ /* 0x040fe2000c721270 */
[-C--:B------:R-:W-:Y:S01]  /*37a70*/  IMAD R21, R21, R7.reuse, RZ ;  /* 0x0000000715157224 */ /* 0x080fe200078e02ff */
[C-C-:B------:R-:W-:Y:S01]  /*37a80*/  LOP3.LUT R20, R9.reuse, 0xa, R0.reuse, 0xfe, !PT ;  /* 0x0000000a09147812 */ /* 0x140fe200078efe00 */
[C---:B------:R-:W-:Y:S01]  /*37a90*/  IMAD R27, R22.reuse, R7, RZ ;  /* 0x00000007161b7224 */ /* 0x040fe200078e02ff */
[----:B------:R-:W-:Y:S01]  /*37aa0*/  ISETP.LT.AND P2, PT, R22, UR4, !P0 ;  /* 0x0000000416007c0c */ /* 0x000fe2000c741270 */
[----:B------:R-:W0:Y:S01]  /*37ab0*/  LDCU UR4, c[0x0][0x39c] ;  /* 0x00007380ff0477ac */ /* 0x000e220008000800 */
[----:B------:R-:W-:-:S02]  /*37ac0*/  LOP3.LUT R22, R9, 0xc, R0, 0xfe, !PT ;  /* 0x0000000c09167812 */ /* 0x000fc400078efe00 */
[C---:B------:R-:W-:Y:S01]  /*37ad0*/  LEA R24, P5, R21.reuse, R3, 0x1 ;  /* 0x0000000315187211 */ /* 0x040fe200078a08ff */
[CC--:B------:R-:W-:Y:S01]  /*37ae0*/  IMAD R14, R20.reuse, R7.reuse, RZ ;  /* 0x00000007140e7224 */ /* 0x0c0fe200078e02ff */
[----:B------:R-:W-:Y:S01]  /*37af0*/  ISETP.LT.AND P3, PT, R20, UR6, !P0 ;  /* 0x0000000614007c0c */ /* 0x000fe2000c761270 */
[C---:B------:R-:W-:Y:S01]  /*37b00*/  IMAD R28, R22.reuse, R7, RZ ;  /* 0x00000007161c7224 */ /* 0x040fe200078e02ff */
[----:B------:R-:W-:Y:S01]  /*37b10*/  LEA.HI.X.SX32 R25, R21, R2, 0x1, P5 ;  /* 0x0000000215197211 */ /* 0x000fe200028f0eff */
[----:B------:R-:W3:Y:S01]  /*37b20*/  LDCU UR5, c[0x0][0x39c] ;  /* 0x00007380ff0577ac */ /* 0x000ee20008000800 */
[----:B-1----:R-:W-:Y:S02]  /*37b30*/  ISETP.LT.AND P5, PT, R22, UR7, !P0 ;  /* 0x0000000716007c0c */ /* 0x002fe4000c7a1270 */
[-C--:B------:R-:W-:Y:S01]  /*37b40*/  LEA R26, P4, R27, R3.reuse, 0x1 ;  /* 0x000000031b1a7211 */ /* 0x080fe200078808ff */
[----:B------:R1:W-:Y:S01]  /*37b50*/  @P1 STG.E.U16 desc[UR10][R24.64], R23 ;  /* 0x0000001718001986 */ /* 0x0003e2000c10150a */
[-C--:B------:R-:W-:Y:S01]  /*37b60*/  LEA R20, P6, R14, R3.reuse, 0x1 ;  /* 0x000000030e147211 */ /* 0x080fe200078c08ff */
[----:B------:R-:W0:Y:S01]  /*37b70*/  LDCU UR6, c[0x0][0x39c] ;  /* 0x00007380ff0677ac */ /* 0x000e220008000800 */
[----:B------:R-:W-:-:S02]  /*37b80*/  LEA R22, P1, R28, R3, 0x1 ;  /* 0x000000031c167211 */ /* 0x000fc400078208ff */
[-C--:B------:R-:W-:Y:S01]  /*37b90*/  LEA.HI.X.SX32 R27, R27, R2.reuse, 0x1, P4 ;  /* 0x000000021b1b7211 */ /* 0x080fe200020f0eff */
[----:B------:R-:W0:Y:S01]  /*37ba0*/  LDCU UR7, c[0x0][0x39c] ;  /* 0x00007380ff0777ac */ /* 0x000e220008000800 */
[-C--:B------:R-:W-:Y:S02]  /*37bb0*/  LEA.HI.X.SX32 R21, R14, R2.reuse, 0x1, P6 ;  /* 0x000000020e157211 */ /* 0x080fe400030f0eff */
[----:B------:R-:W-:Y:S02]  /*37bc0*/  PRMT R4, R23, 0x7632, R4 ;  /* 0x0000763217047816 */ /* 0x000fe40000000004 */
[----:B-1----:R-:W-:Y:S02]  /*37bd0*/  LEA.HI.X.SX32 R23, R28, R2, 0x1, P1 ;  /* 0x000000021c177211 */ /* 0x002fe400008f0eff */
[C-C-:B------:R-:W-:Y:S01]  /*37be0*/  LOP3.LUT R25, R9.reuse, 0x14, R0.reuse, 0xfe, !PT ;  /* 0x0000001409197812 */ /* 0x140fe200078efe00 */
[----:B--2---:R-:W-:Y:S04]  /*37bf0*/  @P2 STG.E.U16 desc[UR10][R26.64], R11 ;  /* 0x0000000b1a002986 */ /* 0x004fe8000c10150a */
[----:B-----5:R1:W-:Y:S04]  /*37c00*/  @P3 STG.E.U16 desc[UR10][R20.64], R10 ;  /* 0x0000000a14003986 */ /* 0x0203e8000c10150a */
[----:B----4-:R2:W-:Y:S01]  /*37c10*/  @P5 STG.E.U16 desc[UR10][R22.64], R8 ;  /* 0x0000000816005986 */ /* 0x0105e2000c10150a */
[----:B-1----:R-:W-:-:S02]  /*37c20*/  LOP3.LUT R20, R9, 0xe, R0, 0xfe, !PT ;  /* 0x0000000e09147812 */ /* 0x002fc400078efe00 */
[C-C-:B--2---:R-:W-:Y:S02]  /*37c30*/  LOP3.LUT R22, R9.reuse, 0x10, R0.reuse, 0xfe, !PT ;  /* 0x0000001009167812 */ /* 0x144fe400078efe00 */
[C---:B------:R-:W-:Y:S01]  /*37c40*/  ISETP.LT.AND P1, PT, R20.reuse, UR8, !P0 ;  /* 0x0000000814007c0c */ /* 0x040fe2000c721270 */
[-C--:B------:R-:W-:Y:S01]  /*37c50*/  IMAD R20, R20, R7.reuse, RZ ;  /* 0x0000000714147224 */ /* 0x080fe200078e02ff */
[C---:B------:R-:W-:Y:S01]  /*37c60*/  ISETP.LT.AND P2, PT, R22.reuse, UR9, !P0 ;  /* 0x0000000916007c0c */ /* 0x040fe2000c741270 */
[-C--:B------:R-:W-:Y:S01]  /*37c70*/  IMAD R27, R22, R7.reuse, RZ ;  /* 0x00000007161b7224 */ /* 0x080fe200078e02ff */
[----:B------:R-:W-:Y:S01]  /*37c80*/  LOP3.LUT R21, R9, 0x12, R0, 0xfe, !PT ;  /* 0x0000001209157812 */ /* 0x000fe200078efe00 */
[----:B------:R-:W-:Y:S01]  /*37c90*/  IMAD R26, R25, R7, RZ ;  /* 0x00000007191a7224 */ /* 0x000fe200078e02ff */
[-C--:B------:R-:W-:Y:S01]  /*37ca0*/  LEA R22, P5, R20, R3.reuse, 0x1 ;  /* 0x0000000314167211 */ /* 0x080fe200078a08ff */
[----:B------:R-:W1:Y:S01]  /*37cb0*/  LDCU UR8, c[0x0][0x39c] ;  /* 0x00007380ff0877ac */ /* 0x000e620008000800 */
[----:B------:R-:W-:-:S02]  /*37cc0*/  LEA R24, P4, R27, R3, 0x1 ;  /* 0x000000031b187211 */ /* 0x000fc400078808ff */
[-C--:B------:R-:W-:Y:S01]  /*37cd0*/  LEA.HI.X.SX32 R23, R20, R2.reuse, 0x1, P5 ;  /* 0x0000000214177211 */ /* 0x080fe200028f0eff */
[----:B------:R-:W2:Y:S01]  /*37ce0*/  LDCU UR9, c[0x0][0x39c] ;  /* 0x00007380ff0977ac */ /* 0x000ea20008000800 */
[C---:B0-----:R-:W-:Y:S01]  /*37cf0*/  ISETP.LT.AND P3, PT, R21.reuse, UR4, !P0 ;  /* 0x0000000415007c0c */ /* 0x041fe2000c761270 */
[----:B------:R-:W-:Y:S01]  /*37d00*/  IMAD R21, R21, R7, RZ ;  /* 0x0000000715157224 */ /* 0x000fe200078e02ff */
[----:B---3--:R-:W-:Y:S01]  /*37d10*/  ISETP.LT.AND P5, PT, R25, UR5, !P0 ;  /* 0x0000000519007c0c */ /* 0x008fe2000c7a1270 */
[----:B------:R0:W-:Y:S01]  /*37d20*/  @P1 STG.E.U16 desc[UR10][R22.64], R6 ;  /* 0x0000000616001986 */ /* 0x0001e2000c10150a */
[----:B------:R-:W-:Y:S01]  /*37d30*/  LEA.HI.X.SX32 R25, R27, R2, 0x1, P4 ;  /* 0x000000021b197211 */ /* 0x000fe200020f0eff */
[----:B------:R-:W3:Y:S01]  /*37d40*/  LDCU UR4, c[0x0][0x39c] ;  /* 0x00007380ff0477ac */ /* 0x000ee20008000800 */
[----:B------:R-:W-:-:S03]  /*37d50*/  LEA R20, P6, R21, R3, 0x1 ;  /* 0x0000000315147211 */ /* 0x000fc600078c08ff */
[----:B------:R4:W-:Y:S01]  /*37d60*/  @P2 STG.E.U16 desc[UR10][R24.64], R13 ;  /* 0x0000000d18002986 */ /* 0x0009e2000c10150a */
[-C--:B------:R-:W-:Y:S01]  /*37d70*/  LEA.HI.X.SX32 R21, R21, R2.reuse, 0x1, P6 ;  /* 0x0000000215157211 */ /* 0x080fe200030f0eff */
[----:B------:R-:W5:Y:S01]  /*37d80*/  LDCU UR5, c[0x0][0x39c] ;  /* 0x00007380ff0577ac */ /* 0x000f620008000800 */
[C---:B0-----:R-:W-:Y:S02]  /*37d90*/  LEA R22, P1, R26.reuse, R3, 0x1 ;  /* 0x000000031a167211 */ /* 0x041fe400078208ff */
[----:B----4-:R-:W-:Y:S02]  /*37da0*/  LOP3.LUT R24, R9, 0x16, R0, 0xfe, !PT ;  /* 0x0000001609187812 */ /* 0x010fe400078efe00 */
[----:B------:R-:W-:Y:S02]  /*37db0*/  LEA.HI.X.SX32 R23, R26, R2, 0x1, P1 ;  /* 0x000000021a177211 */ /* 0x000fe400008f0eff */
[C---:B------:R-:W-:Y:S01]  /*37dc0*/  ISETP.LT.AND P2, PT, R24.reuse, UR6, !P0 ;  /* 0x0000000618007c0c */ /* 0x040fe2000c741270 */
[----:B------:R-:W-:Y:S01]  /*37dd0*/  IMAD R24, R24, R7, RZ ;  /* 0x0000000718187224 */ /* 0x000fe200078e02ff */
[----:B------:R-:W-:Y:S01]  /*37de0*/  @P3 STG.E.U16 desc[UR10][R20.64], R12 ;  /* 0x0000000c14003986 */ /* 0x000fe2000c10150a */
[----:B------:R-:W0:Y:S03]  /*37df0*/  LDCU UR6, c[0x0][0x39c] ;  /* 0x00007380ff0677ac */ /* 0x000e260008000800 */
[----:B------:R4:W-:Y:S02]  /*37e00*/  @P5 STG.E.U16 desc[UR10][R22.64], R5 ;  /* 0x0000000516005986 */ /* 0x0009e4000c10150a */
[----:B----4-:R-:W-:-:S02]  /*37e10*/  LEA R22, P1, R24, R3, 0x1 ;  /* 0x0000000318167211 */ /* 0x010fc400078208ff */
[----:B------:R-:W4:Y:S02]  /*37e20*/  LDL R5, [R1+0xc0] ;  /* 0x0000c00001057983 */ /* 0x000f240000100800 */
[----:B------:R-:W-:-:S05]  /*37e30*/  LEA.HI.X.SX32 R23, R24, R2, 0x1, P1 ;  /* 0x0000000218177211 */ /* 0x000fca00008f0eff */
[----:B------:R0:W-:Y:S04]  /*37e40*/  @P2 STG.E.U16 desc[UR10][R22.64], R4 ;  /* 0x0000000416002986 */ /* 0x0001e8000c10150a */
[----:B0-----:R-:W2:Y:S01]  /*37e50*/  LDL R4, [R1+0xc4] ;  /* 0x0000c40001047983 */ /* 0x001ea20000100800 */
[C-C-:B------:R-:W-:Y:S02]  /*37e60*/  LOP3.LUT R20, R9.reuse, 0x18, R0.reuse, 0xfe, !PT ;  /* 0x0000001809147812 */ /* 0x140fe400078efe00 */
[----:B------:R-:W-:-:S03]  /*37e70*/  LOP3.LUT R21, R9, 0x1a, R0, 0xfe, !PT ;  /* 0x0000001a09157812 */ /* 0x000fc600078efe00 */
[CC--:B------:R-:W-:Y:S01]  /*37e80*/  IMAD R25, R20.reuse, R7.reuse, RZ ;  /* 0x0000000714197224 */ /* 0x0c0fe200078e02ff */
[----:B------:R-:W-:Y:S01]  /*37e90*/  ISETP.LT.AND P3, PT, R20, UR7, !P0 ;  /* 0x0000000714007c0c */ /* 0x000fe2000c761270 */
[C---:B------:R-:W-:Y:S01]  /*37ea0*/  IMAD R24, R21.reuse, R7, RZ ;  /* 0x0000000715187224 */ /* 0x040fe200078e02ff */
[----:B---3--:R-:W-:Y:S01]  /*37eb0*/  ISETP.LT.AND P4, PT, R21, UR4, !P0 ;  /* 0x0000000415007c0c */ /* 0x008fe2000c781270 */
[----:B------:R-:W0:Y:S01]  /*37ec0*/  LDCU UR7, c[0x0][0x39c] ;  /* 0x00007380ff0777ac */ /* 0x000e220008000800 */
[CC--:B------:R-:W-:Y:S02]  /*37ed0*/  LEA R20, P1, R25.reuse, R3.reuse, 0x1 ;  /* 0x0000000319147211 */ /* 0x0c0fe400078208ff */
[----:B------:R-:W-:Y:S01]  /*37ee0*/  LEA R22, P2, R24, R3, 0x1 ;  /* 0x0000000318167211 */ /* 0x000fe200078408ff */
[----:B------:R-:W3:Y:S01]  /*37ef0*/  LDCU UR4, c[0x0][0x39c] ;  /* 0x00007380ff0477ac */ /* 0x000ee20008000800 */
[----:B------:R-:W-:Y:S02]  /*37f00*/  LEA.HI.X.SX32 R21, R25, R2, 0x1, P1 ;  /* 0x0000000219157211 */ /* 0x000fe400008f0eff */
[----:B------:R-:W-:-:S02]  /*37f10*/  PRMT R25, R11, 0x7632, R25 ;  /* 0x000076320b197816 */ /* 0x000fc40000000019 */
[----:B------:R-:W-:Y:S02]  /*37f20*/  PRMT R26, R10, 0x7632, R26 ;  /* 0x000076320a1a7816 */ /* 0x000fe4000000001a */
[----:B------:R-:W-:Y:S01]  /*37f30*/  LEA.HI.X.SX32 R23, R24, R2, 0x1, P2 ;  /* 0x0000000218177211 */ /* 0x000fe200010f0eff */
[----:B------:R0:W-:Y:S04]  /*37f40*/  @P3 STG.E.U16 desc[UR10][R20.64], R25 ;  /* 0x0000001914003986 */ /* 0x0001e8000c10150a */
[----:B------:R1:W-:Y:S01]  /*37f50*/  @P4 STG.E.U16 desc[UR10][R22.64], R26 ;  /* 0x0000001a16004986 */ /* 0x0003e2000c10150a */
[----:B0-----:R-:W-:-:S04]  /*37f60*/  LOP3.LUT R21, R9, 0x1c, R0, 0xfe, !PT ;  /* 0x0000001c09157812 */ /* 0x001fc800078efe00 */
[C---:B-----5:R-:W-:Y:S01]  /*37f70*/  ISETP.LT.AND P4, PT, R21.reuse, UR5, !P0 ;  /* 0x0000000515007c0c */ /* 0x060fe2000c781270 */
[----:B------:R-:W-:Y:S01]  /*37f80*/  IMAD R21, R21, R7, RZ ;  /* 0x0000000715157224 */ /* 0x000fe200078e02ff */
[C-C-:B------:R-:W-:Y:S01]  /*37f90*/  LOP3.LUT R25, R9.reuse, 0x1e, R0.reuse, 0xfe, !PT ;  /* 0x0000001e09197812 */ /* 0x140fe200078efe00 */
[----:B------:R-:W0:Y:S01]  /*37fa0*/  LDCU UR5, c[0x0][0x39c] ;  /* 0x00007380ff0577ac */ /* 0x000e220008000800 */
[--C-:B-1----:R-:W-:Y:S02]  /*37fb0*/  LOP3.LUT R22, R9, 0x20, R0.reuse, 0xfe, !PT ;  /* 0x0000002009167812 */ /* 0x102fe400078efe00 */
[----:B------:R-:W-:Y:S02]  /*37fc0*/  LEA R20, P3, R21, R3, 0x1 ;  /* 0x0000000315147211 */ /* 0x000fe400078608ff */
[----:B------:R-:W-:Y:S02]  /*37fd0*/  LOP3.LUT R23, R9, 0x22, R0, 0xfe, !PT ;  /* 0x0000002209177812 */ /* 0x000fe400078efe00 */
[----:B------:R-:W-:-:S02]  /*37fe0*/  PRMT R24, R8, 0x7632, R24 ;  /* 0x0000763208187816 */ /* 0x000fc40000000018 */
[C---:B------:R-:W-:Y:S01]  /*37ff0*/  ISETP.LT.AND P2, PT, R25.reuse, UR6, !P0 ;  /* 0x0000000619007c0c */ /* 0x040fe2000c741270 */
[-C--:B------:R-:W-:Y:S01]  /*38000*/  IMAD R25, R25, R7.reuse, RZ ;  /* 0x0000000719197224 */ /* 0x080fe200078e02ff */
[----:B------:R-:W-:Y:S01]  /*38010*/  LEA.HI.X.SX32 R21, R21, R2, 0x1, P3 ;  /* 0x0000000215157211 */ /* 0x000fe200018f0eff */
[CC--:B------:R-:W-:Y:S01]  /*38020*/  IMAD R26, R22.reuse, R7.reuse, RZ ;  /* 0x00000007161a7224 */ /* 0x0c0fe200078e02ff */
[C---:B------:R-:W-:Y:S01]  /*38030*/  ISETP.LT.AND P3, PT, R23.reuse, UR7, !P0 ;  /* 0x0000000717007c0c */ /* 0x040fe2000c761270 */
[----:B------:R-:W-:Y:S01]  /*38040*/  IMAD R23, R23, R7, RZ ;  /* 0x0000000717177224 */ /* 0x000fe200078e02ff */
[----:B---3--:R-:W-:Y:S01]  /*38050*/  ISETP.LT.AND P1, PT, R22, UR4, !P0 ;  /* 0x0000000416007c0c */ /* 0x008fe2000c721270 */
[----:B------:R1:W-:Y:S01]  /*38060*/  @P4 STG.E.U16 desc[UR10][R20.64], R24 ;  /* 0x0000001814004986 */ /* 0x0003e2000c10150a */
[----:B------:R-:W-:Y:S01]  /*38070*/  PRMT R27, R6, 0x7632, R27 ;  /* 0x00007632061b7816 */ /* 0x000fe2000000001b */
[----:B------:R-:W3:Y:S01]  /*38080*/  LDCU UR4, c[0x0][0x39c] ;  /* 0x00007380ff0477ac */ /* 0x000ee20008000800 */
[----:B------:R-:W-:-:S02]  /*38090*/  LEA R22, P6, R23, R3, 0x1 ;  /* 0x0000000317167211 */ /* 0x000fc400078c08ff */
[C-C-:B------:R-:W-:Y:S01]  /*380a0*/  LOP3.LUT R8, R9.reuse, 0xaa, R0.reuse, 0xfe, !PT ;  /* 0x000000aa09087812 */ /* 0x140fe200078efe00 */
[----:B------:R-:W5:Y:S01]  /*380b0*/  LDCU UR6, c[0x0][0x39c] ;  /* 0x00007380ff0677ac */ /* 0x000f620008000800 */
[----:B------:R-:W-:Y:S01]  /*380c0*/  LOP3.LUT R28, R9, 0x2e, R0, 0xfe, !PT ;  /* 0x0000002e091c7812 */ /* 0x000fe200078efe00 */
[----:B------:R-:W0:Y:S01]  /*380d0*/  LDCU UR7, c[0x0][0x39c] ;  /* 0x00007380ff0777ac */ /* 0x000e220008000800 */
[CC--:B-1----:R-:W-:Y:S02]  /*380e0*/  LEA R24, P4, R25.reuse, R3.reuse, 0x1 ;  /* 0x0000000319187211 */ /* 0x0c2fe400078808ff */
[C---:B------:R-:W-:Y:S02]  /*380f0*/  LEA R20, P5, R26.reuse, R3, 0x1 ;  /* 0x000000031a147211 */ /* 0x040fe400078a08ff */
[-C--:B------:R-:W-:Y:S02]  /*38100*/  LEA.HI.X.SX32 R25, R25, R2.reuse, 0x1, P4 ;  /* 0x0000000219197211 */ /* 0x080fe400020f0eff */
[----:B------:R-:W-:-:S02]  /*38110*/  LEA.HI.X.SX32 R21, R26, R2, 0x1, P5 ;  /* 0x000000021a157211 */ /* 0x000fc400028f0eff */
[----:B------:R-:W-:Y:S01]  /*38120*/  LEA.HI.X.SX32 R23, R23, R2, 0x1, P6 ;  /* 0x0000000217177211 */ /* 0x000fe200030f0eff */
[----:B------:R1:W-:Y:S01]  /*38130*/  @P2 STG.E.U16 desc[UR10][R24.64], R27 ;  /* 0x0000001b18002986 */ /* 0x0003e2000c10150a */
[C-C-:B------:R-:W-:Y:S02]  /*38140*/  LOP3.LUT R6, R9.reuse, 0x32, R0.reuse, 0xfe, !PT ;  /* 0x0000003209067812 */ /* 0x140fe400078efe00 */
[C-C-:B------:R-:W-:Y:S02]  /*38150*/  LOP3.LUT R7, R9.reuse, 0xa8, R0.reuse, 0xfe, !PT ;  /* 0x000000a809077812 */ /* 0x140fe400078efe00 */
[C-C-:B------:R-:W-:Y:S02]  /*38160*/  LOP3.LUT R26, R9.reuse, 0x2a, R0.reuse, 0xfe, !PT ;  /* 0x0000002a091a7812 */ /* 0x140fe400078efe00 */
[C-C-:B-1----:R-:W-:Y:S01]  /*38170*/  LOP3.LUT R27, R9.reuse, 0x2c, R0.reuse, 0xfe, !PT ;  /* 0x0000002c091b7812 */ /* 0x142fe200078efe00 */
[----:B----4-:R1:W-:Y:S04]  /*38180*/  @P1 STG.E.U16 desc[UR10][R20.64], R5 ;  /* 0x0000000514001986 */ /* 0x0103e8000c10150a */
[----:B--2---:R2:W-:Y:S01]  /*38190*/  @P3 STG.E.U16 desc[UR10][R22.64], R4 ;  /* 0x0000000416003986 */ /* 0x0045e2000c10150a */
[----:B-1----:R-:W-:-:S02]  /*381a0*/  LOP3.LUT R5, R9, 0x34, R0, 0xfe, !PT ;  /* 0x0000003409057812 */ /* 0x002fc400078efe00 */
[----:B--2---:R-:W-:-:S05]  /*381b0*/  LOP3.LUT R4, R9, 0xfe, R0, 0xfe, !PT ;  /* 0x000000fe09047812 */ /* 0x004fca00078efe00 */
[----:B------:R1:W-:Y:S02]  /*381c0*/  STL [R1+0x24], R4 ;  /* 0x0000240401007387 */ /* 0x0003e40000100800 */
[----:B-1----:R-:W-:-:S05]  /*381d0*/  LOP3.LUT R4, R9, 0x30, R0, 0xfe, !PT ;  /* 0x0000003009047812 */ /* 0x002fca00078efe00 */
[----:B------:R1:W-:Y:S04]  /*381e0*/  STL [R1], R4 ;  /* 0x0000000401007387 */ /* 0x0003e80000100800 */
[----:B------:R2:W-:Y:S01]  /*381f0*/  STL [R1+0x4], R6 ;  /* 0x0000040601007387 */ /* 0x0005e20000100800 */
[----:B-1----:R-:W-:-:S03]  /*38200*/  LOP3.LUT R4, R9, 0x36, R0, 0xfe, !PT ;  /* 0x0000003609047812 */ /* 0x002fc600078efe00 */
[----:B------:R1:W-:Y:S01]  /*38210*/  STL [R1+0x8], R5 ;  /* 0x0000080501007387 */ /* 0x0003e20000100800 */
[----:B--2---:R-:W-:-:S03]  /*38220*/  LOP3.LUT R6, R9, 0x38, R0, 0xfe, !PT ;  /* 0x0000003809067812 */ /* 0x004fc600078efe00 */
[----:B------:R2:W-:Y:S01]  /*38230*/  STL [R1+0xc], R4 ;  /* 0x00000c0401007387 */ /* 0x0005e20000100800 */
[----:B-1----:R-:W-:-:S03]  /*38240*/  LOP3.LUT R5, R9, 0x3a, R0, 0xfe, !PT ;  /* 0x0000003a09057812 */ /* 0x002fc600078efe00 */
[----:B------:R1:W-:Y:S01]  /*38250*/  STL [R1+0x10], R6 ;  /* 0x0000100601007387 */ /* 0x0003e20000100800 */
[----:B--2---:R-:W-:-:S03]  /*38260*/  LOP3.LUT R4, R9, 0x3c, R0, 0xfe, !PT ;  /* 0x0000003c09047812 */ /* 0x004fc600078efe00 */
[----:B------:R2:W-:Y:S04]  /*38270*/  STL [R1+0x14], R5 ;  /* 0x0000140501007387 */ /* 0x0005e80000100800 */
[----:B------:R4:W-:Y:S01]  /*38280*/  STL [R1+0x18], R4 ;  /* 0x0000180401007387 */ /* 0x0009e20000100800 */
[C-C-:B-1----:R-:W-:Y:S02]  /*38290*/  LOP3.LUT R6, R9.reuse, 0x3e, R0.reuse, 0xfe, !PT ;  /* 0x0000003e09067812 */ /* 0x142fe400078efe00 */
[----:B--2---:R-:W-:-:S03]  /*382a0*/  LOP3.LUT R5, R9, 0x40, R0, 0xfe, !PT ;  /* 0x0000004009057812 */ /* 0x004fc600078efe00 */
[----:B------:R1:W-:Y:S01]  /*382b0*/  STL [R1+0x1c], R6 ;  /* 0x00001c0601007387 */ /* 0x0003e20000100800 */
[----:B----4-:R-:W-:-:S03]  /*382c0*/  LOP3.LUT R4, R9, 0x42, R0, 0xfe, !PT ;  /* 0x0000004209047812 */ /* 0x010fc600078efe00 */
        /* <DEDUP_REMOVED lines=69> */
[C-C-:B--2---:R-:W-:Y:S02]  /*38720*/  LOP3.LUT R5, R9.reuse, 0x88, R0.reuse, 0xfe, !PT ;  /* 0x0000008809057812 */ /* 0x144fe400078efe00 */
[C-C-:B----4-:R-:W-:Y:S01]  /*38730*/  LOP3.LUT R4, R9.reuse, 0x8a, R0.reuse, 0xfe, !PT ;  /* 0x0000008a09047812 */ /* 0x150fe200078efe00 */
[----:B------:R1:W-:Y:S04]  /*38740*/  STL [R1+0x130], R6 ;  /* 0x0001300601007387 */ /* 0x0003e80000100800 */
[----:B------:R-:W-:Y:S04]  /*38750*/  STL [R1+0xe64], R4 ;  /* 0x000e640401007387 */ /* 0x000fe80000100800 */
[----:B------:R2:W-:Y:S01]  /*38760*/  STL [R1+0x134], R5 ;  /* 0x0001340501007387 */ /* 0x0005e20000100800 */
[----:B-1----:R-:W-:-:S02]  /*38770*/  LOP3.LUT R6, R9, 0x8e, R0, 0xfe, !PT ;  /* 0x0000008e09067812 */ /* 0x002fc400078efe00 */
[C-C-:B--2---:R-:W-:Y:S02]  /*38780*/  LOP3.LUT R5, R9.reuse, 0x8c, R0.reuse, 0xfe, !PT ;  /* 0x0000008c09057812 */ /* 0x144fe400078efe00 */
[----:B------:R-:W-:-:S03]  /*38790*/  LOP3.LUT R4, R9, 0x90, R0, 0xfe, !PT ;  /* 0x0000009009047812 */ /* 0x000fc600078efe00 */
[----:B------:R1:W-:Y:S04]  /*387a0*/  STL [R1+0x13c], R5 ;  /* 0x00013c0501007387 */ /* 0x0003e80000100800 */
        /* <DEDUP_REMOVED lines=20> */
[----:B----4-:R-:W-:-:S03]  /*388f0*/  LOP3.LUT R6, R9, 0xa6, R0, 0xfe, !PT ;  /* 0x000000a609067812 */ /* 0x010fc600078efe00 */
[----:B------:R-:W-:Y:S04]  /*38900*/  STL [R1+0xe50], R5 ;  /* 0x000e500501007387 */ /* 0x000fe80000100800 */
[----:B------:R-:W-:Y:S04]  /*38910*/  STL [R1+0x16c], R4 ;  /* 0x00016c0401007387 */ /* 0x000fe80000100800 */
[----:B------:R-:W-:Y:S04]  /*38920*/  STL [R1+0xe4c], R6 ;  /* 0x000e4c0601007387 */ /* 0x000fe80000100800 */
[----:B------:R-:W-:Y:S04]  /*38930*/  STL [R1+0xe54], R7 ;  /* 0x000e540701007387 */ /* 0x000fe80000100800 */
[----:B------:R1:W-:Y:S01]  /*38940*/  STL [R1+0xe58], R8 ;  /* 0x000e580801007387 */ /* 0x0003e20000100800 */
[----:B------:R-:W-:-:S02]  /*38950*/  LOP3.LUT R20, R9, 0x24, R0, 0xfe, !PT ;  /* 0x0000002409147812 */ /* 0x000fc400078efe00 */
[C-C-:B------:R-:W-:Y:S02]  /*38960*/  LOP3.LUT R21, R9.reuse, 0x26, R0.reuse, 0xfe, !PT ;  /* 0x0000002609157812 */ /* 0x140fe400078efe00 */
[----:B------:R-:W-:Y:S01]  /*38970*/  LOP3.LUT R23, R9, 0x28, R0, 0xfe, !PT ;  /* 0x0000002809177812 */ /* 0x000fe200078efe00 */
[----:B-1----:R-:W-:-:S05]  /*38980*/  IMAD.MOV.U32 R8, RZ, RZ, R9 ;  /* 0x000000ffff087224 */ /* 0x002fca00078e0009 */
[C-C-:B------:R-:W-:Y:S02]  /*38990*/  LOP3.LUT R9, R8.reuse, 0xac, R0.reuse, 0xfe, !PT ;  /* 0x000000ac08097812 */ /* 0x140fe400078efe00 */
[C-C-:B------:R-:W-:Y:S02]  /*389a0*/  LOP3.LUT R10, R8.reuse, 0xae, R0.reuse, 0xfe, !PT ;  /* 0x000000ae080a7812 */ /* 0x140fe400078efe00 */
[C-C-:B------:R-:W-:Y:S02]  /*389b0*/  LOP3.LUT R11, R8.reuse, 0xb2, R0.reuse, 0xfe, !PT ;  /* 0x000000b2080b7812 */ /* 0x140fe400078efe00 */
[C-C-:B------:R-:W-:Y:S01]  /*389c0*/  LOP3.LUT R4, R8.reuse, 0xb0, R0.reuse, 0xfe, !PT ;  /* 0x000000b008047812 */ /* 0x140fe200078efe00 */
[----:B------:R-:W-:Y:S04]  /*389d0*/  STL [R1+0xe5c], R9 ;  /* 0x000e5c0901007387 */ /* 0x000fe80000100800 */
[----:B------:R-:W-:Y:S04]  /*389e0*/  STL [R1+0xe60], R10 ;  /* 0x000e600a01007387 */ /* 0x000fe80000100800 */
[----:B------:R-:W-:Y:S04]  /*389f0*/  STL [R1+0xe68], R11 ;  /* 0x000e680b01007387 */ /* 0x000fe80000100800 */
[----:B------:R1:W-:Y:S01]  /*38a00*/  STL [R1+0x18c], R4 ;  /* 0x00018c0401007387 */ /* 0x0003e20000100800 */
[----:B------:R-:W-:-:S02]  /*38a10*/  LOP3.LUT R6, R8, 0xb6, R0, 0xfe, !PT ;  /* 0x000000b608067812 */ /* 0x000fc400078efe00 */
[C-C-:B------:R-:W-:Y:S02]  /*38a20*/  LOP3.LUT R5, R8.reuse, 0xb8, R0.reuse, 0xfe, !PT ;  /* 0x000000b808057812 */ /* 0x140fe400078efe00 */
[----:B-1----:R-:W-:-:S05]  /*38a30*/  LOP3.LUT R4, R8, 0xb4, R0, 0xfe, !PT ;  /* 0x000000b408047812 */ /* 0x002fca00078efe00 */
[----:B------:R1:W-:Y:S01]  /*38a40*/  STL [R1+0x194], R4 ;  /* 0x0001940401007387 */ /* 0x0003e20000100800 */
[----:B------:R-:W-:-:S03]  /*38a50*/  LOP3.LUT R12, R8, 0xc2, R0, 0xfe, !PT ;  /* 0x000000c2080c7812 */ /* 0x000fc600078efe00 */
[----:B------:R2:W-:Y:S01]  /*38a60*/  STL [R1+0x198], R6 ;  /* 0x0001980601007387 */ /* 0x0005e20000100800 */
[----:B-1----:R-:W-:-:S03]  /*38a70*/  LOP3.LUT R4, R8, 0xba, R0, 0xfe, !PT ;  /* 0x000000ba08047812 */ /* 0x002fc600078efe00 */
[----:B------:R1:W-:Y:S01]  /*38a80*/  STL [R1+0x19c], R5 ;  /* 0x00019c0501007387 */ /* 0x0003e20000100800 */
[----:B--2---:R-:W-:-:S03]  /*38a90*/  LOP3.LUT R6, R8, 0xbc, R0, 0xfe, !PT ;  /* 0x000000bc08067812 */ /* 0x004fc600078efe00 */
[----:B------:R2:W-:Y:S01]  /*38aa0*/  STL [R1+0x1a0], R4 ;  /* 0x0001a00401007387 */ /* 0x0005e20000100800 */
[C-C-:B------:R-:W-:Y:S02]  /*38ab0*/  LOP3.LUT R13, R8.reuse, 0xc4, R0.reuse, 0xfe, !PT ;  /* 0x000000c4080d7812 */ /* 0x140fe400078efe00 */
[C-C-:B-1----:R-:W-:Y:S01]  /*38ac0*/  LOP3.LUT R5, R8.reuse, 0xbe, R0.reuse, 0xfe, !PT ;  /* 0x000000be08057812 */ /* 0x142fe200078efe00 */
[----:B------:R-:W-:Y:S01]  /*38ad0*/  STL [R1+0x1a4], R6 ;  /* 0x0001a40601007387 */ /* 0x000fe20000100800 */
[----:B--2---:R-:W-:-:S03]  /*38ae0*/  LOP3.LUT R4, R8, 0xc0, R0, 0xfe, !PT ;  /* 0x000000c008047812 */ /* 0x004fc600078efe00 */
[----:B------:R-:W-:Y:S01]  /*38af0*/  STL [R1+0x1a8], R5 ;  /* 0x0001a80501007387 */ /* 0x000fe20000100800 */
[C-C-:B------:R-:W-:Y:S02]  /*38b00*/  LOP3.LUT R14, R8.reuse, 0xc6, R0.reuse, 0xfe, !PT ;  /* 0x000000c6080e7812 */ /* 0x140fe400078efe00 */
[C-C-:B------:R-:W-:Y:S01]  /*38b10*/  LOP3.LUT R15, R8.reuse, 0xca, R0.reuse, 0xfe, !PT ;  /* 0x000000ca080f7812 */ /* 0x140fe200078efe00 */
[----:B------:R-:W-:Y:S04]  /*38b20*/  STL [R1+0xe6c], R12 ;  /* 0x000e6c0c01007387 */ /* 0x000fe80000100800 */
[----:B------:R1:W-:Y:S04]  /*38b30*/  STL [R1+0x1ac], R4 ;  /* 0x0001ac0401007387 */ /* 0x0003e80000100800 */
[----:B------:R-:W-:Y:S01]  /*38b40*/  STL [R1+0xe70], R13 ;  /* 0x000e700d01007387 */ /* 0x000fe20000100800 */
[----:B-1----:R-:W-:-:S03]  /*38b50*/  LOP3.LUT R4, R8, 0xc8, R0, 0xfe, !PT ;  /* 0x000000c808047812 */ /* 0x002fc600078efe00 */
[----:B------:R-:W-:Y:S04]  /*38b60*/  STL [R1+0xe74], R14 ;  /* 0x000e740e01007387 */ /* 0x000fe80000100800 */
[----:B------:R-:W-:Y:S04]  /*38b70*/  STL [R1+0xe78], R15 ;  /* 0x000e780f01007387 */ /* 0x000fe80000100800 */
[----:B------:R1:W-:Y:S01]  /*38b80*/  STL [R1+0x1bc], R4 ;  /* 0x0001bc0401007387 */ /* 0x0003e20000100800 */
[C-C-:B------:R-:W-:Y:S02]  /*38b90*/  LOP3.LUT R6, R8.reuse, 0xd6, R0.reuse, 0xfe, !PT ;  /* 0x000000d608067812 */ /* 0x140fe400078efe00 */
[----:B------:R-:W-:-:S02]  /*38ba0*/  LOP3.LUT R5, R8, 0xd8, R0, 0xfe, !PT ;  /* 0x000000d808057812 */ /* 0x000fc400078efe00 */
[----:B-1----:R-:W-:-:S05]  /*38bb0*/  LOP3.LUT R4, R8, 0xd4, R0, 0xfe, !PT ;  /* 0x000000d408047812 */ /* 0x002fca00078efe00 */
[----:B------:R1:W-:Y:S04]  /*38bc0*/  STL [R1+0x1d4], R4 ;  /* 0x0001d40401007387 */ /* 0x0003e80000100800 */
[----:B------:R2:W-:Y:S01]  /*38bd0*/  STL [R1+0x1d8], R6 ;  /* 0x0001d80601007387 */ /* 0x0005e20000100800 */
[----:B-1----:R-:W-:-:S03]  /*38be0*/  LOP3.LUT R4, R8, 0xda, R0, 0xfe, !PT ;  /* 0x000000da08047812 */ /* 0x002fc600078efe00 */
[----:B------:R1:W-:Y:S04]  /*38bf0*/  STL [R1+0x1dc], R5 ;  /* 0x0001dc0501007387 */ /* 0x0003e80000100800 */
[----:B------:R4:W-:Y:S01]  /*38c00*/  STL [R1+0x1e0], R4 ;  /* 0x0001e00401007387 */ /* 0x0009e20000100800 */
[C-C-:B--2---:R-:W-:Y:S02]  /*38c10*/  LOP3.LUT R6, R8.reuse, 0xe2, R0.reuse, 0xfe, !PT ;  /* 0x000000e208067812 */ /* 0x144fe400078efe00 */
[C-C-:B-1----:R-:W-:Y:S02]  /*38c20*/  LOP3.LUT R5, R8.reuse, 0xde, R0.reuse, 0xfe, !PT ;  /* 0x000000de08057812 */ /* 0x142fe400078efe00 */
[----:B----4-:R-:W-:-:S03]  /*38c30*/  LOP3.LUT R4, R8, 0xe0, R0, 0xfe, !PT ;  /* 0x000000e008047812 */ /* 0x010fc600078efe00 */
[----:B------:R1:W-:Y:S04]  /*38c40*/  STL [R1+0x1ec], R5 ;  /* 0x0001ec0501007387 */ /* 0x0003e80000100800 */
[----:B------:R2:W-:Y:S01]  /*38c50*/  STL [R1+0x1f0], R4 ;  /* 0x0001f00401007387 */ /* 0x0005e20000100800 */
[----:B-1----:R-:W-:-:S03]  /*38c60*/  LOP3.LUT R5, R8, 0xe4, R0, 0xfe, !PT ;  /* 0x000000e408057812 */ /* 0x002fc600078efe00 */
[----:B------:R-:W-:Y:S01]  /*38c70*/  STL [R1+0x1f4], R6 ;  /* 0x0001f40601007387 */ /* 0x000fe20000100800 */
[----:B--2---:R-:W-:-:S03]  /*38c80*/  LOP3.LUT R4, R8, 0xe6, R0, 0xfe, !PT ;  /* 0x000000e608047812 */ /* 0x004fc600078efe00 */
[----:B------:R-:W2:Y:S04]  /*38c90*/  LDL.LU R7, [R1+0xc8] ;  /* 0x0000c80001077983 */ /* 0x000ea80000300800 */
[----:B------:R1:W-:Y:S01]  /*38ca0*/  STL [R1+0x1f8], R5 ;  /* 0x0001f80501007387 */ /* 0x0003e20000100800 */
[----:B------:R-:W-:-:S03]  /*38cb0*/  LOP3.LUT R9, R8, 0xea, R0, 0xfe, !PT ;  /* 0x000000ea08097812 */ /* 0x000fc600078efe00 */
[----:B-1----:R-:W4:Y:S04]  /*38cc0*/  LDL.LU R5, [R1+0xcc] ;  /* 0x0000cc0001057983 */ /* 0x002f280000300800 */
[----:B------:R1:W-:Y:S04]  /*38cd0*/  STL [R1+0x1fc], R4 ;  /* 0x0001fc0401007387 */ /* 0x0003e80000100800 */
[----:B------:R-:W5:Y:S01]  /*38ce0*/  LDL.LU R13, [R1+0xb0] ;  /* 0x0000b000010d7983 */ /* 0x000f620000300800 */
[----:B-1----:R-:W-:-:S05]  /*38cf0*/  LOP3.LUT R4, R8, 0xe8, R0, 0xfe, !PT ;  /* 0x000000e808047812 */ /* 0x002fca00078efe00 */
[----:B------:R1:W-:Y:S01]  /*38d00*/  STL [R1+0x204], R4 ;  /* 0x0002040401007387 */ /* 0x0003e20000100800 */
[----:B------:R-:W-:-:S03]  /*38d10*/  LOP3.LUT R6, R8, 0xee, R0, 0xfe, !PT ;  /* 0x000000ee08067812 */ /* 0x000fc600078efe00 */
[----:B------:R0:W-:Y:S01]  /*38d20*/  STL [R1+0x208], R9 ;  /* 0x0002080901007387 */ /* 0x0001e20000100800 */
[C-C-:B-1----:R-:W-:Y:S02]  /*38d30*/  LOP3.LUT R4, R8.reuse, 0xec, R0.reuse, 0xfe, !PT ;  /* 0x000000ec08047812 */ /* 0x142fe400078efe00 */
[----:B0-----:R-:W-:-:S03]  /*38d40*/  LOP3.LUT R9, R8, 0xf0, R0, 0xfe, !PT ;  /* 0x000000f008097812 */ /* 0x001fc600078efe00 */
[----:B------:R0:W-:Y:S04]  /*38d50*/  STL [R1+0x20c], R4 ;  /* 0x00020c0401007387 */ /* 0x0001e80000100800 */
[----:B------:R1:W-:Y:S01]  /*38d60*/  STL [R1+0x210], R6 ;  /* 0x0002100601007387 */ /* 0x0003e20000100800 */
[----:B0-----:R-:W-:-:S03]  /*38d70*/  LOP3.LUT R4, R8, 0xf2, R0, 0xfe, !PT ;  /* 0x000000f208047812 */ /* 0x001fc600078efe00 */
[----:B------:R0:W-:Y:S01]  /*38d80*/  STL [R1+0x214], R9 ;  /* 0x0002140901007387 */ /* 0x0001e20000100800 */
[----:B-1----:R-:W-:-:S03]  /*38d90*/  LOP3.LUT R6, R8, 0xf4, R0, 0xfe, !PT ;  /* 0x000000f408067812 */ /* 0x002fc600078efe00 */
[----:B------:R1:W-:Y:S04]  /*38da0*/  STL [R1+0x218], R4 ;  /* 0x0002180401007387 */ /* 0x0003e80000100800 */
[----:B------:R3:W-:Y:S01]  /*38db0*/  STL [R1+0x21c], R6 ;  /* 0x00021c0601007387 */ /* 0x0007e20000100800 */
[----:B0-----:R-:W0:Y:S01]  /*38dc0*/  LDC R9, c[0x0][0x3b8] ;  /* 0x0000ee00ff097b82 */ /* 0x001e220000000800 */
[----:B-1----:R-:W-:-:S05]  /*38dd0*/  LOP3.LUT R4, R8, 0xf6, R0, 0xfe, !PT ;  /* 0x000000f608047812 */ /* 0x002fca00078efe00 */
[----:B------:R1:W-:Y:S04]  /*38de0*/  STL [R1+0x220], R4 ;  /* 0x0002200401007387 */ /* 0x0003e80000100800 */
[----:B---3--:R-:W3:Y:S01]  /*38df0*/  LDL.LU R6, [R1+0x24] ;  /* 0x0000240001067983 */ /* 0x008ee20000300800 */
[C---:B------:R-:W-:Y:S01]  /*38e00*/  ISETP.LT.AND P5, PT, R21.reuse, UR5, !P0 ;  /* 0x0000000515007c0c */ /* 0x040fe2000c7a1270 */
[----:B------:R-:W0:Y:S01]  /*38e10*/  LDCU UR5, c[0x0][0x39c] ;  /* 0x00007380ff0577ac */ /* 0x000e220008000800 */
[C---:B------:R-:W-:Y:S01]  /*38e20*/  ISETP.LT.AND P4, PT, R20.reuse, UR8, !P0 ;  /* 0x0000000814007c0c */ /* 0x040fe2000c781270 */
[----:B------:R-:W3:Y:S01]  /*38e30*/  LDL.LU R11, [R1+0xb4] ;  /* 0x0000b400010b7983 */ /* 0x000ee20000300800 */
[-C--:B0-----:R-:W-:Y:S01]  /*38e40*/  IMAD R25, R20, R9.reuse, RZ ;  /* 0x0000000914197224 */ /* 0x081fe200078e02ff */
[----:B-1----:R-:W-:Y:S01]  /*38e50*/  LOP3.LUT R4, R8, 0xf8, R0, 0xfe, !PT ;  /* 0x000000f808047812 */ /* 0x002fe200078efe00 */
[----:B------:R-:W-:Y:S01]  /*38e60*/  IMAD R21, R21, R9, RZ ;  /* 0x0000000915157224 */ /* 0x000fe200078e02ff */
[----:B------:R-:W-:Y:S01]  /*38e70*/  ISETP.LT.AND P6, PT, R23, UR4, !P0 ;  /* 0x0000000417007c0c */ /* 0x000fe2000c7c1270 */
[----:B------:R-:W3:Y:S01]  /*38e80*/  LDCU UR8, c[0x0][0x39c] ;  /* 0x00007380ff0877ac */ /* 0x000ee20008000800 */
[----:B------:R-:W-:-:S02]  /*38e90*/  LEA R24, P1, R25, R3, 0x1 ;  /* 0x0000000319187211 */ /* 0x000fc400078208ff */
[----:B------:R-:W-:Y:S01]  /*38ea0*/  LEA R20, P2, R21, R3, 0x1 ;  /* 0x0000000315147211 */ /* 0x000fe200078408ff */
[----:B------:R-:W-:Y:S01]  /*38eb0*/  IMAD R23, R23, R9, RZ ;  /* 0x0000000917177224 */ /* 0x000fe200078e02ff */
[C-C-:B------:R-:W-:Y:S01]  /*38ec0*/  LOP3.LUT R12, R8.reuse, 0xfa, R0.reuse, 0xfe, !PT ;  /* 0x000000fa080c7812 */ /* 0x140fe200078efe00 */
[----:B------:R0:W-:Y:S01]  /*38ed0*/  STL [R1+0x1e8], R4 ;  /* 0x0001e80401007387 */ /* 0x0001e20000100800 */
[-C--:B------:R-:W-:Y:S01]  /*38ee0*/  LEA.HI.X.SX32 R25, R25, R2.reuse, 0x1, P1 ;  /* 0x0000000219197211 */ /* 0x080fe200008f0eff */
[----:B------:R-:W1:Y:S01]  /*38ef0*/  LDCU UR4, c[0x0][0x39c] ;  /* 0x00007380ff0477ac */ /* 0x000e620008000800 */
[----:B------:R-:W-:Y:S01]  /*38f00*/  LEA.HI.X.SX32 R21, R21, R2, 0x1, P2 ;  /* 0x0000000215157211 */ /* 0x000fe200010f0eff */
[----:B------:R-:W3:Y:S01]  /*38f10*/  LDL.LU R10, [R1+0xb8] ;  /* 0x0000b800010a7983 */ /* 0x000ee20000300800 */
[C-C-:B------:R-:W-:Y:S02]  /*38f20*/  LOP3.LUT R16, R8.reuse, 0xcc, R0.reuse, 0xfe, !PT ;  /* 0x000000cc08107812 */ /* 0x140fe400078efe00 */
[----:B------:R-:W-:-:S02]  /*38f30*/  LOP3.LUT R17, R8, 0xce, R0, 0xfe, !PT ;  /* 0x000000ce08117812 */ /* 0x000fc400078efe00 */
[C-C-:B------:R-:W-:Y:S01]  /*38f40*/  LOP3.LUT R18, R8.reuse, 0xd0, R0.reuse, 0xfe, !PT ;  /* 0x000000d008127812 */ /* 0x140fe200078efe00 */
[----:B0-----:R-:W3:Y:S01]  /*38f50*/  LDL.LU R4, [R1+0xbc] ;  /* 0x0000bc0001047983 */ /* 0x001ee20000300800 */
[C-C-:B------:R-:W-:Y:S02]  /*38f60*/  LOP3.LUT R19, R8.reuse, 0xd2, R0.reuse, 0xfe, !PT ;  /* 0x000000d208137812 */ /* 0x140fe400078efe00 */
[C-C-:B------:R-:W-:Y:S02]  /*38f70*/  LOP3.LUT R29, R8.reuse, 0xdc, R0.reuse, 0xfe, !PT ;  /* 0x000000dc081d7812 */ /* 0x140fe400078efe00 */
[----:B------:R-:W-:Y:S01]  /*38f80*/  LOP3.LUT R0, R8, 0xfc, R0, 0xfe, !PT ;  /* 0x000000fc08007812 */ /* 0x000fe200078efe00 */
[----:B------:R0:W-:Y:S01]  /*38f90*/  STL [R1+0x200], R12 ;  /* 0x0002000c01007387 */ /* 0x0001e20000100800 */
[----:B------:R-:W-:-:S03]  /*38fa0*/  LEA R22, P3, R23, R3, 0x1 ;  /* 0x0000000317167211 */ /* 0x000fc600078608ff */
[----:B------:R-:W3:Y:S01]  /*38fb0*/  LDL.LU R8, [R1+0x28] ;  /* 0x0000280001087983 */ /* 0x000ee20000300800 */
[----:B------:R-:W-:-:S03]  /*38fc0*/  LEA.HI.X.SX32 R23, R23, R2, 0x1, P3 ;  /* 0x0000000217177211 */ /* 0x000fc600018f0eff */
[----:B------:R-:W3:Y:S04]  /*38fd0*/  LDL.LU R15, [R1+0xc0] ;  /* 0x0000c000010f7983 */ /* 0x000ee80000300800 */
[----:B------:R1:W-:Y:S04]  /*38fe0*/  STL [R1+0x15c], R0 ;  /* 0x00015c0001007387 */ /* 0x0003e80000100800 */
[----:B------:R-:W3:Y:S04]  /*38ff0*/  LDL.LU R14, [R1+0xc4] ;  /* 0x0000c400010e7983 */ /* 0x000ee80000300800 */
[----:B0-----:R-:W3:Y:S01]  /*39000*/  LDL.LU R12, [R1+0xc] ;  /* 0x00000c00010c7983 */ /* 0x001ee20000300800 */
[----:B-1----:R-:W-:-:S03]  /*39010*/  IMAD R0, R27, R9, RZ ;  /* 0x000000091b007224 */ /* 0x002fc600078e02ff */
[----:B--2---:R-:W-:Y:S04]  /*39020*/  @P4 STG.E.U16 desc[UR10][R24.64], R7 ;  /* 0x0000000718004986 */ /* 0x004fe8000c10150a */
[----:B----4-:R0:W-:Y:S02]  /*39030*/  @P5 STG.E.U16 desc[UR10][R20.64], R5 ;  /* 0x0000000514005986 */ /* 0x0101e4000c10150a */
[----:B0-----:R-:W-:Y:S02]  /*39040*/  IMAD R21, R26, R9, RZ ;  /* 0x000000091a157224 */ /* 0x001fe400078e02ff */
[----:B-----5:R0:W-:Y:S03]  /*39050*/  @P6 STG.E.U16 desc[UR10][R22.64], R13 ;  /* 0x0000000d16006986 */ /* 0x0201e6000c10150a */
[----:B------:R-:W-:-:S04]  /*39060*/  LEA R20, P1, R21, R3, 0x1 ;  /* 0x0000000315147211 */ /* 0x000fc800078208ff */
[----:B------:R-:W-:Y:S02]  /*39070*/  LEA.HI.X.SX32 R21, R21, R2, 0x1, P1 ;  /* 0x0000000215157211 */ /* 0x000fe400008f0eff */
[----:B0-----:R-:W-:-:S04]  /*39080*/  LEA R22, P5, R0, R3, 0x1 ;  /* 0x0000000300167211 */ /* 0x001fc800078a08ff */
[----:B------:R-:W-:Y:S02]  /*39090*/  LEA.HI.X.SX32 R23, R0, R2, 0x1, P5 ;  /* 0x0000000200177211 */ /* 0x000fe400028f0eff */
[----:B---3--:R-:W-:Y:S02]  /*390a0*/  ISETP.LT.AND P1, PT, R6, UR8, !P0 ;  /* 0x0000000806007c0c */ /* 0x008fe4000c721270 */
[----:B------:R-:W2:Y:S04]  /*390b0*/  LDL.LU R6, [R1+0x10] ;  /* 0x0000100001067983 */ /* 0x000ea80000300800 */
[----:B------:R-:W3:Y:S01]  /*390c0*/  LDL.LU R0, [R1] ;  /* 0x0000000001007983 */ /* 0x000ee20000300800 */
[----:B------:R-:W-:Y:S02]  /*390d0*/  ISETP.LT.AND P4, PT, R26, UR6, !P0 ;  /* 0x000000061a007c0c */ /* 0x000fe4000c781270 */
[----:B------:R-:W-:Y:S01]  /*390e0*/  ISETP.LT.AND P2, PT, R27, UR7, !P0 ;  /* 0x000000071b007c0c */ /* 0x000fe2000c741270 */
[----:B------:R-:W0:Y:S01]  /*390f0*/  LDCU UR7, c[0x0][0x39c] ;  /* 0x00007380ff0777ac */ /* 0x000e220008000800 */
[CC--:B------:R-:W-:Y:S01]  /*39100*/  IMAD R25, R28.reuse, R9.reuse, RZ ;  /* 0x000000091c197224 */ /* 0x0c0fe200078e02ff */
[----:B------:R-:W-:Y:S01]  /*39110*/  ISETP.LT.AND P3, PT, R28, UR9, !P0 ;  /* 0x000000091c007c0c */ /* 0x000fe2000c761270 */
[----:B------:R-:W1:Y:S07]  /*39120*/  LDCU UR6, c[0x0][0x39c] ;  /* 0x00007380ff0677ac */ /* 0x000e6e0008000800 */
[----:B------:R4:W-:Y:S04]  /*39130*/  @P4 STG.E.U16 desc[UR10][R20.64], R11 ;  /* 0x0000000b14004986 */ /* 0x0009e8000c10150a */
[----:B----4-:R-:W4:Y:S04]  /*39140*/  LDL.LU R21, [R1+0x4] ;  /* 0x0000040001157983 */ /* 0x010f280000300800 */
[----:B------:R-:W1:Y:S04]  /*39150*/  LDL.LU R20, [R1+0x8] ;  /* 0x0000080001147983 */ /* 0x000e680000300800 */
[----:B------:R5:W-:Y:S01]  /*39160*/  @P2 STG.E.U16 desc[UR10][R22.64], R10 ;  /* 0x0000000a16002986 */ /* 0x000be2000c10150a */
[C---:B---3--:R-:W-:Y:S01]  /*39170*/  ISETP.LT.AND P2, PT, R0.reuse, UR4, !P0 ;  /* 0x0000000400007c0c */ /* 0x048fe2000c741270 */
[----:B------:R-:W-:Y:S01]  /*39180*/  IMAD R0, R0, R9, RZ ;  /* 0x0000000900007224 */ /* 0x000fe200078e02ff */
[-C--:B------:R-:W-:Y:S01]  /*39190*/  LEA R24, P6, R25, R3.reuse, 0x1 ;  /* 0x0000000319187211 */ /* 0x080fe200078c08ff */
[----:B------:R-:W3:Y:S03]  /*391a0*/  LDCU UR4, c[0x0][0x39c] ;  /* 0x00007380ff0477ac */ /* 0x000ee60008000800 */
[----:B-----5:R-:W-:-:S04]  /*391b0*/  LEA R22, P4, R0, R3, 0x1 ;  /* 0x0000000300167211 */ /* 0x020fc800078808ff */
[-C--:B------:R-:W-:Y:S02]  /*391c0*/  LEA.HI.X.SX32 R23, R0, R2.reuse, 0x1, P4 ;  /* 0x0000000200177211 */ /* 0x080fe400020f0eff */
[----:B0-----:R-:W-:Y:S01]  /*391d0*/  ISETP.LT.AND P4, PT, R8, UR7, !P0 ;  /* 0x0000000708007c0c */ /* 0x001fe2000c781270 */
[----:B------:R-:W0:Y:S01]  /*391e0*/  LDCU UR7, c[0x0][0x39c] ;  /* 0x00007380ff0777ac */ /* 0x000e220008000800 */
[----:B------:R-:W5:Y:S01]  /*391f0*/  LDL.LU R8, [R1+0x14] ;  /* 0x0000140001087983 */ /* 0x000f620000300800 */
[----:B------:R-:W-:-:S05]  /*39200*/  LEA.HI.X.SX32 R25, R25, R2, 0x1, P6 ;  /* 0x0000000219197211 */ /* 0x000fca00030f0eff */
[----:B------:R0:W-:Y:S01]  /*39210*/  @P3 STG.E.U16 desc[UR10][R24.64], R4 ;  /* 0x0000000418003986 */ /* 0x0001e2000c10150a */
[----:B------:R-:W-:-:S03]  /*39220*/  PRMT R26, R7, 0x7632, R26 ;  /* 0x00007632071a7816 */ /* 0x000fc6000000001a */
[----:B------:R-:W5:Y:S01]  /*39230*/  LDL.LU R7, [R1+0x18] ;  /* 0x0000180001077983 */ /* 0x000f620000300800 */
[C---:B----4-:R-:W-:Y:S01]  /*39240*/  ISETP.LT.AND P3, PT, R21.reuse, UR5, !P0 ;  /* 0x0000000515007c0c */ /* 0x050fe2000c761270 */
[----:B------:R-:W2:Y:S01]  /*39250*/  LDCU UR5, c[0x0][0x39c] ;  /* 0x00007380ff0577ac */ /* 0x000ea20008000800 */
[-C--:B------:R-:W-:Y:S01]  /*39260*/  IMAD R21, R21, R9.reuse, RZ ;  /* 0x0000000915157224 */ /* 0x080fe200078e02ff */
[----:B------:R-:W-:Y:S02]  /*39270*/  PRMT R28, R5, 0x7632, R28 ;  /* 0x00007632051c7816 */ /* 0x000fe4000000001c */
[C---:B-1----:R-:W-:Y:S01]  /*39280*/  ISETP.LT.AND P5, PT, R20.reuse, UR6, !P0 ;  /* 0x0000000614007c0c */ /* 0x042fe2000c7a1270 */
[----:B0-----:R-:W-:Y:S01]  /*39290*/  IMAD R25, R20, R9, RZ ;  /* 0x0000000914197224 */ /* 0x001fe200078e02ff */
[----:B------:R-:W-:Y:S01]  /*392a0*/  LEA R20, P6, R21, R3, 0x1 ;  /* 0x0000000315147211 */ /* 0x000fe200078c08ff */
[----:B------:R-:W4:Y:S01]  /*392b0*/  LDL.LU R5, [R1+0x1c] ;  /* 0x00001c0001057983 */ /* 0x000f220000300800 */
[----:B------:R-:W-:Y:S01]  /*392c0*/  PRMT R27, R15, 0x7632, R27 ;  /* 0x000076320f1b7816 */ /* 0x000fe2000000001b */
[----:B------:R-:W5:Y:S01]  /*392d0*/  LDCU UR6, c[0x0][0x39c] ;  /* 0x00007380ff0677ac */ /* 0x000f620008000800 */
[----:B------:R-:W-:-:S02]  /*392e0*/  LEA.HI.X.SX32 R21, R21, R2, 0x1, P6 ;  /* 0x0000000215157211 */ /* 0x000fc400030f0eff */
[----:B------:R-:W-:Y:S01]  /*392f0*/  PRMT R0, R14, 0x7632, R0 ;  /* 0x000076320e007816 */ /* 0x000fe20000000000 */
[----:B------:R0:W-:Y:S01]  /*39300*/  @P2 STG.E.U16 desc[UR10][R22.64], R27 ;  /* 0x0000001b16002986 */ /* 0x0001e2000c10150a */
[----:B------:R-:W-:-:S03]  /*39310*/  LEA R24, P6, R25, R3, 0x1 ;  /* 0x0000000319187211 */ /* 0x000fc600078c08ff */
[----:B------:R1:W-:Y:S01]  /*39320*/  @P3 STG.E.U16 desc[UR10][R20.64], R0 ;  /* 0x0000000014003986 */ /* 0x0003e2000c10150a */
[C---:B--2---:R-:W-:Y:S01]  /*39330*/  ISETP.LT.AND P3, PT, R6.reuse, UR5, !P0 ;  /* 0x0000000506007c0c */ /* 0x044fe2000c761270 */
[----:B------:R-:W2:Y:S01]  /*39340*/  LDCU UR5, c[0x0][0x39c] ;  /* 0x00007380ff0577ac */ /* 0x000ea20008000800 */
[----:B------:R-:W-:Y:S01]  /*39350*/  LEA.HI.X.SX32 R25, R25, R2, 0x1, P6 ;  /* 0x0000000219197211 */ /* 0x000fe200030f0eff */
[-C--:B0-----:R-:W-:Y:S01]  /*39360*/  IMAD R23, R6, R9.reuse, RZ ;  /* 0x0000000906177224 */ /* 0x081fe200078e02ff */
[----:B------:R-:W-:Y:S01]  /*39370*/  PRMT R27, R4, 0x7632, R27 ;  /* 0x00007632041b7816 */ /* 0x000fe2000000001b */
[----:B------:R-:W2:Y:S01]  /*39380*/  LDL.LU R6, [R1+0x20] ;  /* 0x0000200001067983 */ /* 0x000ea20000300800 */
[----:B-1----:R-:W-:-:S03]  /*39390*/  IMAD R0, R12, R9, RZ ;  /* 0x000000090c007224 */ /* 0x002fc600078e02ff */
[----:B------:R-:W2:Y:S01]  /*393a0*/  LDL.LU R4, [R1+0x2c] ;  /* 0x00002c0001047983 */ /* 0x000ea20000300800 */
[----:B------:R-:W-:-:S03]  /*393b0*/  LEA R22, P6, R23, R3, 0x1 ;  /* 0x0000000317167211 */ /* 0x000fc600078c08ff */
[----:B------:R0:W-:Y:S01]  /*393c0*/  @P5 STG.E.U16 desc[UR10][R24.64], R26 ;  /* 0x0000001a18005986 */ /* 0x0001e2000c10150a */
[C---:B------:R-:W-:Y:S02]  /*393d0*/  LEA R20, P5, R0.reuse, R3, 0x1 ;  /* 0x0000000300147211 */ /* 0x040fe400078a08ff */
[-C--:B------:R-:W-:Y:S02]  /*393e0*/  LEA.HI.X.SX32 R23, R23, R2.reuse, 0x1, P6 ;  /* 0x0000000217177211 */ /* 0x080fe400030f0eff */
[----:B------:R-:W-:Y:S02]  /*393f0*/  LEA.HI.X.SX32 R21, R0, R2, 0x1, P5 ;  /* 0x0000000200157211 */ /* 0x000fe400028f0eff */
[----:B---3--:R-:W-:Y:S01]  /*39400*/  ISETP.LT.AND P2, PT, R12, UR4, !P0 ;  /* 0x000000040c007c0c */ /* 0x008fe2000c741270 */
[----:B------:R-:W4:Y:S01]  /*39410*/  LDCU UR4, c[0x0][0x39c] ;  /* 0x00007380ff0477ac */ /* 0x000f220008000800 */
[C---:B-----5:R-:W-:Y:S01]  /*39420*/  ISETP.LT.AND P6, PT, R8.reuse, UR6, !P0 ;  /* 0x0000000608007c0c */ /* 0x060fe2000c7c1270 */
[----:B------:R-:W-:-:S10]  /*39430*/  IMAD R0, R8, R9, RZ ;  /* 0x0000000908007224 */ /* 0x000fd400078e02ff */
[----:B------:R1:W-:Y:S01]  /*39440*/  @P2 STG.E.U16 desc[UR10][R20.64], R28 ;  /* 0x0000001c14002986 */ /* 0x0003e2000c10150a */
[----:B0-----:R-:W-:Y:S01]  /*39450*/  PRMT R24, R13, 0x7632, R24 ;  /* 0x000076320d187816 */ /* 0x001fe20000000018 */
[----:B------:R-:W0:Y:S02]  /*39460*/  LDCU UR6, c[0x0][0x39c] ;  /* 0x00007380ff0677ac */ /* 0x000e240008000800 */
[----:B------:R-:W3:Y:S01]  /*39470*/  LDL.LU R8, [R1+0x40] ;  /* 0x0000400001087983 */ /* 0x000ee20000300800 */
[----:B-1----:R-:W1:Y:S03]  /*39480*/  LDC R28, c[0x0][0x3b8] ;  /* 0x0000ee00ff1c7b82 */ /* 0x002e660000000800 */
[----:B------:R5:W-:Y:S01]  /*39490*/  @P3 STG.E.U16 desc[UR10][R22.64], R24 ;  /* 0x0000001816003986 */ /* 0x000be2000c10150a */
[----:B------:R-:W-:Y:S01]  /*394a0*/  ISETP.LT.AND P5, PT, R7, UR7, !P0 ;  /* 0x0000000707007c0c */ /* 0x000fe2000c7a1270 */
[----:B------:R-:W0:Y:S01]  /*394b0*/  LDCU UR7, c[0x0][0x39c] ;  /* 0x00007380ff0777ac */ /* 0x000e220008000800 */
[----:B------:R-:W-:Y:S01]  /*394c0*/  PRMT R25, R11, 0x7632, R25 ;  /* 0x000076320b197816 */ /* 0x000fe20000000019 */
[----:B------:R-:W3:Y:S01]  /*394d0*/  LDL.LU R15, [R1+0xd0] ;  /* 0x0000d000010f7983 */ /* 0x000ee20000300800 */
[----:B----4-:R-:W-:Y:S01]  /*394e0*/  ISETP.LT.AND P3, PT, R5, UR4, !P0 ;  /* 0x0000000405007c0c */ /* 0x010fe2000c761270 */
[----:B------:R-:W3:Y:S01]  /*394f0*/  LDCU UR4, c[0x0][0x39c] ;  /* 0x00007380ff0477ac */ /* 0x000ee20008000800 */
[----:B-----5:R-:W-:-:S04]  /*39500*/  LEA R22, P2, R0, R3, 0x1 ;  /* 0x0000000300167211 */ /* 0x020fc800078408ff */
[----:B------:R-:W-:Y:S01]  /*39510*/  LEA.HI.X.SX32 R23, R0, R2, 0x1, P2 ;  /* 0x0000000200177211 */ /* 0x000fe200010f0eff */
[-C--:B-1----:R-:W-:Y:S02]  /*39520*/  IMAD R20, R7, R28.reuse, RZ ;  /* 0x0000001c07147224 */ /* 0x082fe400078e02ff */
[----:B------:R-:W-:Y:S02]  /*39530*/  IMAD R0, R5, R28, RZ ;  /* 0x0000001c05007224 */ /* 0x000fe400078e02ff */
[----:B------:R1:W-:Y:S01]  /*39540*/  @P6 STG.E.U16 desc[UR10][R22.64], R25 ;  /* 0x0000001916006986 */ /* 0x0003e2000c10150a */
[-C--:B------:R-:W-:Y:S02]  /*39550*/  LEA R24, P2, R20, R3.reuse, 0x1 ;  /* 0x0000000314187211 */ /* 0x080fe400078408ff */
[----:B------:R-:W-:Y:S01]  /*39560*/  PRMT R26, R10, 0x7632, R26 ;  /* 0x000076320a1a7816 */ /* 0x000fe2000000001a */
[----:B------:R-:W4:Y:S04]  /*39570*/  LDL.LU R7, [R1+0x44] ;  /* 0x0000440001077983 */ /* 0x000f280000300800 */
[----:B------:R-:W5:Y:S01]  /*39580*/  LDL.LU R5, [R1+0x48] ;  /* 0x0000480001057983 */ /* 0x000f620000300800 */
[----:B-1----:R-:W-:-:S03]  /*39590*/  LEA R22, P6, R0, R3, 0x1 ;  /* 0x0000000300167211 */ /* 0x002fc600078c08ff */
[----:B------:R-:W5:Y:S01]  /*395a0*/  LDL.LU R14, [R1+0xd4] ;  /* 0x0000d400010e7983 */ /* 0x000f620000300800 */
[-C--:B------:R-:W-:Y:S02]  /*395b0*/  LEA.HI.X.SX32 R25, R20, R2.reuse, 0x1, P2 ;  /* 0x0000000214197211 */ /* 0x080fe400010f0eff */
[----:B------:R-:W-:Y:S01]  /*395c0*/  LEA.HI.X.SX32 R23, R0, R2, 0x1, P6 ;  /* 0x0000000200177211 */ /* 0x000fe200030f0eff */
[----:B--2---:R-:W-:Y:S02]  /*395d0*/  IMAD R20, R6, R28, RZ ;  /* 0x0000001c06147224 */ /* 0x004fe400078e02ff */
[----:B------:R-:W-:Y:S01]  /*395e0*/  @P5 STG.E.U16 desc[UR10][R24.64], R26 ;  /* 0x0000001a18005986 */ /* 0x000fe2000c10150a */
[----:B0-----:R-:W-:Y:S02]  /*395f0*/  ISETP.LT.AND P5, PT, R4, UR6, !P0 ;  /* 0x0000000604007c0c */ /* 0x001fe4000c7a1270 */
[----:B------:R-:W-:Y:S01]  /*39600*/  ISETP.LT.AND P2, PT, R6, UR5, !P0 ;  /* 0x0000000506007c0c */ /* 0x000fe2000c741270 */
[----:B------:R-:W2:Y:S01]  /*39610*/  LDL.LU R4, [R1+0x4c] ;  /* 0x00004c0001047983 */ /* 0x000ea20000300800 */
[----:B------:R-:W-:Y:S01]  /*39620*/  IMAD R0, R28, 0x2, R20 ;  /* 0x000000021c007824 */ /* 0x000fe200078e0214 */
[----:B------:R-:W0:Y:S02]  /*39630*/  LDCU UR5, c[0x0][0x39c] ;  /* 0x00007380ff0577ac */ /* 0x000e240008000800 */
[----:B------:R-:W2:Y:S01]  /*39640*/  LDL.LU R6, [R1+0xdc] ;  /* 0x0000dc0001067983 */ /* 0x000ea20000300800 */
[----:B------:R-:W1:Y:S03]  /*39650*/  LDCU UR6, c[0x0][0x39c] ;  /* 0x00007380ff0677ac */ /* 0x000e660008000800 */
[----:B------:R0:W-:Y:S04]  /*39660*/  @P3 STG.E.U16 desc[UR10][R22.64], R27 ;  /* 0x0000001b16003986 */ /* 0x0001e8000c10150a */
[----:B0-----:R-:W2:Y:S01]  /*39670*/  LDL.LU R27, [R1+0xd8] ;  /* 0x0000d800011b7983 */ /* 0x001ea20000300800 */
[----:B---3--:R-:W-:Y:S01]  /*39680*/  ISETP.LT.AND P3, PT, R8, UR4, !P0 ;  /* 0x0000000408007c0c */ /* 0x008fe2000c761270 */
[----:B------:R-:W0:Y:S02]  /*39690*/  LDCU UR4, c[0x0][0x39c] ;  /* 0x00007380ff0477ac */ /* 0x000e240008000800 */
[----:B------:R-:W1:Y:S01]  /*396a0*/  LDL.LU R8, [R1+0x50] ;  /* 0x0000500001087983 */ /* 0x000e620000300800 */
[----:B------:R-:W-:Y:S01]  /*396b0*/  LEA R24, P6, R20, R3, 0x1 ;  /* 0x0000000314187211 */ /* 0x000fe200078c08ff */
[----:B------:R-:W-:-:S02]  /*396c0*/  IMAD R22, R28, 0x2, R0 ;  /* 0x000000021c167824 */ /* 0x000fc400078e0200 */
[----:B------:R-:W3:Y:S01]  /*396d0*/  LDL.LU R11, [R1+0xe0] ;  /* 0x0000e000010b7983 */ /* 0x000ee20000300800 */
[-C--:B------:R-:W-:Y:S02]  /*396e0*/  LEA.HI.X.SX32 R25, R20, R2.reuse, 0x1, P6 ;  /* 0x0000000214197211 */ /* 0x080fe400030f0eff */
[C---:B------:R-:W-:Y:S01]  /*396f0*/  LEA R20, P6, R0.reuse, R3, 0x1 ;  /* 0x0000000300147211 */ /* 0x040fe200078c08ff */
[----:B------:R-:W3:Y:S03]  /*39700*/  LDL.LU R10, [R1+0xe4] ;  /* 0x0000e400010a7983 */ /* 0x000ee60000300800 */
[----:B------:R-:W-:Y:S01]  /*39710*/  LEA.HI.X.SX32 R21, R0, R2, 0x1, P6 ;  /* 0x0000000200157211 */ /* 0x000fe200030f0eff */
[----:B------:R0:W-:Y:S04]  /*39720*/  @P2 STG.E.U16 desc[UR10][R24.64], R15 ;  /* 0x0000000f18002986 */ /* 0x0001e8000c10150a */
[----:B------:R-:W3:Y:S01]  /*39730*/  LDL.LU R23, [R1+0x54] ;  /* 0x0000540001177983 */ /* 0x000ee20000300800 */
[----:B------:R-:W-:-:S03]  /*39740*/  IMAD R0, R28, 0x2, R22 ;  /* 0x000000021c007824 */ /* 0x000fc600078e0216 */
[----:B------:R-:W3:Y:S01]  /*39750*/  LDL.LU R12, [R1+0x58] ;  /* 0x00005800010c7983 */ /* 0x000ee20000300800 */
[----:B0-----:R-:W-:-:S04]  /*39760*/  LEA R24, P6, R22, R3, 0x1 ;  /* 0x0000000316187211 */ /* 0x001fc800078c08ff */
[----:B------:R-:W-:Y:S02]  /*39770*/  LEA.HI.X.SX32 R25, R22, R2, 0x1, P6 ;  /* 0x0000000216197211 */ /* 0x000fe400030f0eff */
[----:B----4-:R-:W-:Y:S01]  /*39780*/  ISETP.LT.AND P2, PT, R7, UR7, !P0 ;  /* 0x0000000707007c0c */ /* 0x010fe2000c741270 */
[----:B-----5:R0:W-:Y:S01]  /*39790*/  @P4 STG.E.U16 desc[UR10][R20.64], R14 ;  /* 0x0000000e14004986 */ /* 0x0201e2000c10150a */
[----:B------:R-:W-:Y:S01]  /*397a0*/  ISETP.LT.AND P4, PT, R5, UR5, !P0 ;  /* 0x0000000505007c0c */ /* 0x000fe2000c781270 */
[----:B------:R-:W-:Y:S01]  /*397b0*/  IMAD R22, R28, 0x2, R0 ;  /* 0x000000021c167824 */ /* 0x000fe200078e0200 */
[----:B------:R-:W4:Y:S01]  /*397c0*/  LDCU UR5, c[0x0][0x39c] ;  /* 0x00007380ff0577ac */ /* 0x000f220008000800 */
[----:B------:R-:W5:Y:S01]  /*397d0*/  LDL.LU R7, [R1+0xe8] ;  /* 0x0000e80001077983 */ /* 0x000f620000300800 */
[----:B------:R-:W1:Y:S03]  /*397e0*/  LDCU UR7, c[0x0][0x39c] ;  /* 0x00007380ff0777ac */ /* 0x000e660008000800 */
[----:B------:R-:W5:Y:S01]  /*397f0*/  LDL.LU R9, [R1+0x5c] ;  /* 0x00005c0001097983 */ /* 0x000f620000300800 */
[----:B0-----:R-:W-:-:S03]  /*39800*/  LEA R20, P6, R0, R3, 0x1 ;  /* 0x0000000300147211 */ /* 0x001fc600078c08ff */
[----:B------:R-:W5:Y:S01]  /*39810*/  LDL.LU R5, [R1+0xec] ;  /* 0x0000ec0001057983 */ /* 0x000f620000300800 */
[----:B------:R-:W-:-:S03]  /*39820*/  LEA.HI.X.SX32 R21, R0, R2, 0x1, P6 ;  /* 0x0000000200157211 */ /* 0x000fc600030f0eff */
[----:B--2---:R0:W-:Y:S01]  /*39830*/  @P5 STG.E.U16 desc[UR10][R24.64], R27 ;  /* 0x0000001b18005986 */ /* 0x0041e2000c10150a */
[----:B------:R-:W-:Y:S01]  /*39840*/  ISETP.LT.AND P5, PT, R4, UR4, !P0 ;  /* 0x0000000404007c0c */ /* 0x000fe2000c7a1270 */
[----:B------:R-:W2:Y:S02]  /*39850*/  LDCU UR4, c[0x0][0x39c] ;  /* 0x00007380ff0477ac */ /* 0x000ea40008000800 */
[----:B------:R-:W5:Y:S04]  /*39860*/  LDL.LU R4, [R1+0x60] ;  /* 0x0000600001047983 */ /* 0x000f680000300800 */
[----:B------:R0:W-:Y:S01]  /*39870*/  @P3 STG.E.U16 desc[UR10][R20.64], R6 ;  /* 0x0000000614003986 */ /* 0x0001e2000c10150a */
[----:B-1----:R-:W-:Y:S01]  /*39880*/  ISETP.LT.AND P3, PT, R8, UR6, !P0 ;  /* 0x0000000608007c0c */ /* 0x002fe2000c761270 */
[----:B------:R-:W-:-:S02]  /*39890*/  IMAD R0, R28, 0x2, R22 ;  /* 0x000000021c007824 */ /* 0x000fc400078e0216 */
[----:B------:R-:W5:Y:S01]  /*398a0*/  LDL.LU R8, [R1+0x64] ;  /* 0x0000640001087983 */ /* 0x000f620000300800 */
[CC--:B0-----:R-:W-:Y:S01]  /*398b0*/  LEA R24, P6, R22.reuse, R3.reuse, 0x1 ;  /* 0x0000000316187211 */ /* 0x0c1fe200078c08ff */
[----:B------:R-:W0:Y:S02]  /*398c0*/  LDCU UR6, c[0x0][0x39c] ;  /* 0x00007380ff0677ac */ /* 0x000e240008000800 */
[----:B------:R-:W5:Y:S01]  /*398d0*/  LDL.LU R13, [R1+0x68] ;  /* 0x00006800010d7983 */ /* 0x000f620000300800 */
[----:B------:R-:W-:Y:S02]  /*398e0*/  LEA.HI.X.SX32 R25, R22, R2, 0x1, P6 ;  /* 0x0000000216197211 */ /* 0x000fe400030f0eff */
[----:B------:R-:W-:Y:S01]  /*398f0*/  LEA R20, P6, R0, R3, 0x1 ;  /* 0x0000000300147211 */ /* 0x000fe200078c08ff */
[----:B------:R-:W-:-:S03]  /*39900*/  IMAD R22, R28, 0x2, R0 ;  /* 0x000000021c167824 */ /* 0x000fc600078e0200 */
[----:B------:R-:W-:Y:S01]  /*39910*/  LEA.HI.X.SX32 R21, R0, R2, 0x1, P6 ;  /* 0x0000000200157211 */ /* 0x000fe200030f0eff */
[----:B------:R-:W-:Y:S01]  /*39920*/  IMAD R0, R28, 0x2, R22 ;  /* 0x000000021c007824 */ /* 0x000fe200078e0216 */
[----:B---3--:R1:W-:Y:S04]  /*39930*/  @P2 STG.E.U16 desc[UR10][R24.64], R11 ;  /* 0x0000000b18002986 */ /* 0x0083e8000c10150a */
[----:B------:R3:W-:Y:S01]  /*39940*/  @P4 STG.E.U16 desc[UR10][R20.64], R10 ;  /* 0x0000000a14004986 */ /* 0x0007e2000c10150a */
[----:B--2---:R-:W-:Y:S01]  /*39950*/  ISETP.LT.AND P4, PT, R12, UR4, !P0 ;  /* 0x000000040c007c0c */ /* 0x004fe2000c781270 */
[----:B------:R-:W2:Y:S02]  /*39960*/  LDCU UR4, c[0x0][0x39c] ;  /* 0x00007380ff0477ac */ /* 0x000ea40008000800 */
[----:B------:R-:W5:Y:S01]  /*39970*/  LDL.LU R12, [R1+0x6c] ;  /* 0x00006c00010c7983 */ /* 0x000f620000300800 */
[----:B-1----:R-:W-:-:S02]  /*39980*/  LEA R24, P2, R22, R3, 0x1 ;  /* 0x0000000316187211 */ /* 0x002fc400078408ff */
[-C--:B---3--:R-:W-:Y:S02]  /*39990*/  LEA R20, P6, R0, R3.reuse, 0x1 ;  /* 0x0000000300147211 */ /* 0x088fe400078c08ff */
[-C--:B------:R-:W-:Y:S02]  /*399a0*/  LEA.HI.X.SX32 R25, R22, R2.reuse, 0x1, P2 ;  /* 0x0000000216197211 */ /* 0x080fe400010f0eff */
[----:B----4-:R-:W-:Y:S01]  /*399b0*/  ISETP.LT.AND P2, PT, R23, UR5, !P0 ;  /* 0x0000000517007c0c */ /* 0x010fe2000c741270 */
[----:B------:R-:W-:Y:S01]  /*399c0*/  IMAD R23, R28, 0x2, R0 ;  /* 0x000000021c177824 */ /* 0x000fe200078e0200 */
[----:B------:R-:W-:Y:S01]  /*399d0*/  LEA.HI.X.SX32 R21, R0, R2, 0x1, P6 ;  /* 0x0000000200157211 */ /* 0x000fe200030f0eff */
[----:B------:R-:W1:Y:S03]  /*399e0*/  LDCU UR5, c[0x0][0x39c] ;  /* 0x00007380ff0577ac */ /* 0x000e660008000800 */
[----:B------:R-:W-:Y:S01]  /*399f0*/  LEA R22, P6, R23, R3, 0x1 ;  /* 0x0000000317167211 */ /* 0x000fe200078c08ff */
[----:B------:R-:W-:Y:S01]  /*39a00*/  IMAD R0, R28, 0x2, R23 ;  /* 0x000000021c007824 */ /* 0x000fe200078e0217 */
[----:B------:R-:W-:-:S02]  /*39a10*/  PRMT R26, R15, 0x7632, R26 ;  /* 0x000076320f1a7816 */ /* 0x000fc4000000001a */
[----:B------:R-:W-:Y:S01]  /*39a20*/  LEA.HI.X.SX32 R23, R23, R2, 0x1, P6 ;  /* 0x0000000217177211 */ /* 0x000fe200030f0eff */
[----:B-----5:R3:W-:Y:S04]  /*39a30*/  @P5 STG.E.U16 desc[UR10][R24.64], R7 ;  /* 0x0000000718005986 */ /* 0x0207e8000c10150a */
[----:B------:R-:W-:Y:S01]  /*39a40*/  @P3 STG.E.U16 desc[UR10][R20.64], R5 ;  /* 0x0000000514003986 */ /* 0x000fe2000c10150a */
[----:B------:R-:W-:Y:S01]  /*39a50*/  ISETP.LT.AND P5, PT, R9, UR7, !P0 ;  /* 0x0000000709007c0c */ /* 0x000fe2000c7a1270 */
[----:B------:R-:W4:Y:S01]  /*39a60*/  LDCU UR7, c[0x0][0x39c] ;  /* 0x00007380ff0777ac */ /* 0x000f220008000800 */
[----:B---3--:R-:W-:Y:S01]  /*39a70*/  PRMT R25, R14, 0x7632, R25 ;  /* 0x000076320e197816 */ /* 0x008fe20000000019 */
[----:B------:R3:W-:Y:S01]  /*39a80*/  @P2 STG.E.U16 desc[UR10][R22.64], R26 ;  /* 0x0000001a16002986 */ /* 0x0007e2000c10150a */
[----:B0-----:R-:W-:Y:S01]  /*39a90*/  ISETP.LT.AND P3, PT, R4, UR6, !P0 ;  /* 0x0000000604007c0c */ /* 0x001fe2000c761270 */
[----:B------:R-:W0:Y:S02]  /*39aa0*/  LDCU UR6, c[0x0][0x39c] ;  /* 0x00007380ff0677ac */ /* 0x000e240008000800 */
[----:B------:R-:W5:Y:S04]  /*39ab0*/  LDL.LU R4, [R1+0x70] ;  /* 0x0000700001047983 */ /* 0x000f680000300800 */
[----:B------:R-:W4:Y:S04]  /*39ac0*/  LDL.LU R9, [R1+0x74] ;  /* 0x0000740001097983 */ /* 0x000f280000300800 */
[----:B------:R-:W4:Y:S04]  /*39ad0*/  LDL.LU R15, [R1+0xe78] ;  /* 0x000e7800010f7983 */ /* 0x000f280000300800 */
[----:B------:R-:W4:Y:S01]  /*39ae0*/  LDL.LU R14, [R1+0xe74] ;  /* 0x000e7400010e7983 */ /* 0x000f220000300800 */
[----:B---3--:R-:W-:-:S02]  /*39af0*/  PRMT R26, R6, 0x7632, R26 ;  /* 0x00007632061a7816 */ /* 0x008fc4000000001a */
[----:B--2---:R-:W-:Y:S01]  /*39b00*/  ISETP.LT.AND P2, PT, R8, UR4, !P0 ;  /* 0x0000000408007c0c */ /* 0x004fe2000c741270 */
[--C-:B------:R-:W-:Y:S01]  /*39b10*/  IMAD R24, R28, 0x2, R0.reuse ;  /* 0x000000021c187824 */ /* 0x100fe200078e0200 */
[----:B------:R-:W2:Y:S01]  /*39b20*/  LDL.LU R8, [R1+0x78] ;  /* 0x0000780001087983 */ /* 0x000ea20000300800 */
[CC--:B------:R-:W-:Y:S01]  /*39b30*/  LEA R20, P6, R0.reuse, R3.reuse, 0x1 ;  /* 0x0000000300147211 */ /* 0x0c0fe200078c08ff */
[----:B------:R-:W5:Y:S02]  /*39b40*/  LDCU UR4, c[0x0][0x39c] ;  /* 0x00007380ff0477ac */ /* 0x000f640008000800 */
[----:B------:R-:W3:Y:S01]  /*39b50*/  LDL.LU R6, [R1+0x7c] ;  /* 0x00007c0001067983 */ /* 0x000ee20000300800 */
[-C--:B------:R-:W-:Y:S02]  /*39b60*/  LEA.HI.X.SX32 R21, R0, R2.reuse, 0x1, P6 ;  /* 0x0000000200157211 */ /* 0x080fe400030f0eff */
[C---:B------:R-:W-:Y:S02]  /*39b70*/  LEA R22, P6, R24.reuse, R3, 0x1 ;  /* 0x0000000318167211 */ /* 0x040fe400078c08ff */
[----:B------:R-:W-:Y:S01]  /*39b80*/  PRMT R0, R27, 0x7632, R0 ;  /* 0x000076321b007816 */ /* 0x000fe20000000000 */
[----:B------:R0:W-:Y:S01]  /*39b90*/  @P4 STG.E.U16 desc[UR10][R20.64], R25 ;  /* 0x0000001914004986 */ /* 0x0001e2000c10150a */
[----:B------:R-:W-:-:S05]  /*39ba0*/  LEA.HI.X.SX32 R23, R24, R2, 0x1, P6 ;  /* 0x0000000218177211 */ /* 0x000fca00030f0eff */
[----:B------:R1:W-:Y:S01]  /*39bb0*/  @P5 STG.E.U16 desc[UR10][R22.64], R0 ;  /* 0x0000000016005986 */ /* 0x0003e2000c10150a */
[----:B0-----:R-:W-:Y:S01]  /*39bc0*/  IMAD R21, R28, 0x2, R24 ;  /* 0x000000021c157824 */ /* 0x001fe200078e0218 */
[----:B------:R-:W-:Y:S01]  /*39bd0*/  ISETP.LT.AND P6, PT, R12, UR6, !P0 ;  /* 0x000000060c007c0c */ /* 0x000fe2000c7c1270 */
[----:B------:R-:W2:Y:S03]  /*39be0*/  LDCU UR6, c[0x0][0x39c] ;  /* 0x00007380ff0677ac */ /* 0x000ea60008000800 */
[-C--:B------:R-:W-:Y:S01]  /*39bf0*/  LEA R20, P5, R21, R3.reuse, 0x1 ;  /* 0x0000000315147211 */ /* 0x080fe200078a08ff */
[C---:B-1----:R-:W-:Y:S01]  /*39c00*/  IMAD R0, R28.reuse, 0x2, R21 ;  /* 0x000000021c007824 */ /* 0x042fe200078e0215 */
[----:B------:R-:W-:Y:S01]  /*39c10*/  ISETP.LT.AND P4, PT, R13, UR5, !P0 ;  /* 0x000000050d007c0c */ /* 0x000fe2000c781270 */
[----:B------:R-:W4:Y:S01]  /*39c20*/  LDCU UR5, c[0x0][0x39c] ;  /* 0x00007380ff0577ac */ /* 0x000f220008000800 */
[----:B------:R-:W-:Y:S01]  /*39c30*/  LEA.HI.X.SX32 R21, R21, R2, 0x1, P5 ;  /* 0x0000000215157211 */ /* 0x000fe200028f0eff */
[----:B------:R-:W-:Y:S01]  /*39c40*/  IMAD R24, R28, 0x2, R0 ;  /* 0x000000021c187824 */ /* 0x000fe200078e0200 */
[----:B------:R-:W-:-:S02]  /*39c50*/  LEA R22, P5, R0, R3, 0x1 ;  /* 0x0000000300167211 */ /* 0x000fc400078a08ff */
[----:B------:R-:W-:Y:S01]  /*39c60*/  PRMT R25, R11, 0x7632, R25 ;  /* 0x000076320b197816 */ /* 0x000fe20000000019 */
[----:B------:R0:W-:Y:S01]  /*39c70*/  @P3 STG.E.U16 desc[UR10][R20.64], R26 ;  /* 0x0000001a14003986 */ /* 0x0001e2000c10150a */
[----:B------:R-:W-:Y:S02]  /*39c80*/  LEA.HI.X.SX32 R23, R0, R2, 0x1, P5 ;  /* 0x0000000200177211 */ /* 0x000fe400028f0eff */
[----:B------:R-:W-:-:S03]  /*39c90*/  PRMT R0, R10, 0x7632, R0 ;  /* 0x000076320a007816 */ /* 0x000fc60000000000 */
[----:B------:R1:W-:Y:S01]  /*39ca0*/  @P2 STG.E.U16 desc[UR10][R22.64], R25 ;  /* 0x0000001916002986 */ /* 0x0003e2000c10150a */
[----:B0-----:R-:W-:-:S04]  /*39cb0*/  LEA R20, P5, R24, R3, 0x1 ;  /* 0x0000000318147211 */ /* 0x001fc800078a08ff */
[----:B------:R-:W-:Y:S01]  /*39cc0*/  LEA.HI.X.SX32 R21, R24, R2, 0x1, P5 ;  /* 0x0000000218157211 */ /* 0x000fe200028f0eff */
[----:B-1----:R-:W-:-:S04]  /*39cd0*/  IMAD R22, R28, 0x2, R24 ;  /* 0x000000021c167824 */ /* 0x002fc800078e0218 */
[----:B------:R0:W-:Y:S01]  /*39ce0*/  @P4 STG.E.U16 desc[UR10][R20.64], R0 ;  /* 0x0000000014004986 */ /* 0x0001e2000c10150a */
[----:B------:R-:W-:Y:S02]  /*39cf0*/  PRMT R25, R5, 0x7632, R25 ;  /* 0x0000763205197816 */ /* 0x000fe40000000019 */
[----:B------:R-:W-:Y:S02]  /*39d00*/  PRMT R26, R7, 0x7632, R26 ;  /* 0x00007632071a7816 */ /* 0x000fe4000000001a */
[----:B0-----:R-:W-:Y:S01]  /*39d10*/  LEA R20, P4, R22, R3, 0x1 ;  /* 0x0000000316147211 */ /* 0x001fe200078808ff */
[----:B------:R-:W-:Y:S01]  /*39d20*/  IMAD R0, R28, 0x2, R22 ;  /* 0x000000021c007824 */ /* 0x000fe200078e0216 */
[----:B-----5:R-:W-:Y:S01]  /*39d30*/  ISETP.LT.AND P3, PT, R4, UR4, !P0 ;  /* 0x0000000404007c0c */ /* 0x020fe2000c761270 */
[----:B------:R-:W3:Y:S01]  /*39d40*/  LDCU UR4, c[0x0][0x39c] ;  /* 0x00007380ff0477ac */ /* 0x000ee20008000800 */
[----:B------:R-:W5:Y:S04]  /*39d50*/  LDL.LU R4, [R1+0x80] ;  /* 0x0000800001047983 */ /* 0x000f680000300800 */
[----:B------:R-:W5:Y:S01]  /*39d60*/  LDL.LU R13, [R1+0xf0] ;  /* 0x0000f000010d7983 */ /* 0x000f620000300800 */
[----:B------:R-:W-:-:S02]  /*39d70*/  LEA.HI.X.SX32 R21, R22, R2, 0x1, P4 ;  /* 0x0000000216157211 */ /* 0x000fc400020f0eff */
[----:B------:R-:W-:-:S04]  /*39d80*/  LEA R22, P4, R0, R3, 0x1 ;  /* 0x0000000300167211 */ /* 0x000fc800078808ff */
[----:B------:R-:W-:Y:S01]  /*39d90*/  LEA.HI.X.SX32 R23, R0, R2, 0x1, P4 ;  /* 0x0000000200177211 */ /* 0x000fe200020f0eff */
[----:B------:R-:W-:Y:S04]  /*39da0*/  @P6 STG.E.U16 desc[UR10][R20.64], R26 ;  /* 0x0000001a14006986 */ /* 0x000fe8000c10150a */
[----:B------:R0:W-:Y:S01]  /*39db0*/  @P3 STG.E.U16 desc[UR10][R22.64], R25 ;  /* 0x0000001916003986 */ /* 0x0001e2000c10150a */
[----:B--2---:R-:W-:Y:S02]  /*39dc0*/  ISETP.LT.AND P5, PT, R8, UR6, !P0 ;  /* 0x0000000608007c0c */ /* 0x004fe4000c7a1270 */
[----:B----4-:R-:W-:Y:S01]  /*39dd0*/  ISETP.LT.AND P2, PT, R9, UR5, !P0 ;  /* 0x0000000509007c0c */ /* 0x010fe2000c741270 */
[----:B------:R-:W2:Y:S01]  /*39de0*/  LDL.LU R8, [R1+0x84] ;  /* 0x0000840001087983 */ /* 0x000ea20000300800 */
[----:B---3--:R-:W-:Y:S01]  /*39df0*/  ISETP.LT.AND P4, PT, R6, UR4, !P0 ;  /* 0x0000000406007c0c */ /* 0x008fe2000c781270 */
[----:B------:R-:W5:Y:S02]  /*39e00*/  LDCU UR5, c[0x0][0x39c] ;  /* 0x00007380ff0577ac */ /* 0x000f640008000800 */
[----:B------:R-:W3:Y:S01]  /*39e10*/  LDL.LU R12, [R1+0xf4] ;  /* 0x0000f400010c7983 */ /* 0x000ee20000300800 */
[----:B------:R-:W-:Y:S01]  /*39e20*/  IMAD R24, R28, 0x2, R0 ;  /* 0x000000021c187824 */ /* 0x000fe200078e0200 */
[----:B------:R-:W2:Y:S02]  /*39e30*/  LDCU UR6, c[0x0][0x39c] ;  /* 0x00007380ff0677ac */ /* 0x000ea40008000800 */
[----:B------:R-:W4:Y:S01]  /*39e40*/  LDL.LU R5, [R1+0x88] ;  /* 0x0000880001057983 */ /* 0x000f220000300800 */
[----:B------:R-:W4:Y:S03]  /*39e50*/  LDCU UR4, c[0x0][0x39c] ;  /* 0x00007380ff0477ac */ /* 0x000f260008000800 */
[----:B------:R-:W4:Y:S04]  /*39e60*/  LDL.LU R11, [R1+0xf8] ;  /* 0x0000f800010b7983 */ /* 0x000f280000300800 */
[----:B------:R-:W4:Y:S04]  /*39e70*/  LDL.LU R7, [R1+0xfc] ;  /* 0x0000fc0001077983 */ /* 0x000f280000300800 */
[----:B0-----:R-:W4:Y:S04]  /*39e80*/  LDL.LU R25, [R1+0x8c] ;  /* 0x00008c0001197983 */ /* 0x001f280000300800 */
[----:B------:R-:W4:Y:S04]  /*39e90*/  LDL.LU R6, [R1+0x90] ;  /* 0x0000900001067983 */ /* 0x000f280000300800 */
[----:B------:R-:W4:Y:S01]  /*39ea0*/  LDL.LU R10, [R1+0x100] ;  /* 0x00010000010a7983 */ /* 0x000f220000300800 */
[----:B------:R-:W-:Y:S01]  /*39eb0*/  LEA R20, P6, R24, R3, 0x1 ;  /* 0x0000000318147211 */ /* 0x000fe200078c08ff */
[----:B------:R-:W-:-:S03]  /*39ec0*/  IMAD R0, R28, 0x2, R24 ;  /* 0x000000021c007824 */ /* 0x000fc600078e0218 */
[----:B------:R-:W-:Y:S01]  /*39ed0*/  LEA.HI.X.SX32 R21, R24, R2, 0x1, P6 ;  /* 0x0000000218157211 */ /* 0x000fe200030f0eff */
[----:B------:R-:W-:Y:S01]  /*39ee0*/  IMAD R24, R28, 0x2, R0 ;  /* 0x000000021c187824 */ /* 0x000fe200078e0200 */
[----:B------:R-:W-:-:S04]  /*39ef0*/  LEA R22, P6, R0, R3, 0x1 ;  /* 0x0000000300167211 */ /* 0x000fc800078c08ff */
[----:B------:R-:W-:Y:S01]  /*39f00*/  LEA.HI.X.SX32 R23, R0, R2, 0x1, P6 ;  /* 0x0000000200177211 */ /* 0x000fe200030f0eff */
[----:B------:R-:W-:Y:S01]  /*39f10*/  IMAD R0, R28, 0x2, R24 ;  /* 0x000000021c007824 */ /* 0x000fe200078e0218 */
[----:B-----5:R-:W-:Y:S01]  /*39f20*/  ISETP.LT.AND P3, PT, R4, UR5, !P0 ;  /* 0x0000000504007c0c */ /* 0x020fe2000c761270 */
[----:B------:R-:W0:Y:S01]  /*39f30*/  LDCU UR5, c[0x0][0x39c] ;  /* 0x00007380ff0577ac */ /* 0x000e220008000800 */
[----:B------:R-:W5:Y:S04]  /*39f40*/  LDL.LU R4, [R1+0x104] ;  /* 0x0001040001047983 */ /* 0x000f680000300800 */
[----:B------:R1:W-:Y:S04]  /*39f50*/  @P2 STG.E.U16 desc[UR10][R20.64], R13 ;  /* 0x0000000d14002986 */ /* 0x0003e8000c10150a */
[----:B------:R-:W5:Y:S04]  /*39f60*/  LDL.LU R27, [R1+0x108] ;  /* 0x00010800011b7983 */ /* 0x000f680000300800 */
[----:B------:R-:W5:Y:S01]  /*39f70*/  LDL.LU R9, [R1+0x9c] ;  /* 0x00009c0001097983 */ /* 0x000f620000300800 */
[----:B-1----:R-:W-:-:S04]  /*39f80*/  LEA R20, P6, R24, R3, 0x1 ;  /* 0x0000000318147211 */ /* 0x002fc800078c08ff */
[----:B------:R-:W-:Y:S02]  /*39f90*/  LEA.HI.X.SX32 R21, R24, R2, 0x1, P6 ;  /* 0x0000000218157211 */ /* 0x000fe400030f0eff */
[----:B--2---:R-:W-:Y:S01]  /*39fa0*/  ISETP.LT.AND P2, PT, R8, UR6, !P0 ;  /* 0x0000000608007c0c */ /* 0x004fe2000c741270 */
[----:B------:R-:W1:Y:S01]  /*39fb0*/  LDCU UR6, c[0x0][0x39c] ;  /* 0x00007380ff0677ac */ /* 0x000e620008000800 */
[----:B---3--:R2:W-:Y:S04]  /*39fc0*/  @P5 STG.E.U16 desc[UR10][R22.64], R12 ;  /* 0x0000000c16005986 */ /* 0x0085e8000c10150a */
[----:B----4-:R3:W-:Y:S01]  /*39fd0*/  @P4 STG.E.U16 desc[UR10][R20.64], R11 ;  /* 0x0000000b14004986 */ /* 0x0107e2000c10150a */
[----:B--2---:R-:W-:-:S04]  /*39fe0*/  LEA R22, P6, R0, R3, 0x1 ;  /* 0x0000000300167211 */ /* 0x004fc800078c08ff */
[----:B------:R-:W-:Y:S01]  /*39ff0*/  LEA.HI.X.SX32 R23, R0, R2, 0x1, P6 ;  /* 0x0000000200177211 */ /* 0x000fe200030f0eff */
[----:B---3--:R-:W-:Y:S01]  /*3a000*/  IMAD R20, R28, 0x2, R0 ;  /* 0x000000021c147824 */ /* 0x008fe200078e0200 */
[----:B0-----:R-:W-:-:S03]  /*3a010*/  ISETP.LT.AND P4, PT, R25, UR5, !P0 ;  /* 0x0000000519007c0c */ /* 0x001fc6000c781270 */
[----:B------:R0:W-:Y:S01]  /*3a020*/  @P3 STG.E.U16 desc[UR10][R22.64], R7 ;  /* 0x0000000716003986 */ /* 0x0001e2000c10150a */
[----:B------:R-:W-:Y:S01]  /*3a030*/  IMAD R0, R28, 0x2, R20 ;  /* 0x000000021c007824 */ /* 0x000fe200078e0214 */
[CC--:B------:R-:W-:Y:S01]  /*3a040*/  LEA R24, P6, R20.reuse, R3.reuse, 0x1 ;  /* 0x0000000314187211 */ /* 0x0c0fe200078c08ff */
[----:B------:R-:W2:Y:S03]  /*3a050*/  LDCU UR5, c[0x0][0x39c] ;  /* 0x00007380ff0577ac */ /* 0x000ea60008000800 */
[----:B------:R-:W-:Y:S01]  /*3a060*/  LEA.HI.X.SX32 R25, R20, R2, 0x1, P6 ;  /* 0x0000000214197211 */ /* 0x000fe200030f0eff */
[----:B0-----:R-:W-:Y:S01]  /*3a070*/  IMAD R22, R28, 0x2, R0 ;  /* 0x000000021c167824 */ /* 0x001fe200078e0200 */
[----:B------:R-:W-:-:S03]  /*3a080*/  LEA R20, P6, R0, R3, 0x1 ;  /* 0x0000000300147211 */ /* 0x000fc600078c08ff */
[----:B------:R0:W-:Y:S01]  /*3a090*/  @P2 STG.E.U16 desc[UR10][R24.64], R10 ;  /* 0x0000000a18002986 */ /* 0x0001e2000c10150a */
[----:B------:R-:W-:Y:S01]  /*3a0a0*/  ISETP.LT.AND P5, PT, R5, UR4, !P0 ;  /* 0x0000000405007c0c */ /* 0x000fe2000c7a1270 */
[----:B------:R-:W3:Y:S02]  /*3a0b0*/  LDCU UR4, c[0x0][0x39c] ;  /* 0x00007380ff0477ac */ /* 0x000ee40008000800 */
[----:B------:R-:W4:Y:S01]  /*3a0c0*/  LDL.LU R5, [R1+0xa0] ;  /* 0x0000a00001057983 */ /* 0x000f220000300800 */
[----:B-1----:R-:W-:Y:S01]  /*3a0d0*/  ISETP.LT.AND P3, PT, R6, UR6, !P0 ;  /* 0x0000000606007c0c */ /* 0x002fe2000c761270 */
[----:B------:R-:W4:Y:S01]  /*3a0e0*/  LDCU UR6, c[0x0][0x39c] ;  /* 0x00007380ff0677ac */ /* 0x000f220008000800 */
[----:B------:R-:W-:Y:S01]  /*3a0f0*/  LEA.HI.X.SX32 R21, R0, R2, 0x1, P6 ;  /* 0x0000000200157211 */ /* 0x000fe200030f0eff */
[----:B------:R-:W2:Y:S01]  /*3a100*/  LDL.LU R8, [R1+0x10c] ;  /* 0x00010c0001087983 */ /* 0x000ea20000300800 */
[----:B0-----:R-:W-:-:S03]  /*3a110*/  LEA R24, P2, R22, R3, 0x1 ;  /* 0x0000000316187211 */ /* 0x001fc600078408ff */
[----:B------:R-:W2:Y:S01]  /*3a120*/  LDL.LU R23, [R1+0x98] ;  /* 0x0000980001177983 */ /* 0x000ea20000300800 */
[----:B------:R-:W-:Y:S01]  /*3a130*/  IMAD R0, R28, 0x2, R22 ;  /* 0x000000021c007824 */ /* 0x000fe200078e0216 */
[----:B------:R-:W-:Y:S02]  /*3a140*/  LEA.HI.X.SX32 R25, R22, R2, 0x1, P2 ;  /* 0x0000000216197211 */ /* 0x000fe400010f0eff */
[----:B------:R-:W3:Y:S04]  /*3a150*/  LDL.LU R6, [R1+0xa4] ;  /* 0x0000a40001067983 */ /* 0x000ee80000300800 */
[----:B------:R-:W3:Y:S01]  /*3a160*/  LDL.LU R22, [R1+0x94] ;  /* 0x0000940001167983 */ /* 0x000ee20000300800 */
[----:B------:R-:W-:-:S03]  /*3a170*/  PRMT R26, R13, 0x7632, R26 ;  /* 0x000076320d1a7816 */ /* 0x000fc6000000001a */
[----:B-----5:R0:W-:Y:S02]  /*3a180*/  @P5 STG.E.U16 desc[UR10][R20.64], R4 ;  /* 0x0000000414005986 */ /* 0x0201e4000c10150a */
[----:B0-----:R-:W-:-:S04]  /*3a190*/  LEA R20, P6, R0, R3, 0x1 ;  /* 0x0000000300147211 */ /* 0x001fc800078c08ff */
[-C--:B------:R-:W-:Y:S01]  /*3a1a0*/  LEA.HI.X.SX32 R21, R0, R2.reuse, 0x1, P6 ;  /* 0x0000000200157211 */ /* 0x080fe200030f0eff */
[----:B------:R0:W-:Y:S01]  /*3a1b0*/  @P4 STG.E.U16 desc[UR10][R24.64], R27 ;  /* 0x0000001b18004986 */ /* 0x0001e2000c10150a */
[----:B------:R-:W-:Y:S01]  /*3a1c0*/  ISETP.LT.AND P4, PT, R9, UR7, !P0 ;  /* 0x0000000709007c0c */ /* 0x000fe2000c781270 */
[----:B------:R-:W1:Y:S01]  /*3a1d0*/  LDCU UR7, c[0x0][0x39c] ;  /* 0x00007380ff0777ac */ /* 0x000e620008000800 */
[----:B0-----:R-:W-:Y:S02]  /*3a1e0*/  PRMT R25, R12, 0x7632, R25 ;  /* 0x000076320c197816 */ /* 0x001fe40000000019 */
[----:B--2---:R-:W-:Y:S01]  /*3a1f0*/  ISETP.LT.AND P5, PT, R23, UR5, !P0 ;  /* 0x0000000517007c0c */ /* 0x004fe2000c7a1270 */
[----:B------:R-:W-:Y:S01]  /*3a200*/  IMAD R23, R28, 0x2, R0 ;  /* 0x000000021c177824 */ /* 0x000fe200078e0200 */
[----:B---3--:R-:W-:Y:S01]  /*3a210*/  ISETP.LT.AND P2, PT, R22, UR4, !P0 ;  /* 0x0000000416007c0c */ /* 0x008fe2000c741270 */
[----:B------:R-:W0:Y:S03]  /*3a220*/  LDCU UR4, c[0x0][0x39c] ;  /* 0x00007380ff0477ac */ /* 0x000e260008000800 */
[C---:B------:R-:W-:Y:S01]  /*3a230*/  LEA R22, P6, R23.reuse, R3, 0x1 ;  /* 0x0000000317167211 */ /* 0x040fe200078c08ff */
[----:B------:R-:W-:Y:S01]  /*3a240*/  IMAD R0, R28, 0x2, R23 ;  /* 0x000000021c007824 */ /* 0x000fe200078e0217 */
[----:B------:R2:W-:Y:S01]  /*3a250*/  @P3 STG.E.U16 desc[UR10][R20.64], R8 ;  /* 0x0000000814003986 */ /* 0x0005e2000c10150a */
[----:B------:R-:W3:Y:S01]  /*3a260*/  LDCU UR5, c[0x0][0x39c] ;  /* 0x00007380ff0577ac */ /* 0x000ee20008000800 */
[----:B------:R-:W-:-:S02]  /*3a270*/  LEA.HI.X.SX32 R23, R23, R2, 0x1, P6 ;  /* 0x0000000217177211 */ /* 0x000fc400030f0eff */
[----:B----4-:R-:W-:Y:S01]  /*3a280*/  ISETP.LT.AND P3, PT, R5, UR6, !P0 ;  /* 0x0000000605007c0c */ /* 0x010fe2000c761270 */
[----:B------:R-:W-:Y:S01]  /*3a290*/  IMAD R24, R28, 0x2, R0 ;  /* 0x000000021c187824 */ /* 0x000fe200078e0200 */
[----:B------:R-:W4:Y:S01]  /*3a2a0*/  LDL.LU R5, [R1+0x120] ;  /* 0x0001200001057983 */ /* 0x000f220000300800 */
[----:B------:R-:W5:Y:S03]  /*3a2b0*/  LDCU UR6, c[0x0][0x39c] ;  /* 0x00007380ff0677ac */ /* 0x000f660008000800 */
[----:B------:R-:W3:Y:S01]  /*3a2c0*/  LDL.LU R9, [R1+0x124] ;  /* 0x0001240001097983 */ /* 0x000ee20000300800 */
[----:B--2---:R-:W-:-:S03]  /*3a2d0*/  LEA R20, P6, R0, R3, 0x1 ;  /* 0x0000000300147211 */ /* 0x004fc600078c08ff */
[----:B------:R-:W2:Y:S01]  /*3a2e0*/  LDL.LU R13, [R1+0xe70] ;  /* 0x000e7000010d7983 */ /* 0x000ea20000300800 */
[----:B------:R-:W-:-:S03]  /*3a2f0*/  LEA.HI.X.SX32 R21, R0, R2, 0x1, P6 ;  /* 0x0000000200157211 */ /* 0x000fc600030f0eff */
[----:B------:R-:W-:Y:S01]  /*3a300*/  @P2 STG.E.U16 desc[UR10][R22.64], R26 ;  /* 0x0000001a16002986 */ /* 0x000fe2000c10150a */
[----:B0-----:R-:W-:Y:S01]  /*3a310*/  ISETP.LT.AND P2, PT, R6, UR4, !P0 ;  /* 0x0000000406007c0c */ /* 0x001fe2000c741270 */
[----:B------:R-:W4:Y:S02]  /*3a320*/  LDCU UR4, c[0x0][0x39c] ;  /* 0x00007380ff0477ac */ /* 0x000f240008000800 */
[----:B------:R-:W2:Y:S04]  /*3a330*/  LDL.LU R12, [R1+0xe6c] ;  /* 0x000e6c00010c7983 */ /* 0x000ea80000300800 */
[----:B------:R-:W2:Y:S04]  /*3a340*/  LDL.LU R6, [R1+0x128] ;  /* 0x0001280001067983 */ /* 0x000ea80000300800 */
[----:B------:R0:W-:Y:S04]  /*3a350*/  @P5 STG.E.U16 desc[UR10][R20.64], R25 ;  /* 0x0000001914005986 */ /* 0x0001e8000c10150a */
[----:B0-----:R-:W3:Y:S01]  /*3a360*/  LDL.LU R21, [R1+0xa8] ;  /* 0x0000a80001157983 */ /* 0x001ee20000300800 */
[----:B------:R-:W-:-:S02]  /*3a370*/  LEA R22, P6, R24, R3, 0x1 ;  /* 0x0000000318167211 */ /* 0x000fc400078c08ff */
[----:B------:R-:W-:Y:S02]  /*3a380*/  PRMT R0, R11, 0x7632, R0 ;  /* 0x000076320b007816 */ /* 0x000fe40000000000 */
[----:B------:R-:W-:Y:S01]  /*3a390*/  LEA.HI.X.SX32 R23, R24, R2, 0x1, P6 ;  /* 0x0000000218177211 */ /* 0x000fe200030f0eff */
[----:B------:R-:W2:Y:S01]  /*3a3a0*/  LDL.LU R11, [R1+0xe68] ;  /* 0x000e6800010b7983 */ /* 0x000ea20000300800 */
[----:B------:R-:W-:-:S03]  /*3a3b0*/  PRMT R26, R7, 0x7632, R26 ;  /* 0x00007632071a7816 */ /* 0x000fc6000000001a */
[----:B------:R0:W-:Y:S01]  /*3a3c0*/  @P4 STG.E.U16 desc[UR10][R22.64], R0 ;  /* 0x0000000016004986 */ /* 0x0001e2000c10150a */
[----:B---3--:R-:W-:Y:S01]  /*3a3d0*/  ISETP.LT.AND P5, PT, R21, UR5, !P0 ;  /* 0x0000000515007c0c */ /* 0x008fe2000c7a1270 */
[C---:B------:R-:W-:Y:S01]  /*3a3e0*/  IMAD R21, R28.reuse, 0x2, R24 ;  /* 0x000000021c157824 */ /* 0x040fe200078e0218 */
[----:B------:R-:W3:Y:S01]  /*3a3f0*/  LDCU UR5, c[0x0][0x39c] ;  /* 0x00007380ff0577ac */ /* 0x000ee20008000800 */
[----:B------:R-:W5:Y:S04]  /*3a400*/  LDL.LU R24, [R1+0xac] ;  /* 0x0000ac0001187983 */ /* 0x000f680000300800 */
[----:B------:R-:W2:Y:S01]  /*3a410*/  LDL.LU R7, [R1+0x12c] ;  /* 0x00012c0001077983 */ /* 0x000ea20000300800 */
[----:B------:R-:W-:Y:S01]  /*3a420*/  LEA R20, P4, R21, R3, 0x1 ;  /* 0x0000000315147211 */ /* 0x000fe200078808ff */
[----:B0-----:R-:W-:-:S03]  /*3a430*/  IMAD R0, R28, 0x2, R21 ;  /* 0x000000021c007824 */ /* 0x001fc600078e0215 */
[----:B------:R-:W-:Y:S02]  /*3a440*/  LEA.HI.X.SX32 R21, R21, R2, 0x1, P4 ;  /* 0x0000000215157211 */ /* 0x000fe400020f0eff */
[----:B------:R-:W-:-:S04]  /*3a450*/  LEA R22, P4, R0, R3, 0x1 ;  /* 0x0000000300167211 */ /* 0x000fc800078808ff */
[----:B------:R-:W-:Y:S02]  /*3a460*/  LEA.HI.X.SX32 R23, R0, R2, 0x1, P4 ;  /* 0x0000000200177211 */ /* 0x000fe400020f0eff */
[----:B----4-:R-:W-:Y:S02]  /*3a470*/  ISETP.LT.AND P4, PT, R5, UR4, !P0 ;  /* 0x0000000405007c0c */ /* 0x010fe4000c781270 */
[----:B------:R-:W-:Y:S01]  /*3a480*/  PRMT R25, R10, 0x7632, R25 ;  /* 0x000076320a197816 */ /* 0x000fe20000000019 */
[----:B------:R-:W4:Y:S01]  /*3a490*/  LDL.LU R5, [R1+0x130] ;  /* 0x0001300001057983 */ /* 0x000f220000300800 */
[----:B------:R-:W0:Y:S03]  /*3a4a0*/  LDCU UR4, c[0x0][0x39c] ;  /* 0x00007380ff0477ac */ /* 0x000e260008000800 */
[----:B------:R-:W4:Y:S04]  /*3a4b0*/  LDL.LU R10, [R1+0x30] ;  /* 0x00003000010a7983 */ /* 0x000f280000300800 */
[----:B------:R-:W-:Y:S04]  /*3a4c0*/  @P3 STG.E.U16 desc[UR10][R20.64], R26 ;  /* 0x0000001a14003986 */ /* 0x000fe8000c10150a */
[----:B------:R0:W-:Y:S01]  /*3a4d0*/  @P2 STG.E.U16 desc[UR10][R22.64], R25 ;  /* 0x0000001916002986 */ /* 0x0001e2000c10150a */
[----:B---3--:R-:W-:Y:S01]  /*3a4e0*/  ISETP.LT.AND P2, PT, R9, UR5, !P0 ;  /* 0x0000000509007c0c */ /* 0x008fe2000c741270 */
[----:B------:R-:W4:Y:S01]  /*3a4f0*/  LDCU UR5, c[0x0][0x39c] ;  /* 0x00007380ff0577ac */ /* 0x000f220008000800 */
[----:B0-----:R-:W-:-:S02]  /*3a500*/  PRMT R25, R8, 0x7632, R25 ;  /* 0x0000763208197816 */ /* 0x001fc40000000019 */
[----:B------:R-:W-:Y:S02]  /*3a510*/  PRMT R26, R27, 0x7632, R26 ;  /* 0x000076321b1a7816 */ /* 0x000fe4000000001a */
[----:B-----5:R-:W-:Y:S01]  /*3a520*/  ISETP.LT.AND P6, PT, R24, UR6, !P0 ;  /* 0x0000000618007c0c */ /* 0x020fe2000c7c1270 */
[----:B------:R-:W2:Y:S01]  /*3a530*/  LDCU UR6, c[0x0][0x39c] ;  /* 0x00007380ff0677ac */ /* 0x000ea20008000800 */
[--C-:B------:R-:W-:Y:S01]  /*3a540*/  IMAD R24, R28, 0x2, R0.reuse ;  /* 0x000000021c187824 */ /* 0x100fe200078e0200 */
[----:B------:R-:W-:Y:S02]  /*3a550*/  PRMT R0, R4, 0x7632, R0 ;  /* 0x0000763204007816 */ /* 0x000fe40000000000 */
[----:B------:R-:W3:Y:S02]  /*3a560*/  LDL.LU R4, [R1+0xe64] ;  /* 0x000e640001047983 */ /* 0x000ee40000300800 */
[----:B------:R-:W-:Y:S01]  /*3a570*/  LEA R20, P3, R24, R3, 0x1 ;  /* 0x0000000318147211 */ /* 0x000fe200078608ff */
[----:B------:R-:W-:-:S03]  /*3a580*/  IMAD R22, R28, 0x2, R24 ;  /* 0x000000021c167824 */ /* 0x000fc600078e0218 */
[----:B------:R-:W-:Y:S02]  /*3a590*/  LEA.HI.X.SX32 R21, R24, R2, 0x1, P3 ;  /* 0x0000000218157211 */ /* 0x000fe400018f0eff */
[----:B--2---:R-:W-:-:S03]  /*3a5a0*/  ISETP.LT.AND P3, PT, R6, UR6, !P0 ;  /* 0x0000000606007c0c */ /* 0x004fc6000c761270 */
[----:B------:R0:W-:Y:S01]  /*3a5b0*/  @P5 STG.E.U16 desc[UR10][R20.64], R0 ;  /* 0x0000000014005986 */ /* 0x0001e2000c10150a */
[----:B------:R-:W2:Y:S03]  /*3a5c0*/  LDCU UR6, c[0x0][0x39c] ;  /* 0x00007380ff0677ac */ /* 0x000ea60008000800 */
[----:B------:R-:W2:Y:S04]  /*3a5d0*/  LDL.LU R6, [R1+0x134] ;  /* 0x0001340001067983 */ /* 0x000ea80000300800 */
[----:B------:R-:W5:Y:S04]  /*3a5e0*/  LDL.LU R9, [R1+0x34] ;  /* 0x0000340001097983 */ /* 0x000f680000300800 */
[----:B------:R-:W2:Y:S01]  /*3a5f0*/  LDL.LU R8, [R1+0x38] ;  /* 0x0000380001087983 */ /* 0x000ea20000300800 */
[----:B0-----:R-:W-:Y:S01]  /*3a600*/  LEA R20, P5, R22, R3, 0x1 ;  /* 0x0000000316147211 */ /* 0x001fe200078a08ff */
[----:B------:R-:W-:-:S03]  /*3a610*/  IMAD R0, R28, 0x2, R22 ;  /* 0x000000021c007824 */ /* 0x000fc600078e0216 */
[----:B------:R-:W-:Y:S02]  /*3a620*/  LEA.HI.X.SX32 R21, R22, R2, 0x1, P5 ;  /* 0x0000000216157211 */ /* 0x000fe400028f0eff */
[----:B------:R-:W-:-:S04]  /*3a630*/  LEA R22, P5, R0, R3, 0x1 ;  /* 0x0000000300167211 */ /* 0x000fc800078a08ff */
[----:B------:R-:W-:Y:S02]  /*3a640*/  LEA.HI.X.SX32 R23, R0, R2, 0x1, P5 ;  /* 0x0000000200177211 */ /* 0x000fe400028f0eff */
[----:B------:R-:W-:Y:S01]  /*3a650*/  ISETP.LT.AND P5, PT, R7, UR4, !P0 ;  /* 0x0000000407007c0c */ /* 0x000fe2000c7a1270 */
[----:B------:R-:W-:Y:S01]  /*3a660*/  @P6 STG.E.U16 desc[UR10][R20.64], R26 ;  /* 0x0000001a14006986 */ /* 0x000fe2000c10150a */
[C---:B------:R-:W-:Y:S01]  /*3a670*/  IMAD R24, R28.reuse, 0x2, R0 ;  /* 0x000000021c187824 */ /* 0x040fe200078e0200 */
[----:B------:R-:W3:Y:S02]  /*3a680*/  LDCU UR4, c[0x0][0x39c] ;  /* 0x00007380ff0477ac */ /* 0x000ee40008000800 */
[----:B------:R-:W3:Y:S04]  /*3a690*/  LDL.LU R7, [R1+0x3c] ;  /* 0x00003c0001077983 */ /* 0x000ee80000300800 */
[----:B------:R0:W-:Y:S04]  /*3a6a0*/  @P4 STG.E.U16 desc[UR10][R22.64], R25 ;  /* 0x0000001916004986 */ /* 0x0001e8000c10150a */
[----:B0-----:R-:W3:Y:S01]  /*3a6b0*/  LDL.LU R25, [R1+0x13c] ;  /* 0x00013c0001197983 */ /* 0x001ee20000300800 */
[----:B------:R-:W-:Y:S01]  /*3a6c0*/  IMAD R0, R28, 0x2, R24 ;  /* 0x000000021c007824 */ /* 0x000fe200078e0218 */
[----:B----4-:R-:W-:Y:S01]  /*3a6d0*/  ISETP.LT.AND P4, PT, R5, UR5, !P0 ;  /* 0x0000000505007c0c */ /* 0x010fe2000c781270 */
[----:B------:R-:W0:Y:S01]  /*3a6e0*/  LDCU UR5, c[0x0][0x39c] ;  /* 0x00007380ff0577ac */ /* 0x000e220008000800 */
[----:B------:R-:W4:Y:S04]  /*3a6f0*/  LDL.LU R28, [R1+0x140] ;  /* 0x00014000011c7983 */ /* 0x000f280000300800 */
[----:B------:R-:W4:Y:S04]  /*3a700*/  LDL.LU R5, [R1+0x110] ;  /* 0x0001100001057983 */ /* 0x000f280000300800 */
[----:B------:R-:W4:Y:S01]  /*3a710*/  LDL.LU R27, [R1+0x114] ;  /* 0x00011400011b7983 */ /* 0x000f220000300800 */
[----:B------:R-:W-:-:S04]  /*3a720*/  LEA R20, P6, R24, R3, 0x1 ;  /* 0x0000000318147211 */ /* 0x000fc800078c08ff */
[----:B------:R-:W-:Y:S02]  /*3a730*/  LEA.HI.X.SX32 R21, R24, R2, 0x1, P6 ;  /* 0x0000000218157211 */ /* 0x000fe400030f0eff */
[----:B------:R-:W0:Y:S01]  /*3a740*/  LDC R24, c[0x0][0x3b8] ;  /* 0x0000ee00ff187b82 */ /* 0x000e220000000800 */
[----:B------:R-:W-:-:S04]  /*3a750*/  LEA R22, P6, R0, R3, 0x1 ;  /* 0x0000000300167211 */ /* 0x000fc800078c08ff */
[----:B------:R-:W-:Y:S01]  /*3a760*/  LEA.HI.X.SX32 R23, R0, R2, 0x1, P6 ;  /* 0x0000000200177211 */ /* 0x000fe200030f0eff */
[----:B------:R0:W-:Y:S02]  /*3a770*/  @P2 STG.E.U16 desc[UR10][R20.64], R10 ;  /* 0x0000000a14002986 */ /* 0x0001e4000c10150a */
[----:B0-----:R-:W-:Y:S02]  /*3a780*/  IMAD R24, R24, 0x2, R0 ;  /* 0x0000000218187824 */ /* 0x001fe400078e0200 */
[----:B------:R-:W0:Y:S03]  /*3a790*/  LDC R0, c[0x0][0x3b8] ;  /* 0x0000ee00ff007b82 */ /* 0x000e260000000800 */
[----:B------:R-:W-:-:S04]  /*3a7a0*/  LEA R20, P6, R24, R3, 0x1 ;  /* 0x0000000318147211 */ /* 0x000fc800078c08ff */
[-C--:B------:R-:W-:Y:S01]  /*3a7b0*/  LEA.HI.X.SX32 R21, R24, R2.reuse, 0x1, P6 ;  /* 0x0000000218157211 */ /* 0x080fe200030f0eff */
[----:B0-----:R-:W-:Y:S01]  /*3a7c0*/  IMAD R0, R0, 0x2, R24 ;  /* 0x0000000200007824 */ /* 0x001fe200078e0218 */
[----:B-----5:R0:W-:Y:S04]  /*3a7d0*/  @P3 STG.E.U16 desc[UR10][R22.64], R9 ;  /* 0x0000000916003986 */ /* 0x0201e8000c10150a */
[----:B--2---:R2:W-:Y:S01]  /*3a7e0*/  @P5 STG.E.U16 desc[UR10][R20.64], R8 ;  /* 0x0000000814005986 */ /* 0x0045e2000c10150a */
[C---:B0-----:R-:W-:Y:S01]  /*3a7f0*/  LEA R22, P6, R0.reuse, R3, 0x1 ;  /* 0x0000000300167211 */ /* 0x041fe200078c08ff */
[----:B--2---:R-:W0:Y:S03]  /*3a800*/  LDC R21, c[0x0][0x3b8] ;  /* 0x0000ee00ff157b82 */ /* 0x004e260000000800 */
[----:B------:R-:W-:-:S05]  /*3a810*/  LEA.HI.X.SX32 R23, R0, R2, 0x1, P6 ;  /* 0x0000000200177211 */ /* 0x000fca00030f0eff */
[----:B---3--:R2:W-:Y:S02]  /*3a820*/  @P4 STG.E.U16 desc[UR10][R22.64], R7 ;  /* 0x0000000716004986 */ /* 0x0085e4000c10150a */
[----:B--2---:R-:W2:Y:S01]  /*3a830*/  LDC R22, c[0x0][0x3b8] ;  /* 0x0000ee00ff167b82 */ /* 0x004ea20000000800 */
[----:B0-----:R-:W-:Y:S01]  /*3a840*/  IMAD R20, R21, 0x2, R0 ;  /* 0x0000000215147824 */ /* 0x001fe200078e0200 */
[----:B------:R-:W-:Y:S01]  /*3a850*/  ISETP.LT.AND P5, PT, R25, UR5, !P0 ;  /* 0x0000000519007c0c */ /* 0x000fe2000c7a1270 */
[----:B------:R-:W0:Y:S02]  /*3a860*/  LDCU UR5, c[0x0][0x39c] ;  /* 0x00007380ff0577ac */ /* 0x000e240008000800 */
[----:B------:R-:W-:Y:S01]  /*3a870*/  IMAD R0, R21, 0x2, R20 ;  /* 0x0000000215007824 */ /* 0x000fe200078e0214 */
[----:B------:R-:W-:-:S04]  /*3a880*/  LEA R24, P6, R20, R3, 0x1 ;  /* 0x0000000314187211 */ /* 0x000fc800078c08ff */
[----:B------:R-:W-:Y:S02]  /*3a890*/  LEA.HI.X.SX32 R25, R20, R2, 0x1, P6 ;  /* 0x0000000214197211 */ /* 0x000fe400030f0eff */
[----:B------:R-:W-:-:S04]  /*3a8a0*/  LEA R20, P6, R0, R3, 0x1 ;  /* 0x0000000300147211 */ /* 0x000fc800078c08ff */
[----:B------:R-:W-:Y:S01]  /*3a8b0*/  LEA.HI.X.SX32 R21, R0, R2, 0x1, P6 ;  /* 0x0000000200157211 */ /* 0x000fe200030f0eff */
[----:B--2---:R-:W-:Y:S02]  /*3a8c0*/  IMAD R22, R22, 0x2, R0 ;  /* 0x0000000216167824 */ /* 0x004fe400078e0200 */
[----:B------:R-:W2:Y:S01]  /*3a8d0*/  LDC R0, c[0x0][0x3b8] ;  /* 0x0000ee00ff007b82 */ /* 0x000ea20000000800 */
[----:B------:R-:W-:Y:S01]  /*3a8e0*/  ISETP.LT.AND P2, PT, R6, UR6, !P0 ;  /* 0x0000000606007c0c */ /* 0x000fe2000c741270 */
[----:B------:R-:W3:Y:S01]  /*3a8f0*/  LDCU UR6, c[0x0][0x39c] ;  /* 0x00007380ff0677ac */ /* 0x000ee20008000800 */
[----:B------:R-:W-:Y:S01]  /*3a900*/  ISETP.LT.AND P3, PT, R4, UR4, !P0 ;  /* 0x0000000404007c0c */ /* 0x000fe2000c761270 */
[----:B------:R-:W5:Y:S01]  /*3a910*/  LDL.LU R6, [R1+0x118] ;  /* 0x0001180001067983 */ /* 0x000f620000300800 */
[----:B------:R-:W0:Y:S03]  /*3a920*/  LDCU UR4, c[0x0][0x39c] ;  /* 0x00007380ff0477ac */ /* 0x000e260008000800 */
[----:B------:R-:W5:Y:S04]  /*3a930*/  LDL.LU R4, [R1+0x11c] ;  /* 0x00011c0001047983 */ /* 0x000f680000300800 */
[----:B------:R-:W1:Y:S04]  /*3a940*/  LDL.LU R23, [R1+0x14c] ;  /* 0x00014c0001177983 */ /* 0x000e680000300800 */
[----:B----4-:R4:W-:Y:S01]  /*3a950*/  @P2 STG.E.U16 desc[UR10][R24.64], R5 ;  /* 0x0000000518002986 */ /* 0x0109e2000c10150a */
[----:B---3--:R-:W-:-:S03]  /*3a960*/  ISETP.LT.AND P4, PT, R28, UR6, !P0 ;  /* 0x000000061c007c0c */ /* 0x008fc6000c781270 */
[----:B------:R3:W-:Y:S01]  /*3a970*/  @P3 STG.E.U16 desc[UR10][R20.64], R27 ;  /* 0x0000001b14003986 */ /* 0x0007e2000c10150a */
[----:B------:R-:W0:Y:S01]  /*3a980*/  LDCU UR6, c[0x0][0x39c] ;  /* 0x00007380ff0677ac */ /* 0x000e220008000800 */
[----:B--2---:R-:W-:Y:S02]  /*3a990*/  IMAD R0, R0, 0x2, R22 ;  /* 0x0000000200007824 */ /* 0x004fe400078e0216 */
[----:B------:R-:W2:Y:S01]  /*3a9a0*/  LDL.LU R28, [R1+0x154] ;  /* 0x00015400011c7983 */ /* 0x000ea20000300800 */
[----:B----4-:R-:W-:-:S04]  /*3a9b0*/  LEA R24, P2, R22, R3, 0x1 ;  /* 0x0000000316187211 */ /* 0x010fc800078408ff */
[----:B------:R-:W-:Y:S02]  /*3a9c0*/  LEA.HI.X.SX32 R25, R22, R2, 0x1, P2 ;  /* 0x0000000216197211 */ /* 0x000fe400010f0eff */
[----:B------:R-:W4:Y:S04]  /*3a9d0*/  LDL.LU R22, [R1+0x148] ;  /* 0x0001480001167983 */ /* 0x000f280000300800 */
[----:B---3--:R-:W0:Y:S01]  /*3a9e0*/  LDL.LU R21, [R1+0x144] ;  /* 0x0001440001157983 */ /* 0x008e220000300800 */
[----:B------:R-:W-:-:S03]  /*3a9f0*/  LEA R20, P6, R0, R3, 0x1 ;  /* 0x0000000300147211 */ /* 0x000fc600078c08ff */
[----:B-----5:R3:W-:Y:S02]  /*3aa00*/  @P5 STG.E.U16 desc[UR10][R24.64], R6 ;  /* 0x0000000618005986 */ /* 0x0207e4000c10150a */
[----:B---3--:R-:W3:Y:S01]  /*3aa10*/  LDC R24, c[0x0][0x3b8] ;  /* 0x0000ee00ff187b82 */ /* 0x008ee20000000800 */
[----:B0-----:R-:W-:Y:S01]  /*3aa20*/  ISETP.LT.AND P2, PT, R21, UR4, !P0 ;  /* 0x0000000415007c0c */ /* 0x001fe2000c741270 */
[----:B------:R-:W2:Y:S01]  /*3aa30*/  LDCU UR4, c[0x0][0x39c] ;  /* 0x00007380ff0477ac */ /* 0x000ea20008000800 */
[----:B------:R-:W-:-:S05]  /*3aa40*/  LEA.HI.X.SX32 R21, R0, R2, 0x1, P6 ;  /* 0x0000000200157211 */ /* 0x000fca00030f0eff */
[----:B------:R0:W-:Y:S04]  /*3aa50*/  @P4 STG.E.U16 desc[UR10][R20.64], R4 ;  /* 0x0000000414004986 */ /* 0x0001e8000c10150a */
[----:B0-----:R-:W5:Y:S01]  /*3aa60*/  LDL.LU R21, [R1+0x150] ;  /* 0x0001500001157983 */ /* 0x001f620000300800 */
[----:B-1----:R-:W-:Y:S01]  /*3aa70*/  ISETP.LT.AND P5, PT, R23, UR7, !P0 ;  /* 0x0000000717007c0c */ /* 0x002fe2000c7a1270 */
[----:B---3--:R-:W-:Y:S01]  /*3aa80*/  IMAD R23, R24, 0x2, R0 ;  /* 0x0000000218177824 */ /* 0x008fe200078e0200 */
[----:B----4-:R-:W-:Y:S01]  /*3aa90*/  ISETP.LT.AND P3, PT, R22, UR5, !P0 ;  /* 0x0000000516007c0c */ /* 0x010fe2000c761270 */
[----:B------:R-:W0:Y:S02]  /*3aaa0*/  LDCU UR5, c[0x0][0x39c] ;  /* 0x00007380ff0577ac */ /* 0x000e240008000800 */
[----:B------:R-:W-:Y:S01]  /*3aab0*/  IMAD R0, R24, 0x2, R23 ;  /* 0x0000000218007824 */ /* 0x000fe200078e0217 */
[C---:B------:R-:W-:Y:S01]  /*3aac0*/  LEA R22, P6, R23.reuse, R3, 0x1 ;  /* 0x0000000317167211 */ /* 0x040fe200078c08ff */
[----:B------:R-:W1:Y:S03]  /*3aad0*/  LDCU UR7, c[0x0][0x39c] ;  /* 0x00007380ff0777ac */ /* 0x000e660008000800 */
[----:B------:R-:W-:-:S02]  /*3aae0*/  LEA.HI.X.SX32 R23, R23, R2, 0x1, P6 ;  /* 0x0000000217177211 */ /* 0x000fc400030f0eff */
[----:B------:R-:W-:Y:S02]  /*3aaf0*/  LEA R20, P6, R0, R3, 0x1 ;  /* 0x0000000300147211 */ /* 0x000fe400078c08ff */
[----:B------:R-:W-:Y:S02]  /*3ab00*/  PRMT R26, R10, 0x7632, R26 ;  /* 0x000076320a1a7816 */ /* 0x000fe4000000001a */
[----:B------:R-:W-:Y:S01]  /*3ab10*/  PRMT R25, R9, 0x7632, R25 ;  /* 0x0000763209197816 */ /* 0x000fe20000000019 */
[----:B------:R-:W3:Y:S04]  /*3ab20*/  LDL.LU R10, [R1+0xe60] ;  /* 0x000e6000010a7983 */ /* 0x000ee80000300800 */
[----:B------:R-:W4:Y:S04]  /*3ab30*/  LDL.LU R9, [R1+0xe5c] ;  /* 0x000e5c0001097983 */ /* 0x000f280000300800 */
[----:B------:R0:W-:Y:S01]  /*3ab40*/  @P2 STG.E.U16 desc[UR10][R22.64], R26 ;  /* 0x0000001a16002986 */ /* 0x0001e2000c10150a */
[----:B--2---:R-:W-:Y:S01]  /*3ab50*/  ISETP.LT.AND P2, PT, R28, UR4, !P0 ;  /* 0x000000041c007c0c */ /* 0x004fe2000c741270 */
[----:B------:R-:W-:Y:S01]  /*3ab60*/  IMAD R24, R24, 0x2, R0 ;  /* 0x0000000218187824 */ /* 0x000fe200078e0200 */
[----:B------:R-:W2:Y:S01]  /*3ab70*/  LDCU UR4, c[0x0][0x39c] ;  /* 0x00007380ff0477ac */ /* 0x000ea20008000800 */
[----:B0-----:R-:W2:Y:S04]  /*3ab80*/  LDL.LU R26, [R1+0x164] ;  /* 0x00016400011a7983 */ /* 0x001ea80000300800 */
[----:B------:R-:W2:Y:S01]  /*3ab90*/  LDL.LU R28, [R1+0x16c] ;  /* 0x00016c00011c7983 */ /* 0x000ea20000300800 */
[----:B-----5:R-:W-:Y:S01]  /*3aba0*/  ISETP.LT.AND P4, PT, R21, UR6, !P0 ;  /* 0x0000000615007c0c */ /* 0x020fe2000c781270 */
[----:B------:R-:W0:Y:S01]  /*3abb0*/  LDCU UR6, c[0x0][0x39c] ;  /* 0x00007380ff0677ac */ /* 0x000e220008000800 */
[----:B------:R-:W-:-:S02]  /*3abc0*/  LEA.HI.X.SX32 R21, R0, R2, 0x1, P6 ;  /* 0x0000000200157211 */ /* 0x000fc400030f0eff */
[----:B------:R-:W5:Y:S03]  /*3abd0*/  LDC R0, c[0x0][0x3b8] ;  /* 0x0000ee00ff007b82 */ /* 0x000f660000000800 */
[----:B------:R0:W-:Y:S04]  /*3abe0*/  @P3 STG.E.U16 desc[UR10][R20.64], R25 ;  /* 0x0000001914003986 */ /* 0x0001e8000c10150a */
[----:B0-----:R-:W2:Y:S04]  /*3abf0*/  LDL.LU R21, [R1+0x158] ;  /* 0x0001580001157983 */ /* 0x001ea80000300800 */
[----:B------:R-:W3:Y:S01]  /*3ac00*/  LDL.LU R25, [R1+0x160] ;  /* 0x0001600001197983 */ /* 0x000ee20000300800 */
[----:B------:R-:W-:-:S04]  /*3ac10*/  LEA R22, P6, R24, R3, 0x1 ;  /* 0x0000000318167211 */ /* 0x000fc800078c08ff */
[----:B------:R-:W-:Y:S01]  /*3ac20*/  LEA.HI.X.SX32 R23, R24, R2, 0x1, P6 ;  /* 0x0000000218177211 */ /* 0x000fe200030f0eff */
[----:B-----5:R-:W-:Y:S02]  /*3ac30*/  IMAD R0, R0, 0x2, R24 ;  /* 0x0000000200007824 */ /* 0x020fe400078e0218 */
[----:B------:R-:W0:Y:S01]  /*3ac40*/  LDC R24, c[0x0][0x3b8] ;  /* 0x0000ee00ff187b82 */ /* 0x000e220000000800 */
[----:B------:R-:W-:Y:S02]  /*3ac50*/  PRMT R20, R8, 0x7632, R20 ;  /* 0x0000763208147816 */ /* 0x000fe40000000014 */
[----:B------:R-:W5:Y:S04]  /*3ac60*/  LDL.LU R8, [R1+0xe58] ;  /* 0x000e580001087983 */ /* 0x000f680000300800 */
[----:B------:R1:W-:Y:S02]  /*3ac70*/  @P5 STG.E.U16 desc[UR10][R22.64], R20 ;  /* 0x0000001416005986 */ /* 0x0003e4000c10150a */
[----:B-1----:R-:W-:Y:S01]  /*3ac80*/  LEA R20, P6, R0, R3, 0x1 ;  /* 0x0000000300147211 */ /* 0x002fe200078c08ff */
[----:B0-----:R-:W-:Y:S01]  /*3ac90*/  IMAD R22, R24, 0x2, R0 ;  /* 0x0000000218167824 */ /* 0x001fe200078e0200 */
[----:B------:R-:W-:-:S02]  /*3aca0*/  PRMT R23, R7, 0x7632, R23 ;  /* 0x0000763207177816 */ /* 0x000fc40000000017 */
[----:B------:R-:W4:Y:S01]  /*3acb0*/  LDL.LU R7, [R1+0xe54] ;  /* 0x000e540001077983 */ /* 0x000f220000300800 */
[----:B--2---:R-:W-:Y:S01]  /*3acc0*/  ISETP.LT.AND P3, PT, R21, UR5, !P0 ;  /* 0x0000000515007c0c */ /* 0x004fe2000c761270 */
[----:B------:R-:W0:Y:S01]  /*3acd0*/  LDCU UR5, c[0x0][0x39c] ;  /* 0x00007380ff0577ac */ /* 0x000e220008000800 */
[-C--:B------:R-:W-:Y:S02]  /*3ace0*/  LEA.HI.X.SX32 R21, R0, R2.reuse, 0x1, P6 ;  /* 0x0000000200157211 */ /* 0x080fe400030f0eff */
[C---:B------:R-:W-:Y:S02]  /*3acf0*/  LEA R24, P6, R22.reuse, R3, 0x1 ;  /* 0x0000000316187211 */ /* 0x040fe400078c08ff */
[----:B---3--:R-:W-:Y:S02]  /*3ad00*/  ISETP.LT.AND P5, PT, R25, UR6, !P0 ;  /* 0x0000000619007c0c */ /* 0x008fe4000c7a1270 */
[----:B------:R-:W-:Y:S01]  /*3ad10*/  PRMT R0, R5, 0x7632, R0 ;  /* 0x0000763205007816 */ /* 0x000fe20000000000 */
[----:B------:R1:W-:Y:S01]  /*3ad20*/  @P4 STG.E.U16 desc[UR10][R20.64], R23 ;  /* 0x0000001714004986 */ /* 0x0003e2000c10150a */
[----:B------:R-:W-:Y:S01]  /*3ad30*/  LEA.HI.X.SX32 R25, R22, R2, 0x1, P6 ;  /* 0x0000000216197211 */ /* 0x000fe200030f0eff */
[----:B------:R-:W2:Y:S02]  /*3ad40*/  LDCU UR6, c[0x0][0x39c] ;  /* 0x00007380ff0677ac */ /* 0x000ea40008000800 */
[----:B------:R-:W3:Y:S04]  /*3ad50*/  LDL.LU R5, [R1+0xe50] ;  /* 0x000e500001057983 */ /* 0x000ee80000300800 */
[----:B------:R0:W-:Y:S01]  /*3ad60*/  @P2 STG.E.U16 desc[UR10][R24.64], R0 ;  /* 0x0000000018002986 */ /* 0x0001e2000c10150a */
[----:B-1----:R-:W1:Y:S03]  /*3ad70*/  LDC R23, c[0x0][0x3b8] ;  /* 0x0000ee00ff177b82 */ /* 0x002e660000000800 */
[----:B0-----:R-:W2:Y:S01]  /*3ad80*/  LDL.LU R24, [R1+0x168] ;  /* 0x0001680001187983 */ /* 0x001ea20000300800 */
[----:B------:R-:W-:-:S03]  /*3ad90*/  PRMT R25, R6, 0x7632, R25 ;  /* 0x0000763206197816 */ /* 0x000fc60000000019 */
[----:B------:R-:W3:Y:S01]  /*3ada0*/  LDL.LU R6, [R1+0xe4c] ;  /* 0x000e4c0001067983 */ /* 0x000ee20000300800 */
[----:B-1----:R-:W-:-:S04]  /*3adb0*/  IMAD R22, R23, 0x2, R22 ;  /* 0x0000000217167824 */ /* 0x002fc800078e0216 */
[----:B------:R-:W-:Y:S02]  /*3adc0*/  IMAD R0, R23, 0x2, R22 ;  /* 0x0000000217007824 */ /* 0x000fe400078e0216 */
[----:B------:R-:W0:Y:S01]  /*3add0*/  LDC R23, c[0x0][0x3b8] ;  /* 0x0000ee00ff177b82 */ /* 0x000e220000000800 */
[----:B------:R-:W-:-:S04]  /*3ade0*/  LEA R20, P4, R22, R3, 0x1 ;  /* 0x0000000316147211 */ /* 0x000fc800078808ff */
[----:B------:R-:W-:Y:S02]  /*3adf0*/  LEA.HI.X.SX32 R21, R22, R2, 0x1, P4 ;  /* 0x0000000216157211 */ /* 0x000fe400020f0eff */
[----:B------:R-:W-:Y:S02]  /*3ae00*/  PRMT R22, R27, 0x7632, R22 ;  /* 0x000076321b167816 */ /* 0x000fe40000000016 */
[----:B------:R-:W-:Y:S01]  /*3ae10*/  ISETP.LT.AND P6, PT, R26, UR4, !P0 ;  /* 0x000000041a007c0c */ /* 0x000fe2000c7c1270 */
[----:B------:R-:W3:Y:S01]  /*3ae20*/  LDCU UR4, c[0x0][0x39c] ;  /* 0x00007380ff0477ac */ /* 0x000ee20008000800 */
[----:B------:R-:W1:Y:S01]  /*3ae30*/  LDC R26, c[0x0][0x3b8] ;  /* 0x0000ee00ff1a7b82 */ /* 0x000e620000000800 */
[----:B------:R0:W-:Y:S01]  /*3ae40*/  @P3 STG.E.U16 desc[UR10][R20.64], R22 ;  /* 0x0000001614003986 */ /* 0x0001e2000c10150a */
[----:B--2---:R-:W-:Y:S01]  /*3ae50*/  ISETP.LT.AND P2, PT, R24, UR5, !P0 ;  /* 0x0000000518007c0c */ /* 0x004fe2000c741270 */
[----:B------:R-:W2:Y:S01]  /*3ae60*/  LDCU UR5, c[0x0][0x39c] ;  /* 0x00007380ff0577ac */ /* 0x000ea20008000800 */
[----:B0-----:R-:W-:Y:S01]  /*3ae70*/  LEA R20, P3, R0, R3, 0x1 ;  /* 0x0000000300147211 */ /* 0x001fe200078608ff */
[----:B------:R-:W-:-:S03]  /*3ae80*/  IMAD R24, R23, 0x2, R0 ;  /* 0x0000000217187824 */ /* 0x000fc600078e0200 */
[----:B------:R-:W0:Y:S01]  /*3ae90*/  LDC R27, c[0x0][0x3b8] ;  /* 0x0000ee00ff1b7b82 */ /* 0x000e220000000800 */
[----:B------:R-:W-:Y:S02]  /*3aea0*/  LEA.HI.X.SX32 R21, R0, R2, 0x1, P3 ;  /* 0x0000000200157211 */ /* 0x000fe400018f0eff */
[----:B------:R-:W-:Y:S02]  /*3aeb0*/  PRMT R0, R4, 0x7632, R0 ;  /* 0x0000763204007816 */ /* 0x000fe40000000000 */
[----:B------:R-:W4:Y:S01]  /*3aec0*/  LDL.LU R4, [R1+0xe48] ;  /* 0x000e480001047983 */ /* 0x000f220000300800 */
[----:B------:R-:W-:-:S03]  /*3aed0*/  LEA R22, P3, R24, R3, 0x1 ;  /* 0x0000000318167211 */ /* 0x000fc600078608ff */
[----:B------:R5:W-:Y:S01]  /*3aee0*/  @P5 STG.E.U16 desc[UR10][R20.64], R25 ;  /* 0x0000001914005986 */ /* 0x000be2000c10150a */
[-C--:B------:R-:W-:Y:S02]  /*3aef0*/  LEA.HI.X.SX32 R23, R24, R2.reuse, 0x1, P3 ;  /* 0x0000000218177211 */ /* 0x080fe400018f0eff */
[----:B---3--:R-:W-:Y:S02]  /*3af00*/  ISETP.LT.AND P5, PT, R5, UR4, !P0 ;  /* 0x0000000405007c0c */ /* 0x008fe4000c7a1270 */
[----:B------:R-:W-:Y:S01]  /*3af10*/  ISETP.LT.AND P4, PT, R28, UR6, !P0 ;  /* 0x000000061c007c0c */ /* 0x000fe2000c781270 */
[----:B------:R-:W3:Y:S01]  /*3af20*/  LDL.LU R5, [R1+0xe44] ;  /* 0x000e440001057983 */ /* 0x000ee20000300800 */
[----:B--2---:R-:W-:Y:S01]  /*3af30*/  ISETP.LT.AND P3, PT, R6, UR5, !P0 ;  /* 0x0000000506007c0c */ /* 0x004fe2000c761270 */
[----:B------:R-:W2:Y:S01]  /*3af40*/  LDC R28, c[0x0][0x3b8] ;  /* 0x0000ee00ff1c7b82 */ /* 0x000ea20000000800 */
[----:B------:R-:W0:Y:S01]  /*3af50*/  LDCU UR6, c[0x0][0x39c] ;  /* 0x00007380ff0677ac */ /* 0x000e220008000800 */
[----:B------:R-:W3:Y:S01]  /*3af60*/  LDL.LU R6, [R1+0xe40] ;  /* 0x000e400001067983 */ /* 0x000ee20000300800 */
[----:B-1----:R-:W-:Y:S01]  /*3af70*/  IMAD R24, R26, 0x2, R24 ;  /* 0x000000021a187824 */ /* 0x002fe200078e0218 */
[----:B------:R-:W1:Y:S02]  /*3af80*/  LDCU UR4, c[0x0][0x39c] ;  /* 0x00007380ff0477ac */ /* 0x000e640008000800 */
[----:B------:R0:W-:Y:S02]  /*3af90*/  @P6 STG.E.U16 desc[UR10][R22.64], R0 ;  /* 0x0000000016006986 */ /* 0x0001e4000c10150a */
[C---:B-----5:R-:W-:Y:S01]  /*3afa0*/  LEA R20, P6, R24.reuse, R3, 0x1 ;  /* 0x0000000318147211 */ /* 0x060fe200078c08ff */
[----:B------:R-:W5:Y:S01]  /*3afb0*/  LDCU UR5, c[0x0][0x39c] ;  /* 0x00007380ff0577ac */ /* 0x000f620008000800 */
[----:B------:R-:W1:Y:S02]  /*3afc0*/  LDC R25, c[0x0][0x3b8] ;  /* 0x0000ee00ff197b82 */ /* 0x000e640000000800 */
[----:B------:R-:W-:Y:S01]  /*3afd0*/  LEA.HI.X.SX32 R21, R24, R2, 0x1, P6 ;  /* 0x0000000218157211 */ /* 0x000fe200030f0eff */
[----:B0-----:R-:W-:-:S05]  /*3afe0*/  IMAD R23, R27, 0x2, R24 ;  /* 0x000000021b177824 */ /* 0x001fca00078e0218 */
[----:B------:R-:W0:Y:S01]  /*3aff0*/  LDC R26, c[0x0][0x3b8] ;  /* 0x0000ee00ff1a7b82 */ /* 0x000e220000000800 */
[----:B------:R-:W-:Y:S01]  /*3b000*/  LEA R22, P6, R23, R3, 0x1 ;  /* 0x0000000317167211 */ /* 0x000fe200078c08ff */
[----:B--2---:R-:W-:-:S03]  /*3b010*/  IMAD R0, R28, 0x2, R23 ;  /* 0x000000021c007824 */ /* 0x004fc600078e0217 */
[----:B------:R-:W-:-:S03]  /*3b020*/  LEA.HI.X.SX32 R23, R23, R2, 0x1, P6 ;  /* 0x0000000217177211 */ /* 0x000fc600030f0eff */
[----:B------:R-:W2:Y:S01]  /*3b030*/  LDC R27, c[0x0][0x3b8] ;  /* 0x0000ee00ff1b7b82 */ /* 0x000ea20000000800 */
[----:B----4-:R4:W-:Y:S01]  /*3b040*/  @P2 STG.E.U16 desc[UR10][R20.64], R4 ;  /* 0x0000000414002986 */ /* 0x0109e2000c10150a */
[----:B------:R-:W-:-:S06]  /*3b050*/  ISETP.LT.AND P2, PT, R7, UR6, !P0 ;  /* 0x0000000607007c0c */ /* 0x000fcc000c741270 */
[----:B------:R-:W2:Y:S01]  /*3b060*/  LDC R28, c[0x0][0x3b8] ;  /* 0x0000ee00ff1c7b82 */ /* 0x000ea20000000800 */
[----:B-1----:R-:W-:Y:S01]  /*3b070*/  IMAD R24, R25, 0x2, R0 ;  /* 0x0000000219187824 */ /* 0x002fe200078e0200 */
[----:B------:R-:W2:Y:S01]  /*3b080*/  LDL.LU R7, [R1+0xe3c] ;  /* 0x000e3c0001077983 */ /* 0x000ea20000300800 */
[----:B------:R-:W1:Y:S01]  /*3b090*/  LDCU UR6, c[0x0][0x39c] ;  /* 0x00007380ff0677ac */ /* 0x000e620008000800 */
[CC--:B----4-:R-:W-:Y:S02]  /*3b0a0*/  LEA R20, P6, R0.reuse, R3.reuse, 0x1 ;  /* 0x0000000300147211 */ /* 0x0d0fe400078c08ff */
[----:B---3--:R3:W-:Y:S02]  /*3b0b0*/  @P4 STG.E.U16 desc[UR10][R22.64], R5 ;  /* 0x0000000516004986 */ /* 0x0087e4000c10150a */
[----:B------:R-:W4:Y:S01]  /*3b0c0*/  LDC R25, c[0x0][0x3b8] ;  /* 0x0000ee00ff197b82 */ /* 0x000f220000000800 */
[----:B------:R-:W-:Y:S02]  /*3b0d0*/  LEA.HI.X.SX32 R21, R0, R2, 0x1, P6 ;  /* 0x0000000200157211 */ /* 0x000fe400030f0eff */
[----:B------:R-:W-:Y:S01]  /*3b0e0*/  ISETP.LT.AND P4, PT, R8, UR4, !P0 ;  /* 0x0000000408007c0c */ /* 0x000fe2000c781270 */
[----:B------:R-:W1:Y:S01]  /*3b0f0*/  LDCU UR4, c[0x0][0x39c] ;  /* 0x00007380ff0477ac */ /* 0x000e620008000800 */
[----:B------:R-:W4:Y:S04]  /*3b100*/  LDL.LU R8, [R1+0xe38] ;  /* 0x000e380001087983 */ /* 0x000f280000300800 */
[----:B------:R1:W-:Y:S01]  /*3b110*/  @P5 STG.E.U16 desc[UR10][R20.64], R6 ;  /* 0x0000000614005986 */ /* 0x0003e2000c10150a */
[----:B-----5:R-:W-:Y:S01]  /*3b120*/  ISETP.LT.AND P5, PT, R9, UR5, !P0 ;  /* 0x0000000509007c0c */ /* 0x020fe2000c7a1270 */
[----:B------:R-:W5:Y:S02]  /*3b130*/  LDCU UR5, c[0x0][0x39c] ;  /* 0x00007380ff0577ac */ /* 0x000f640008000800 */
[----:B------:R-:W5:Y:S01]  /*3b140*/  LDL.LU R9, [R1+0xe34] ;  /* 0x000e340001097983 */ /* 0x000f620000300800 */
[----:B---3--:R-:W-:-:S04]  /*3b150*/  LEA R22, P6, R24, R3, 0x1 ;  /* 0x0000000318167211 */ /* 0x008fc800078c08ff */
[----:B------:R-:W-:Y:S01]  /*3b160*/  LEA.HI.X.SX32 R23, R24, R2, 0x1, P6 ;  /* 0x0000000218177211 */ /* 0x000fe200030f0eff */
[----:B0-----:R-:W-:Y:S02]  /*3b170*/  IMAD R24, R26, 0x2, R24 ;  /* 0x000000021a187824 */ /* 0x001fe400078e0218 */
[----:B------:R-:W0:Y:S03]  /*3b180*/  LDC R26, c[0x0][0x3b8] ;  /* 0x0000ee00ff1a7b82 */ /* 0x000e260000000800 */
[----:B-1----:R-:W-:-:S04]  /*3b190*/  LEA R20, P6, R24, R3, 0x1 ;  /* 0x0000000318147211 */ /* 0x002fc800078c08ff */
[----:B------:R-:W-:Y:S01]  /*3b1a0*/  LEA.HI.X.SX32 R21, R24, R2, 0x1, P6 ;  /* 0x0000000218157211 */ /* 0x000fe200030f0eff */
[----:B--2---:R1:W-:Y:S01]  /*3b1b0*/  @P3 STG.E.U16 desc[UR10][R22.64], R7 ;  /* 0x0000000716003986 */ /* 0x0043e2000c10150a */
[----:B------:R-:W-:Y:S01]  /*3b1c0*/  ISETP.LT.AND P3, PT, R10, UR6, !P0 ;  /* 0x000000060a007c0c */ /* 0x000fe2000c761270 */
[----:B------:R-:W2:Y:S02]  /*3b1d0*/  LDCU UR6, c[0x0][0x39c] ;  /* 0x00007380ff0677ac */ /* 0x000ea40008000800 */
[----:B------:R-:W3:Y:S01]  /*3b1e0*/  LDL.LU R10, [R1+0xe30] ;  /* 0x000e3000010a7983 */ /* 0x000ee20000300800 */
[----:B-1----:R-:W-:-:S03]  /*3b1f0*/  IMAD R23, R27, 0x2, R24 ;  /* 0x000000021b177824 */ /* 0x002fc600078e0218 */
[----:B------:R-:W2:Y:S01]  /*3b200*/  LDL.LU R24, [R1+0x18c] ;  /* 0x00018c0001187983 */ /* 0x000ea20000300800 */
[----:B------:R-:W1:Y:S01]  /*3b210*/  LDC R27, c[0x0][0x3b8] ;  /* 0x0000ee00ff1b7b82 */ /* 0x000e620000000800 */
[CC--:B------:R-:W-:Y:S01]  /*3b220*/  LEA R22, P6, R23.reuse, R3.reuse, 0x1 ;  /* 0x0000000317167211 */ /* 0x0c0fe200078c08ff */
[----:B------:R-:W-:Y:S01]  /*3b230*/  IMAD R0, R28, 0x2, R23 ;  /* 0x000000021c007824 */ /* 0x000fe200078e0217 */
[----:B----4-:R4:W-:Y:S02]  /*3b240*/  @P2 STG.E.U16 desc[UR10][R20.64], R8 ;  /* 0x0000000814002986 */ /* 0x0109e4000c10150a */
[----:B------:R-:W-:Y:S02]  /*3b250*/  LEA.HI.X.SX32 R23, R23, R2, 0x1, P6 ;  /* 0x0000000217177211 */ /* 0x000fe400030f0eff */
[----:B------:R-:W2:Y:S04]  /*3b260*/  LDL.LU R28, [R1+0x194] ;  /* 0x00019400011c7983 */ /* 0x000ea80000300800 */
[----:B-----5:R5:W-:Y:S01]  /*3b270*/  @P4 STG.E.U16 desc[UR10][R22.64], R9 ;  /* 0x0000000916004986 */ /* 0x020be2000c10150a */
[----:B------:R-:W-:Y:S01]  /*3b280*/  ISETP.LT.AND P4, PT, R11, UR5, !P0 ;  /* 0x000000050b007c0c */ /* 0x000fe2000c781270 */
[----:B------:R-:W1:Y:S02]  /*3b290*/  LDCU UR5, c[0x0][0x39c] ;  /* 0x00007380ff0577ac */ /* 0x000e640008000800 */
[----:B------:R-:W2:Y:S01]  /*3b2a0*/  LDL.LU R11, [R1+0xe2c] ;  /* 0x000e2c00010b7983 */ /* 0x000ea20000300800 */
[----:B----4-:R-:W-:-:S04]  /*3b2b0*/  LEA R20, P6, R0, R3, 0x1 ;  /* 0x0000000300147211 */ /* 0x010fc800078c08ff */
[----:B------:R-:W-:Y:S01]  /*3b2c0*/  LEA.HI.X.SX32 R21, R0, R2, 0x1, P6 ;  /* 0x0000000200157211 */ /* 0x000fe200030f0eff */
[----:B-----5:R-:W-:Y:S01]  /*3b2d0*/  IMAD R22, R25, 0x2, R0 ;  /* 0x0000000219167824 */ /* 0x020fe200078e0200 */
[----:B------:R-:W-:Y:S01]  /*3b2e0*/  PRMT R5, R4, 0x7632, R5 ;  /* 0x0000763204057816 */ /* 0x000fe20000000005 */
[----:B------:R-:W4:Y:S02]  /*3b2f0*/  LDC R25, c[0x0][0x3b8] ;  /* 0x0000ee00ff197b82 */ /* 0x000f240000000800 */
[----:B0-----:R-:W-:-:S04]  /*3b300*/  IMAD R0, R26, 0x2, R22 ;  /* 0x000000021a007824 */ /* 0x001fc800078e0216 */
[----:B-1----:R-:W-:Y:S02]  /*3b310*/  IMAD R4, R27, 0x2, R0 ;  /* 0x000000021b047824 */ /* 0x002fe400078e0200 */
[----:B------:R-:W0:Y:S01]  /*3b320*/  LDC R26, c[0x0][0x3b8] ;  /* 0x0000ee00ff1a7b82 */ /* 0x000e220000000800 */
[----:B---3--:R1:W-:Y:S02]  /*3b330*/  @P5 STG.E.U16 desc[UR10][R20.64], R10 ;  /* 0x0000000a14005986 */ /* 0x0083e4000c10150a */
[----:B-1----:R-:W-:-:S04]  /*3b340*/  LEA R20, P5, R22, R3, 0x1 ;  /* 0x0000000316147211 */ /* 0x002fc800078a08ff */
[-C--:B------:R-:W-:Y:S02]  /*3b350*/  LEA.HI.X.SX32 R21, R22, R2.reuse, 0x1, P5 ;  /* 0x0000000216157211 */ /* 0x080fe400028f0eff */
[----:B--2---:R-:W-:Y:S01]  /*3b360*/  ISETP.LT.AND P6, PT, R28, UR6, !P0 ;  /* 0x000000061c007c0c */ /* 0x004fe2000c7c1270 */
[----:B------:R-:W1:Y:S01]  /*3b370*/  LDCU UR6, c[0x0][0x39c] ;  /* 0x00007380ff0677ac */ /* 0x000e620008000800 */
[----:B------:R-:W1:Y:S04]  /*3b380*/  LDL.LU R28, [R1+0x1ac] ;  /* 0x0001ac00011c7983 */ /* 0x000e680000300800 */
[----:B------:R-:W2:Y:S04]  /*3b390*/  LDL.LU R27, [R1+0x1a8] ;  /* 0x0001a800011b7983 */ /* 0x000ea80000300800 */
[----:B------:R3:W-:Y:S04]  /*3b3a0*/  @P3 STG.E.U16 desc[UR10][R20.64], R11 ;  /* 0x0000000b14003986 */ /* 0x0007e8000c10150a */
[----:B---3--:R-:W3:Y:S01]  /*3b3b0*/  LDL.LU R21, [R1+0x198] ;  /* 0x0001980001157983 */ /* 0x008ee20000300800 */
[----:B------:R-:W-:Y:S01]  /*3b3c0*/  ISETP.LT.AND P2, PT, R24, UR4, !P0 ;  /* 0x0000000418007c0c */ /* 0x000fe2000c741270 */
[----:B------:R-:W3:Y:S01]  /*3b3d0*/  LDCU UR4, c[0x0][0x39c] ;  /* 0x00007380ff0477ac */ /* 0x000ee20008000800 */
[C---:B------:R-:W-:Y:S01]  /*3b3e0*/  LEA R22, P5, R0.reuse, R3, 0x1 ;  /* 0x0000000300167211 */ /* 0x040fe200078a08ff */
[----:B------:R-:W5:Y:S03]  /*3b3f0*/  LDC R24, c[0x0][0x3b8] ;  /* 0x0000ee00ff187b82 */ /* 0x000f660000000800 */
[----:B------:R-:W-:-:S07]  /*3b400*/  LEA.HI.X.SX32 R23, R0, R2, 0x1, P5 ;  /* 0x0000000200177211 */ /* 0x000fce00028f0eff */
[----:B------:R0:W-:Y:S01]  /*3b410*/  @P2 STG.E.U16 desc[UR10][R22.64], R5 ;  /* 0x0000000516002986 */ /* 0x0001e2000c10150a */
[----:B------:R-:W-:Y:S02]  /*3b420*/  PRMT R0, R5, 0x7632, R0 ;  /* 0x0000763205007816 */ /* 0x000fe40000000000 */
[----:B------:R-:W-:Y:S02]  /*3b430*/  LEA R20, P3, R4, R3, 0x1 ;  /* 0x0000000304147211 */ /* 0x000fe400078608ff */
[----:B------:R-:W-:Y:S01]  /*3b440*/  PRMT R9, R6, 0x7632, R9 ;  /* 0x0000763206097816 */ /* 0x000fe20000000009 */
[----:B0-----:R-:W0:Y:S01]  /*3b450*/  LDC R22, c[0x0][0x3b8] ;  /* 0x0000ee00ff167b82 */ /* 0x001e220000000800 */
[----:B-----5:R-:W-:Y:S01]  /*3b460*/  IMAD R5, R24, 0x2, R4 ;  /* 0x0000000218057824 */ /* 0x020fe200078e0204 */
[----:B---3--:R-:W-:Y:S01]  /*3b470*/  ISETP.LT.AND P5, PT, R21, UR4, !P0 ;  /* 0x0000000415007c0c */ /* 0x008fe2000c7a1270 */
[----:B------:R-:W3:Y:S01]  /*3b480*/  LDCU UR4, c[0x0][0x39c] ;  /* 0x00007380ff0477ac */ /* 0x000ee20008000800 */
[----:B------:R-:W5:Y:S04]  /*3b490*/  LDL.LU R21, [R1+0x19c] ;  /* 0x00019c0001157983 */ /* 0x000f680000300800 */
[----:B------:R-:W2:Y:S04]  /*3b4a0*/  LDL.LU R23, [R1+0x1a0] ;  /* 0x0001a00001177983 */ /* 0x000ea80000300800 */
[----:B------:R-:W3:Y:S01]  /*3b4b0*/  LDL.LU R24, [R1+0x1a4] ;  /* 0x0001a40001187983 */ /* 0x000ee20000300800 */
[----:B------:R-:W-:-:S02]  /*3b4c0*/  PRMT R8, R7, 0x7632, R8 ;  /* 0x0000763207087816 */ /* 0x000fc40000000008 */
[----:B------:R-:W-:Y:S02]  /*3b4d0*/  PRMT R10, R10, 0x7632, R10 ;  /* 0x000076320a0a7816 */ /* 0x000fe4000000000a */
[----:B-----5:R-:W-:Y:S01]  /*3b4e0*/  ISETP.LT.AND P2, PT, R21, UR5, !P0 ;  /* 0x0000000515007c0c */ /* 0x020fe2000c741270 */
[----:B------:R-:W5:Y:S01]  /*3b4f0*/  LDCU UR5, c[0x0][0x39c] ;  /* 0x00007380ff0577ac */ /* 0x000f620008000800 */
[----:B------:R-:W-:Y:S02]  /*3b500*/  LEA.HI.X.SX32 R21, R4, R2, 0x1, P3 ;  /* 0x0000000204157211 */ /* 0x000fe400018f0eff */
[----:B--2---:R-:W-:Y:S01]  /*3b510*/  ISETP.LT.AND P3, PT, R23, UR7, !P0 ;  /* 0x0000000717007c0c */ /* 0x004fe2000c761270 */
[----:B------:R-:W2:Y:S01]  /*3b520*/  LDCU UR7, c[0x0][0x39c] ;  /* 0x00007380ff0777ac */ /* 0x000ea20008000800 */
[----:B------:R-:W0:Y:S01]  /*3b530*/  LDC R23, c[0x0][0x3b8] ;  /* 0x0000ee00ff177b82 */ /* 0x000e220000000800 */
[----:B------:R4:W-:Y:S01]  /*3b540*/  @P4 STG.E.U16 desc[UR10][R20.64], R0 ;  /* 0x0000000014004986 */ /* 0x0009e2000c10150a */
[----:B------:R-:W-:Y:S01]  /*3b550*/  LEA R4, P4, R5, R3, 0x1 ;  /* 0x0000000305047211 */ /* 0x000fe200078808ff */
[----:B----4-:R-:W-:-:S03]  /*3b560*/  IMAD R0, R25, 0x2, R5 ;  /* 0x0000000219007824 */ /* 0x010fc600078e0205 */
[----:B------:R-:W-:Y:S02]  /*3b570*/  LEA.HI.X.SX32 R5, R5, R2, 0x1, P4 ;  /* 0x0000000205057211 */ /* 0x000fe400020f0eff */
[----:B------:R-:W4:Y:S01]  /*3b580*/  LDC R21, c[0x0][0x3b8] ;  /* 0x0000ee00ff157b82 */ /* 0x000f220000000800 */
[----:B------:R-:W-:Y:S01]  /*3b590*/  LEA R6, P4, R0, R3, 0x1 ;  /* 0x0000000300067211 */ /* 0x000fe200078808ff */
[----:B------:R-:W-:-:S03]  /*3b5a0*/  IMAD R20, R26, 0x2, R0 ;  /* 0x000000021a147824 */ /* 0x000fc600078e0200 */
[----:B------:R-:W-:-:S03]  /*3b5b0*/  LEA.HI.X.SX32 R7, R0, R2, 0x1, P4 ;  /* 0x0000000200077211 */ /* 0x000fc600020f0eff */
[----:B------:R-:W1:Y:S01]  /*3b5c0*/  LDC R0, c[0x0][0x3b8] ;  /* 0x0000ee00ff007b82 */ /* 0x000e620000000800 */
[----:B------:R2:W-:Y:S01]  /*3b5d0*/  @P6 STG.E.U16 desc[UR10][R4.64], R9 ;  /* 0x0000000904006986 */ /* 0x0005e2000c10150a */
[----:B---3--:R-:W-:Y:S01]  /*3b5e0*/  ISETP.LT.AND P4, PT, R24, UR4, !P0 ;  /* 0x0000000418007c0c */ /* 0x008fe2000c781270 */
[----:B------:R-:W3:Y:S02]  /*3b5f0*/  LDCU UR4, c[0x0][0x39c] ;  /* 0x00007380ff0477ac */ /* 0x000ee40008000800 */
[----:B------:R0:W-:Y:S01]  /*3b600*/  @P5 STG.E.U16 desc[UR10][R6.64], R8 ;  /* 0x0000000806005986 */ /* 0x0001e2000c10150a */
[----:B-----5:R-:W-:Y:S01]  /*3b610*/  ISETP.LT.AND P5, PT, R27, UR5, !P0 ;  /* 0x000000051b007c0c */ /* 0x020fe2000c7a1270 */
[----:B------:R-:W5:Y:S01]  /*3b620*/  LDCU UR5, c[0x0][0x39c] ;  /* 0x00007380ff0577ac */ /* 0x000f620008000800 */
[----:B--2---:R-:W-:-:S04]  /*3b630*/  LEA R4, P6, R20, R3, 0x1 ;  /* 0x0000000314047211 */ /* 0x004fc800078c08ff */
[----:B------:R-:W-:Y:S01]  /*3b640*/  LEA.HI.X.SX32 R5, R20, R2, 0x1, P6 ;  /* 0x0000000214057211 */ /* 0x000fe200030f0eff */
[----:B0-----:R-:W-:Y:S01]  /*3b650*/  IMAD R20, R23, 0x2, R20 ;  /* 0x0000000217147824 */ /* 0x001fe200078e0214 */
[----:B------:R-:W-:-:S03]  /*3b660*/  PRMT R8, R8, 0x7632, R8 ;  /* 0x0000763208087816 */ /* 0x000fc60000000008 */
[----:B------:R-:W-:Y:S02]  /*3b670*/  IMAD R7, R22, 0x2, R20 ;  /* 0x0000000216077824 */ /* 0x000fe400078e0214 */
[----:B------:R0:W-:Y:S01]  /*3b680*/  @P2 STG.E.U16 desc[UR10][R4.64], R8 ;  /* 0x0000000804002986 */ /* 0x0001e2000c10150a */
[----:B------:R-:W-:Y:S01]  /*3b690*/  PRMT R9, R9, 0x7632, R9 ;  /* 0x0000763209097816 */ /* 0x000fe20000000009 */
[----:B-1----:R-:W-:Y:S01]  /*3b6a0*/  IMAD R0, R0, 0x2, R7 ;  /* 0x0000000200007824 */ /* 0x002fe200078e0207 */
[----:B------:R-:W-:Y:S01]  /*3b6b0*/  ISETP.LT.AND P6, PT, R28, UR6, !P0 ;  /* 0x000000061c007c0c */ /* 0x000fe2000c7c1270 */
[----:B------:R-:W1:Y:S01]  /*3b6c0*/  LDC R22, c[0x0][0x3b8] ;  /* 0x0000ee00ff167b82 */ /* 0x000e620000000800 */
[----:B------:R-:W2:Y:S01]  /*3b6d0*/  LDL.LU R28, [R1+0x1bc] ;  /* 0x0001bc00011c7983 */ /* 0x000ea20000300800 */
[----:B------:R-:W4:Y:S01]  /*3b6e0*/  LDCU UR6, c[0x0][0x39c] ;  /* 0x00007380ff0677ac */ /* 0x000f220008000800 */
[----:B0-----:R-:W-:-:S05]  /*3b6f0*/  LEA R4, P2, R20, R3, 0x1 ;  /* 0x0000000314047211 */ /* 0x001fca00078408ff */
[----:B------:R-:W0:Y:S01]  /*3b700*/  LDC R8, c[0x0][0x3b8] ;  /* 0x0000ee00ff087b82 */ /* 0x000e220000000800 */
[----:B------:R-:W-:Y:S02]  /*3b710*/  LEA.HI.X.SX32 R5, R20, R2, 0x1, P2 ;  /* 0x0000000214057211 */ /* 0x000fe400010f0eff */
[----:B------:R-:W-:-:S05]  /*3b720*/  LEA R6, P2, R7, R3, 0x1 ;  /* 0x0000000307067211 */ /* 0x000fca00078408ff */
[----:B------:R-:W0:Y:S01]  /*3b730*/  LDC R20, c[0x0][0x3b8] ;  /* 0x0000ee00ff147b82 */ /* 0x000e220000000800 */
[----:B------:R-:W-:Y:S01]  /*3b740*/  LEA.HI.X.SX32 R7, R7, R2, 0x1, P2 ;  /* 0x0000000207077211 */ /* 0x000fe200010f0eff */
[----:B------:R4:W-:Y:S01]  /*3b750*/  @P3 STG.E.U16 desc[UR10][R4.64], R9 ;  /* 0x0000000904003986 */ /* 0x0009e2000c10150a */
[----:B---3--:R-:W-:Y:S01]  /*3b760*/  ISETP.LT.AND P2, PT, R12, UR4, !P0 ;  /* 0x000000040c007c0c */ /* 0x008fe2000c741270 */
[----:B------:R-:W2:Y:S02]  /*3b770*/  LDCU UR4, c[0x0][0x39c] ;  /* 0x00007380ff0477ac */ /* 0x000ea40008000800 */
[----:B------:R3:W-:Y:S01]  /*3b780*/  @P4 STG.E.U16 desc[UR10][R6.64], R10 ;  /* 0x0000000a06004986 */ /* 0x0007e2000c10150a */
[----:B-----5:R-:W-:Y:S01]  /*3b790*/  ISETP.LT.AND P4, PT, R13, UR5, !P0 ;  /* 0x000000050d007c0c */ /* 0x020fe2000c781270 */
[----:B------:R-:W5:Y:S02]  /*3b7a0*/  LDCU UR5, c[0x0][0x39c] ;  /* 0x00007380ff0577ac */ /* 0x000f640008000800 */
[----:B------:R-:W2:Y:S04]  /*3b7b0*/  LDL.LU R12, [R1+0xe28] ;  /* 0x000e2800010c7983 */ /* 0x000ea80000300800 */
[----:B------:R-:W5:Y:S01]  /*3b7c0*/  LDL.LU R13, [R1+0xe24] ;  /* 0x000e2400010d7983 */ /* 0x000f620000300800 */
[----:B----4-:R-:W-:Y:S01]  /*3b7d0*/  LEA R4, P3, R0, R3, 0x1 ;  /* 0x0000000300047211 */ /* 0x010fe200078608ff */
[----:B------:R-:W4:Y:S01]  /*3b7e0*/  LDC R9, c[0x0][0x3b8] ;  /* 0x0000ee00ff097b82 */ /* 0x000f220000000800 */
[----:B------:R-:W-:-:S02]  /*3b7f0*/  PRMT R11, R11, 0x7632, R11 ;  /* 0x000076320b0b7816 */ /* 0x000fc4000000000b */
[----:B------:R-:W-:Y:S01]  /*3b800*/  LEA.HI.X.SX32 R5, R0, R2, 0x1, P3 ;  /* 0x0000000200057211 */ /* 0x000fe200018f0eff */
[----:B------:R-:W-:-:S04]  /*3b810*/  IMAD R0, R21, 0x2, R0 ;  /* 0x0000000215007824 */ /* 0x000fc800078e0200 */
[----:B------:R1:W-:Y:S01]  /*3b820*/  @P5 STG.E.U16 desc[UR10][R4.64], R11 ;  /* 0x0000000b04005986 */ /* 0x0003e2000c10150a */
[----:B---3--:R-:W-:Y:S01]  /*3b830*/  LEA R6, P5, R0, R3, 0x1 ;  /* 0x0000000300067211 */ /* 0x008fe200078a08ff */
[----:B------:R-:W3:Y:S01]  /*3b840*/  LDC R10, c[0x0][0x3b8] ;  /* 0x0000ee00ff0a7b82 */ /* 0x000ee20000000800 */
[----:B------:R-:W-:Y:S01]  /*3b850*/  ISETP.LT.AND P3, PT, R14, UR6, !P0 ;  /* 0x000000060e007c0c */ /* 0x000fe2000c761270 */
[----:B------:R-:W0:Y:S01]  /*3b860*/  LDCU UR6, c[0x0][0x39c] ;  /* 0x00007380ff0677ac */ /* 0x000e220008000800 */
[----:B------:R-:W-:Y:S01]  /*3b870*/  LEA.HI.X.SX32 R7, R0, R2, 0x1, P5 ;  /* 0x0000000200077211 */ /* 0x000fe200028f0eff */
[----:B------:R-:W3:Y:S01]  /*3b880*/  LDL.LU R14, [R1+0xe20] ;  /* 0x000e2000010e7983 */ /* 0x000ee20000300800 */
[----:B-1----:R-:W-:-:S03]  /*3b890*/  IMAD R5, R22, 0x2, R0 ;  /* 0x0000000216057824 */ /* 0x002fc600078e0200 */
[----:B------:R-:W1:Y:S02]  /*3b8a0*/  LDC R11, c[0x0][0x3b8] ;  /* 0x0000ee00ff0b7b82 */ /* 0x000e640000000800 */
[----:B------:R-:W-:Y:S01]  /*3b8b0*/  LEA R4, P5, R5, R3, 0x1 ;  /* 0x0000000305047211 */ /* 0x000fe200078a08ff */
[----:B0-----:R-:W-:-:S03]  /*3b8c0*/  IMAD R0, R20, 0x2, R5 ;  /* 0x0000000214007824 */ /* 0x001fc600078e0205 */
[----:B------:R-:W-:Y:S02]  /*3b8d0*/  LEA.HI.X.SX32 R5, R5, R2, 0x1, P5 ;  /* 0x0000000205057211 */ /* 0x000fe400028f0eff */
[----:B------:R-:W0:Y:S01]  /*3b8e0*/  LDC R20, c[0x0][0x3b8] ;  /* 0x0000ee00ff147b82 */ /* 0x000e220000000800 */
[----:B--2---:R2:W-:Y:S04]  /*3b8f0*/  @P6 STG.E.U16 desc[UR10][R6.64], R12 ;  /* 0x0000000c06006986 */ /* 0x0045e8000c10150a */
[----:B-----5:R5:W-:Y:S01]  /*3b900*/  @P2 STG.E.U16 desc[UR10][R4.64], R13 ;  /* 0x0000000d04002986 */ /* 0x020be2000c10150a */
[----:B------:R-:W-:Y:S01]  /*3b910*/  ISETP.LT.AND P2, PT, R15, UR5, !P0 ;  /* 0x000000050f007c0c */ /* 0x000fe2000c741270 */
[----:B------:R-:W0:Y:S02]  /*3b920*/  LDCU UR5, c[0x0][0x39c] ;  /* 0x00007380ff0577ac */ /* 0x000e240008000800 */
[----:B------:R-:W5:Y:S01]  /*3b930*/  LDL.LU R15, [R1+0xe1c] ;  /* 0x000e1c00010f7983 */ /* 0x000f620000300800 */
[----:B------:R-:W-:Y:S01]  /*3b940*/  ISETP.LT.AND P5, PT, R28, UR4, !P0 ;  /* 0x000000041c007c0c */ /* 0x000fe2000c7a1270 */
[----:B------:R-:W0:Y:S01]  /*3b950*/  LDCU UR4, c[0x0][0x39c] ;  /* 0x00007380ff0477ac */ /* 0x000e220008000800 */
[----:B--2---:R-:W-:-:S04]  /*3b960*/  LEA R6, P6, R0, R3, 0x1 ;  /* 0x0000000300067211 */ /* 0x004fc800078c08ff */
[-C--:B------:R-:W-:Y:S01]  /*3b970*/  LEA.HI.X.SX32 R7, R0, R2.reuse, 0x1, P6 ;  /* 0x0000000200077211 */ /* 0x080fe200030f0eff */
[----:B----4-:R-:W-:Y:S02]  /*3b980*/  IMAD R0, R9, 0x2, R0 ;  /* 0x0000000209007824 */ /* 0x010fe400078e0200 */
[----:B------:R-:W2:Y:S02]  /*3b990*/  LDC R9, c[0x0][0x3b8] ;  /* 0x0000ee00ff097b82 */ /* 0x000ea40000000800 */
[----:B---3--:R3:W-:Y:S01]  /*3b9a0*/  @P4 STG.E.U16 desc[UR10][R6.64], R14 ;  /* 0x0000000e06004986 */ /* 0x0087e2000c10150a */
[----:B------:R-:W-:Y:S01]  /*3b9b0*/  ISETP.LT.AND P4, PT, R16, UR6, !P0 ;  /* 0x0000000610007c0c */ /* 0x000fe2000c781270 */
[----:B------:R-:W4:Y:S01]  /*3b9c0*/  LDCU UR6, c[0x0][0x39c] ;  /* 0x00007380ff0677ac */ /* 0x000f220008000800 */
[CC--:B-----5:R-:W-:Y:S01]  /*3b9d0*/  LEA R4, P6, R0.reuse, R3.reuse, 0x1 ;  /* 0x0000000300047211 */ /* 0x0e0fe200078c08ff */
[----:B------:R-:W5:Y:S03]  /*3b9e0*/  LDL.LU R16, [R1+0xe18] ;  /* 0x000e180001107983 */ /* 0x000f660000300800 */
[-C--:B------:R-:W-:Y:S01]  /*3b9f0*/  LEA.HI.X.SX32 R5, R0, R2.reuse, 0x1, P6 ;  /* 0x0000000200057211 */ /* 0x080fe200030f0eff */
[----:B------:R-:W2:Y:S04]  /*3ba00*/  LDL.LU R25, [R1+0x1d4] ;  /* 0x0001d40001197983 */ /* 0x000ea80000300800 */
[----:B------:R1:W-:Y:S01]  /*3ba10*/  @P3 STG.E.U16 desc[UR10][R4.64], R15 ;  /* 0x0000000f04003986 */ /* 0x0003e2000c10150a */
[----:B0-----:R-:W-:Y:S01]  /*3ba20*/  ISETP.LT.AND P3, PT, R17, UR4, !P0 ;  /* 0x0000000411007c0c */ /* 0x001fe2000c761270 */
[----:B---3--:R-:W-:Y:S01]  /*3ba30*/  IMAD R7, R8, 0x2, R0 ;  /* 0x0000000208077824 */ /* 0x008fe200078e0200 */
[----:B------:R-:W0:Y:S01]  /*3ba40*/  LDCU UR4, c[0x0][0x39c] ;  /* 0x00007380ff0477ac */ /* 0x000e220008000800 */
[----:B------:R-:W3:Y:S03]  /*3ba50*/  LDL.LU R17, [R1+0xe14] ;  /* 0x000e140001117983 */ /* 0x000ee60000300800 */
[C---:B------:R-:W-:Y:S01]  /*3ba60*/  LEA R6, P6, R7.reuse, R3, 0x1 ;  /* 0x0000000307067211 */ /* 0x040fe200078c08ff */
[----:B------:R-:W-:Y:S01]  /*3ba70*/  IMAD R0, R10, 0x2, R7 ;  /* 0x000000020a007824 */ /* 0x000fe200078e0207 */
[----:B------:R-:W2:Y:S01]  /*3ba80*/  LDL.LU R24, [R1+0x1d8] ;  /* 0x0001d80001187983 */ /* 0x000ea20000300800 */
[----:B------:R-:W0:Y:S01]  /*3ba90*/  LDC R10, c[0x0][0x3b8] ;  /* 0x0000ee00ff0a7b82 */ /* 0x000e220000000800 */
[----:B------:R-:W-:-:S02]  /*3baa0*/  LEA.HI.X.SX32 R7, R7, R2, 0x1, P6 ;  /* 0x0000000207077211 */ /* 0x000fc400030f0eff */
[----:B------:R-:W2:Y:S01]  /*3bab0*/  LDL.LU R27, [R1+0x1dc] ;  /* 0x0001dc00011b7983 */ /* 0x000ea20000300800 */
[----:B-1----:R-:W-:-:S03]  /*3bac0*/  LEA R4, P6, R0, R3, 0x1 ;  /* 0x0000000300047211 */ /* 0x002fc600078c08ff */
[----:B-----5:R1:W-:Y:S01]  /*3bad0*/  @P5 STG.E.U16 desc[UR10][R6.64], R16 ;  /* 0x0000001006005986 */ /* 0x0203e2000c10150a */
[----:B------:R-:W-:Y:S01]  /*3bae0*/  ISETP.LT.AND P5, PT, R18, UR5, !P0 ;  /* 0x0000000512007c0c */ /* 0x000fe2000c7a1270 */
[----:B------:R-:W-:Y:S01]  /*3baf0*/  IMAD R8, R20, 0x2, R0 ;  /* 0x0000000214087824 */ /* 0x000fe200078e0200 */
[-C--:B------:R-:W-:Y:S01]  /*3bb00*/  LEA.HI.X.SX32 R5, R0, R2.reuse, 0x1, P6 ;  /* 0x0000000200057211 */ /* 0x080fe200030f0eff */
[----:B------:R-:W5:Y:S01]  /*3bb10*/  LDL.LU R18, [R1+0xe10] ;  /* 0x000e100001127983 */ /* 0x000f620000300800 */
[----:B------:R-:W-:Y:S01]  /*3bb20*/  PRMT R12, R12, 0x7632, R12 ;  /* 0x000076320c0c7816 */ /* 0x000fe2000000000c */
[----:B------:R-:W0:Y:S01]  /*3bb30*/  LDCU UR5, c[0x0][0x39c] ;  /* 0x00007380ff0577ac */ /* 0x000e220008000800 */
[----:B------:R-:W-:Y:S01]  /*3bb40*/  PRMT R13, R13, 0x7632, R13 ;  /* 0x000076320d0d7816 */ /* 0x000fe2000000000d */
[----:B------:R-:W5:Y:S01]  /*3bb50*/  LDL.LU R28, [R1+0x1e0] ;  /* 0x0001e000011c7983 */ /* 0x000f620000300800 */
[----:B------:R-:W-:Y:S01]  /*3bb60*/  PRMT R14, R14, 0x7632, R14 ;  /* 0x000076320e0e7816 */ /* 0x000fe2000000000e */
[----:B------:R-:W0:Y:S02]  /*3bb70*/  LDC R20, c[0x0][0x3b8] ;  /* 0x0000ee00ff147b82 */ /* 0x000e240000000800 */
[----:B---3--:R3:W-:Y:S01]  /*3bb80*/  @P2 STG.E.U16 desc[UR10][R4.64], R17 ;  /* 0x0000001104002986 */ /* 0x0087e2000c10150a */
[----:B----4-:R-:W-:Y:S01]  /*3bb90*/  ISETP.LT.AND P2, PT, R19, UR6, !P0 ;  /* 0x0000000613007c0c */ /* 0x010fe2000c741270 */
[----:B--2---:R-:W-:Y:S01]  /*3bba0*/  IMAD R0, R9, 0x2, R8 ;  /* 0x0000000209007824 */ /* 0x004fe200078e0208 */
[CC--:B-1----:R-:W-:Y:S01]  /*3bbb0*/  LEA R6, P6, R8.reuse, R3.reuse, 0x1 ;  /* 0x0000000308067211 */ /* 0x0c2fe200078c08ff */
[----:B------:R-:W2:Y:S01]  /*3bbc0*/  LDL.LU R19, [R1+0xe0c] ;  /* 0x000e0c0001137983 */ /* 0x000ea20000300800 */
[----:B------:R-:W1:Y:S01]  /*3bbd0*/  LDCU UR6, c[0x0][0x39c] ;  /* 0x00007380ff0677ac */ /* 0x000e620008000800 */
[----:B------:R-:W4:Y:S01]  /*3bbe0*/  LDC R9, c[0x0][0x3b8] ;  /* 0x0000ee00ff097b82 */ /* 0x000f220000000800 */
[----:B------:R-:W-:Y:S01]  /*3bbf0*/  LEA.HI.X.SX32 R7, R8, R2, 0x1, P6 ;  /* 0x0000000208077211 */ /* 0x000fe200030f0eff */
[----:B------:R-:W4:Y:S01]  /*3bc00*/  LDL.LU R26, [R1+0x1ec] ;  /* 0x0001ec00011a7983 */ /* 0x000f220000300800 */
[----:B---3--:R-:W-:-:S05]  /*3bc10*/  LEA R4, P6, R0, R3, 0x1 ;  /* 0x0000000300047211 */ /* 0x008fca00078c08ff */
[----:B------:R-:W3:Y:S01]  /*3bc20*/  LDC R8, c[0x0][0x3b8] ;  /* 0x0000ee00ff087b82 */ /* 0x000ee20000000800 */
[----:B------:R-:W-:Y:S02]  /*3bc30*/  LEA.HI.X.SX32 R5, R0, R2, 0x1, P6 ;  /* 0x0000000200057211 */ /* 0x000fe400030f0eff */
[----:B0-----:R-:W-:Y:S01]  /*3bc40*/  ISETP.LT.AND P6, PT, R25, UR4, !P0 ;  /* 0x0000000419007c0c */ /* 0x001fe2000c7c1270 */
[----:B------:R-:W0:Y:S01]  /*3bc50*/  LDCU UR4, c[0x0][0x39c] ;  /* 0x00007380ff0477ac */ /* 0x000e220008000800 */
[----:B-----5:R5:W-:Y:S02]  /*3bc60*/  @P4 STG.E.U16 desc[UR10][R6.64], R18 ;  /* 0x0000001206004986 */ /* 0x020be4000c10150a */
[----:B-----5:R-:W-:Y:S02]  /*3bc70*/  IMAD R7, R11, 0x2, R0 ;  /* 0x000000020b077824 */ /* 0x020fe400078e0200 */
[----:B------:R-:W5:Y:S02]  /*3bc80*/  LDC R11, c[0x0][0x3b8] ;  /* 0x0000ee00ff0b7b82 */ /* 0x000f640000000800 */
[----:B------:R-:W-:Y:S01]  /*3bc90*/  IMAD R0, R10, 0x2, R7 ;  /* 0x000000020a007824 */ /* 0x000fe200078e0207 */
[----:B------:R-:W-:-:S04]  /*3bca0*/  LEA R6, P4, R7, R3, 0x1 ;  /* 0x0000000307067211 */ /* 0x000fc800078808ff */
[----:B------:R-:W-:Y:S01]  /*3bcb0*/  LEA.HI.X.SX32 R7, R7, R2, 0x1, P4 ;  /* 0x0000000207077211 */ /* 0x000fe200020f0eff */
[----:B------:R-:W0:Y:S01]  /*3bcc0*/  LDC R10, c[0x0][0x3b8] ;  /* 0x0000ee00ff0a7b82 */ /* 0x000e220000000800 */
[----:B--2---:R2:W-:Y:S04]  /*3bcd0*/  @P3 STG.E.U16 desc[UR10][R4.64], R19 ;  /* 0x0000001304003986 */ /* 0x0045e8000c10150a */
[----:B------:R0:W-:Y:S01]  /*3bce0*/  @P5 STG.E.U16 desc[UR10][R6.64], R12 ;  /* 0x0000000c06005986 */ /* 0x0001e2000c10150a */
[----:B-1----:R-:W-:Y:S01]  /*3bcf0*/  ISETP.LT.AND P5, PT, R27, UR6, !P0 ;  /* 0x000000061b007c0c */ /* 0x002fe2000c7a1270 */
[----:B------:R-:W1:Y:S02]  /*3bd00*/  LDCU UR6, c[0x0][0x39c] ;  /* 0x00007380ff0677ac */ /* 0x000e640008000800 */
[----:B------:R-:W1:Y:S01]  /*3bd10*/  LDL.LU R27, [R1+0x1f0] ;  /* 0x0001f000011b7983 */ /* 0x000e620000300800 */
[----:B--2---:R-:W-:-:S04]  /*3bd20*/  LEA R4, P4, R0, R3, 0x1 ;  /* 0x0000000300047211 */ /* 0x004fc800078808ff */
[-C--:B------:R-:W-:Y:S01]  /*3bd30*/  LEA.HI.X.SX32 R5, R0, R2.reuse, 0x1, P4 ;  /* 0x0000000200057211 */ /* 0x080fe200020f0eff */
[----:B0-----:R-:W0:Y:S01]  /*3bd40*/  LDC R12, c[0x0][0x3b8] ;  /* 0x0000ee00ff0c7b82 */ /* 0x001e220000000800 */
[----:B------:R-:W-:Y:S02]  /*3bd50*/  ISETP.LT.AND P4, PT, R28, UR4, !P0 ;  /* 0x000000041c007c0c */ /* 0x000fe4000c781270 */
[----:B------:R-:W-:Y:S01]  /*3bd60*/  ISETP.LT.AND P3, PT, R24, UR5, !P0 ;  /* 0x0000000518007c0c */ /* 0x000fe2000c761270 */
[----:B------:R-:W2:Y:S01]  /*3bd70*/  LDL.LU R28, [R1+0x1f4] ;  /* 0x0001f400011c7983 */ /* 0x000ea20000300800 */
[----:B------:R-:W4:Y:S01]  /*3bd80*/  LDCU UR5, c[0x0][0x39c] ;  /* 0x00007380ff0577ac */ /* 0x000f220008000800 */
[----:B---3--:R-:W-:Y:S02]  /*3bd90*/  IMAD R0, R8, 0x2, R0 ;  /* 0x0000000208007824 */ /* 0x008fe400078e0200 */
[----:B------:R3:W-:Y:S01]  /*3bda0*/  @P2 STG.E.U16 desc[UR10][R4.64], R13 ;  /* 0x0000000d04002986 */ /* 0x0007e2000c10150a */
[----:B------:R-:W-:Y:S01]  /*3bdb0*/  PRMT R15, R15, 0x7632, R15 ;  /* 0x000076320f0f7816 */ /* 0x000fe2000000000f */
[----:B-----5:R-:W-:Y:S01]  /*3bdc0*/  IMAD R8, R11, 0x2, R0 ;  /* 0x000000020b087824 */ /* 0x020fe200078e0200 */
[----:B------:R-:W-:Y:S01]  /*3bdd0*/  PRMT R16, R16, 0x7632, R16 ;  /* 0x0000763210107816 */ /* 0x000fe20000000010 */
[----:B------:R-:W5:Y:S01]  /*3bde0*/  LDCU UR4, c[0x0][0x39c] ;  /* 0x00007380ff0477ac */ /* 0x000f620008000800 */
[C---:B---3--:R-:W-:Y:S01]  /*3bdf0*/  LEA R4, P2, R0.reuse, R3, 0x1 ;  /* 0x0000000300047211 */ /* 0x048fe200078408ff */
[----:B------:R-:W3:Y:S03]  /*3be00*/  LDC R13, c[0x0][0x3b8] ;  /* 0x0000ee00ff0d7b82 */ /* 0x000ee60000000800 */
[----:B------:R-:W-:-:S02]  /*3be10*/  LEA.HI.X.SX32 R5, R0, R2, 0x1, P2 ;  /* 0x0000000200057211 */ /* 0x000fc400010f0eff */
[----:B------:R-:W-:-:S04]  /*3be20*/  LEA R6, P2, R8, R3, 0x1 ;  /* 0x0000000308067211 */ /* 0x000fc800078408ff */
[----:B------:R-:W-:Y:S02]  /*3be30*/  LEA.HI.X.SX32 R7, R8, R2, 0x1, P2 ;  /* 0x0000000208077211 */ /* 0x000fe400010f0eff */
[----:B----4-:R-:W-:Y:S01]  /*3be40*/  ISETP.LT.AND P2, PT, R29, UR5, !P0 ;  /* 0x000000051d007c0c */ /* 0x010fe2000c741270 */
[----:B------:R4:W-:Y:S01]  /*3be50*/  @P6 STG.E.U16 desc[UR10][R4.64], R14 ;  /* 0x0000000e04006986 */ /* 0x0009e2000c10150a */
[----:B------:R-:W2:Y:S03]  /*3be60*/  LDCU UR5, c[0x0][0x39c] ;  /* 0x00007380ff0577ac */ /* 0x000ea60008000800 */
[----:B------:R-:W3:Y:S04]  /*3be70*/  LDL.LU R29, [R1+0xe08] ;  /* 0x000e0800011d7983 */ /* 0x000ee80000300800 */
[----:B------:R-:W3:Y:S01]  /*3be80*/  LDL.LU R25, [R1+0x1f8] ;  /* 0x0001f80001197983 */ /* 0x000ee20000300800 */
[----:B----4-:R-:W-:-:S03]  /*3be90*/  IMAD R4, R10, 0x2, R8 ;  /* 0x000000020a047824 */ /* 0x010fc600078e0208 */
[----:B------:R-:W-:Y:S01]  /*3bea0*/  @P3 STG.E.U16 desc[UR10][R6.64], R15 ;  /* 0x0000000f06003986 */ /* 0x000fe2000c10150a */
[----:B------:R-:W-:Y:S01]  /*3beb0*/  IMAD R0, R9, 0x2, R4 ;  /* 0x0000000209007824 */ /* 0x000fe200078e0204 */
[-C--:B------:R-:W-:Y:S02]  /*3bec0*/  LEA R8, P3, R4, R3.reuse, 0x1 ;  /* 0x0000000304087211 */ /* 0x080fe400078608ff */
[----:B------:R-:W4:Y:S02]  /*3bed0*/  LDL.LU R24, [R1+0x1fc] ;  /* 0x0001fc0001187983 */ /* 0x000f240000300800 */
[----:B------:R-:W-:Y:S02]  /*3bee0*/  LEA R10, P6, R0, R3, 0x1 ;  /* 0x00000003000a7211 */ /* 0x000fe400078c08ff */
[-C--:B------:R-:W-:Y:S02]  /*3bef0*/  LEA.HI.X.SX32 R9, R4, R2.reuse, 0x1, P3 ;  /* 0x0000000204097211 */ /* 0x080fe400018f0eff */
[----:B------:R-:W-:-:S02]  /*3bf00*/  LEA.HI.X.SX32 R11, R0, R2, 0x1, P6 ;  /* 0x00000002000b7211 */ /* 0x000fc400030f0eff */
[----:B------:R-:W-:Y:S01]  /*3bf10*/  PRMT R17, R17, 0x7632, R17 ;  /* 0x0000763211117816 */ /* 0x000fe20000000011 */
[----:B------:R0:W-:Y:S04]  /*3bf20*/  @P5 STG.E.U16 desc[UR10][R8.64], R16 ;  /* 0x0000001008005986 */ /* 0x0001e8000c10150a */
[----:B------:R0:W-:Y:S01]  /*3bf30*/  @P4 STG.E.U16 desc[UR10][R10.64], R17 ;  /* 0x000000110a004986 */ /* 0x0001e2000c10150a */
[----:B-----5:R-:W-:Y:S01]  /*3bf40*/  ISETP.LT.AND P3, PT, R26, UR4, !P0 ;  /* 0x000000041a007c0c */ /* 0x020fe2000c761270 */
[----:B------:R-:W5:Y:S01]  /*3bf50*/  LDCU UR4, c[0x0][0x39c] ;  /* 0x00007380ff0477ac */ /* 0x000f620008000800 */
[----:B0-----:R-:W-:Y:S01]  /*3bf60*/  IMAD R9, R20, 0x2, R0 ;  /* 0x0000000214097824 */ /* 0x001fe200078e0200 */
[----:B------:R-:W0:Y:S08]  /*3bf70*/  LDC R16, c[0x0][0x3b8] ;  /* 0x0000ee00ff107b82 */ /* 0x000e300000000800 */
[----:B------:R-:W0:Y:S01]  /*3bf80*/  LDC R0, c[0x0][0x3b8] ;  /* 0x0000ee00ff007b82 */ /* 0x000e220000000800 */
[----:B------:R-:W-:-:S02]  /*3bf90*/  PRMT R18, R18, 0x7632, R18 ;  /* 0x0000763212127816 */ /* 0x000fc40000000012 */
[----:B------:R-:W-:-:S05]  /*3bfa0*/  PRMT R19, R19, 0x7632, R19 ;  /* 0x0000763213137816 */ /* 0x000fca0000000013 */
[----:B------:R-:W0:Y:S01]  /*3bfb0*/  LDC R17, c[0x0][0x3b8] ;  /* 0x0000ee00ff117b82 */ /* 0x000e220000000800 */
[----:B-1----:R-:W-:Y:S02]  /*3bfc0*/  ISETP.LT.AND P5, PT, R27, UR6, !P0 ;  /* 0x000000061b007c0c */ /* 0x002fe4000c7a1270 */
[----:B--2---:R-:W-:Y:S01]  /*3bfd0*/  ISETP.LT.AND P4, PT, R28, UR5, !P0 ;  /* 0x000000051c007c0c */ /* 0x004fe2000c781270 */
[----:B------:R-:W2:Y:S01]  /*3bfe0*/  LDL.LU R27, [R1+0x204] ;  /* 0x00020400011b7983 */ /* 0x000ea20000300800 */
[C---:B------:R-:W-:Y:S01]  /*3bff0*/  LEA R8, P6, R9.reuse, R3, 0x1 ;  /* 0x0000000309087211 */ /* 0x040fe200078c08ff */
[----:B------:R-:W-:Y:S01]  /*3c000*/  IMAD R11, R12, 0x2, R9 ;  /* 0x000000020c0b7824 */ /* 0x000fe200078e0209 */
[----:B------:R-:W4:Y:S01]  /*3c010*/  LDCU UR6, c[0x0][0x39c] ;  /* 0x00007380ff0677ac */ /* 0x000f220008000800 */
[----:B------:R-:W2:Y:S01]  /*3c020*/  LDL.LU R28, [R1+0x208] ;  /* 0x00020800011c7983 */ /* 0x000ea20000300800 */
[----:B------:R-:W-:-:S03]  /*3c030*/  LEA.HI.X.SX32 R9, R9, R2, 0x1, P6 ;  /* 0x0000000209097211 */ /* 0x000fc600030f0eff */
[----:B---3--:R-:W1:Y:S01]  /*3c040*/  LDS.128 R4, [R29] ;  /* 0x000000001d047984 */ /* 0x008e620000000c00 */
[----:B------:R-:W-:Y:S01]  /*3c050*/  LEA R10, P6, R11, R3, 0x1 ;  /* 0x000000030b0a7211 */ /* 0x000fe200078c08ff */
[----:B------:R-:W2:Y:S02]  /*3c060*/  LDCU UR5, c[0x0][0x39c] ;  /* 0x00007380ff0577ac */ /* 0x000ea40008000800 */
[----:B------:R3:W-:Y:S01]  /*3c070*/  @P2 STG.E.U16 desc[UR10][R8.64], R18 ;  /* 0x0000001208002986 */ /* 0x0007e2000c10150a */
[----:B-----5:R-:W-:Y:S01]  /*3c080*/  ISETP.LT.AND P2, PT, R25, UR4, !P0 ;  /* 0x0000000419007c0c */ /* 0x020fe2000c741270 */
[----:B------:R-:W5:Y:S02]  /*3c090*/  LDCU UR4, c[0x0][0x39c] ;  /* 0x00007380ff0477ac */ /* 0x000f640008000800 */
[----:B------:R-:W2:Y:S01]  /*3c0a0*/  LDL.LU R23, [R1+0x20c] ;  /* 0x00020c0001177983 */ /* 0x000ea20000300800 */
[----:B---3--:R-:W3:Y:S01]  /*3c0b0*/  LDC R18, c[0x0][0x3b8] ;  /* 0x0000ee00ff127b82 */ /* 0x008ee20000000800 */
[----:B------:R-:W-:Y:S01]  /*3c0c0*/  IMAD R8, R13, 0x2, R11 ;  /* 0x000000020d087824 */ /* 0x000fe200078e020b */
[----:B------:R-:W-:-:S03]  /*3c0d0*/  LEA.HI.X.SX32 R11, R11, R2, 0x1, P6 ;  /* 0x000000020b0b7211 */ /* 0x000fc600030f0eff */
[----:B0-----:R-:W-:Y:S01]  /*3c0e0*/  IMAD R0, R0, 0x2, R8 ;  /* 0x0000000200007824 */ /* 0x001fe200078e0208 */
[----:B------:R-:W-:-:S04]  /*3c0f0*/  LEA R12, P6, R8, R3, 0x1 ;  /* 0x00000003080c7211 */ /* 0x000fc800078c08ff */
[-C--:B------:R-:W-:Y:S02]  /*3c100*/  LEA.HI.X.SX32 R13, R8, R2.reuse, 0x1, P6 ;  /* 0x00000002080d7211 */ /* 0x080fe400030f0eff */
[----:B------:R-:W-:Y:S01]  /*3c110*/  LEA R14, P6, R0, R3, 0x1 ;  /* 0x00000003000e7211 */ /* 0x000fe200078c08ff */
[----:B------:R0:W-:Y:S01]  /*3c120*/  @P3 STG.E.U16 desc[UR10][R10.64], R19 ;  /* 0x000000130a003986 */ /* 0x0001e2000c10150a */
[----:B----4-:R-:W-:Y:S01]  /*3c130*/  ISETP.LT.AND P3, PT, R24, UR6, !P0 ;  /* 0x0000000618007c0c */ /* 0x010fe2000c761270 */
[----:B------:R-:W4:Y:S01]  /*3c140*/  LDCU UR6, c[0x0][0x39c] ;  /* 0x00007380ff0677ac */ /* 0x000f220008000800 */
[----:B------:R-:W-:Y:S01]  /*3c150*/  LEA.HI.X.SX32 R15, R0, R2, 0x1, P6 ;  /* 0x00000002000f7211 */ /* 0x000fe200030f0eff */
[----:B------:R-:W2:Y:S04]  /*3c160*/  LDL.LU R24, [R1+0x210] ;  /* 0x0002100001187983 */ /* 0x000ea80000300800 */
[----:B------:R-:W2:Y:S04]  /*3c170*/  LDS.128 R8, [R29+0x400] ;  /* 0x000400001d087984 */ /* 0x000ea80000000c00 */
[----:B-1----:R1:W-:Y:S01]  /*3c180*/  @P5 STG.E.U16 desc[UR10][R12.64], R4 ;  /* 0x000000040c005986 */ /* 0x0023e2000c10150a */
[----:B0-----:R-:W0:Y:S03]  /*3c190*/  LDC R19, c[0x0][0x3b8] ;  /* 0x0000ee00ff137b82 */ /* 0x001e260000000800 */
[----:B------:R0:W-:Y:S01]  /*3c1a0*/  @P4 STG.E.U16 desc[UR10][R14.64], R5 ;  /* 0x000000050e004986 */ /* 0x0001e2000c10150a */
[----:B-1----:R-:W-:-:S04]  /*3c1b0*/  IMAD R13, R16, 0x2, R0 ;  /* 0x00000002100d7824 */ /* 0x002fc800078e0200 */
[----:B------:R-:W1:Y:S01]  /*3c1c0*/  LDC R0, c[0x0][0x3b8] ;  /* 0x0000ee00ff007b82 */ /* 0x000e620000000800 */
[----:B------:R-:W-:Y:S01]  /*3c1d0*/  LEA R12, P4, R13, R3, 0x1 ;  /* 0x000000030d0c7211 */ /* 0x000fe200078808ff */
[----:B---3--:R-:W-:-:S03]  /*3c1e0*/  IMAD R18, R18, 0x2, R13 ;  /* 0x0000000212127824 */ /* 0x008fc600078e020d */
[----:B------:R-:W-:-:S03]  /*3c1f0*/  LEA.HI.X.SX32 R13, R13, R2, 0x1, P4 ;  /* 0x000000020d0d7211 */ /* 0x000fc600020f0eff */
[----:B------:R-:W3:Y:S01]  /*3c200*/  LDC R16, c[0x0][0x3b8] ;  /* 0x0000ee00ff107b82 */ /* 0x000ee20000000800 */
[----:B--2---:R-:W-:Y:S01]  /*3c210*/  ISETP.LT.AND P5, PT, R27, UR5, !P0 ;  /* 0x000000051b007c0c */ /* 0x004fe2000c7a1270 */
[----:B------:R-:W2:Y:S01]  /*3c220*/  LDCU UR5, c[0x0][0x39c] ;  /* 0x00007380ff0577ac */ /* 0x000ea20008000800 */
[----:B------:R-:W3:Y:S01]  /*3c230*/  LDL.LU R27, [R1+0x214] ;  /* 0x00021400011b7983 */ /* 0x000ee20000300800 */
[----:B-----5:R-:W-:Y:S01]  /*3c240*/  ISETP.LT.AND P4, PT, R28, UR4, !P0 ;  /* 0x000000041c007c0c */ /* 0x020fe2000c781270 */
[----:B0-----:R-:W-:Y:S02]  /*3c250*/  IMAD R20, R19, 0x2, R18 ;  /* 0x0000000213147824 */ /* 0x001fe400078e0212 */
[----:B------:R-:W5:Y:S01]  /*3c260*/  LDL.LU R28, [R1+0x218] ;  /* 0x00021800011c7983 */ /* 0x000f620000300800 */
[C---:B------:R-:W-:Y:S01]  /*3c270*/  LEA R14, P6, R18.reuse, R3, 0x1 ;  /* 0x00000003120e7211 */ /* 0x040fe200078c08ff */
[----:B------:R-:W0:Y:S01]  /*3c280*/  LDCU UR4, c[0x0][0x39c] ;  /* 0x00007380ff0477ac */ /* 0x000e220008000800 */
[----:B------:R-:W0:Y:S01]  /*3c290*/  LDC R19, c[0x0][0x3b8] ;  /* 0x0000ee00ff137b82 */ /* 0x000e220000000800 */
[----:B------:R-:W5:Y:S04]  /*3c2a0*/  LDL.LU R26, [R1+0x21c] ;  /* 0x00021c00011a7983 */ /* 0x000f680000300800 */
[----:B------:R4:W-:Y:S01]  /*3c2b0*/  @P2 STG.E.U16 desc[UR10][R12.64], R6 ;  /* 0x000000060c002986 */ /* 0x0009e2000c10150a */
[----:B------:R-:W-:Y:S01]  /*3c2c0*/  LEA.HI.X.SX32 R15, R18, R2, 0x1, P6 ;  /* 0x00000002120f7211 */ /* 0x000fe200030f0eff */
[----:B------:R-:W-:Y:S01]  /*3c2d0*/  IMAD R17, R17, 0x2, R20 ;  /* 0x0000000211117824 */ /* 0x000fe200078e0214 */
[----:B------:R-:W0:Y:S01]  /*3c2e0*/  LDC R18, c[0x0][0x3b8] ;  /* 0x0000ee00ff127b82 */ /* 0x000e220000000800 */
[----:B------:R-:W5:Y:S02]  /*3c2f0*/  LDL.LU R25, [R1+0x220] ;  /* 0x0002200001197983 */ /* 0x000f640000300800 */
[----:B-1----:R-:W-:-:S02]  /*3c300*/  IMAD R21, R0, 0x2, R17 ;  /* 0x0000000200157824 */ /* 0x002fc400078e0211 */
[----:B------:R1:W-:Y:S03]  /*3c310*/  @P3 STG.E.U16 desc[UR10][R14.64], R7 ;  /* 0x000000070e003986 */ /* 0x0003e6000c10150a */
[----:B------:R-:W0:Y:S01]  /*3c320*/  LDC R0, c[0x0][0x3b8] ;  /* 0x0000ee00ff007b82 */ /* 0x000e220000000800 */
[----:B----4-:R-:W-:-:S04]  /*3c330*/  LEA R12, P6, R20, R3, 0x1 ;  /* 0x00000003140c7211 */ /* 0x010fc800078c08ff */
[----:B------:R-:W-:-:S03]  /*3c340*/  LEA.HI.X.SX32 R13, R20, R2, 0x1, P6 ;  /* 0x00000002140d7211 */ /* 0x000fc600030f0eff */
[----:B------:R-:W4:Y:S01]  /*3c350*/  LDC R20, c[0x0][0x3b8] ;  /* 0x0000ee00ff147b82 */ /* 0x000f220000000800 */
[----:B------:R-:W-:Y:S01]  /*3c360*/  ISETP.LT.AND P2, PT, R23, UR6, !P0 ;  /* 0x0000000617007c0c */ /* 0x000fe2000c741270 */
[----:B------:R-:W5:Y:S01]  /*3c370*/  LDCU UR6, c[0x0][0x39c] ;  /* 0x00007380ff0677ac */ /* 0x000f620008000800 */
[CC--:B-1----:R-:W-:Y:S01]  /*3c380*/  LEA R14, P6, R17.reuse, R3.reuse, 0x1 ;  /* 0x00000003110e7211 */ /* 0x0c2fe200078c08ff */
[----:B------:R1:W-:Y:S03]  /*3c390*/  @P5 STG.E.U16 desc[UR10][R12.64], R8 ;  /* 0x000000080c005986 */ /* 0x0003e6000c10150a */
[-C--:B------:R-:W-:Y:S02]  /*3c3a0*/  LEA.HI.X.SX32 R15, R17, R2.reuse, 0x1, P6 ;  /* 0x00000002110f7211 */ /* 0x080fe400030f0eff */
[C---:B-1----:R-:W-:Y:S02]  /*3c3b0*/  LEA R12, P5, R21.reuse, R3, 0x1 ;  /* 0x00000003150c7211 */ /* 0x042fe400078a08ff */
[----:B--2---:R-:W-:Y:S01]  /*3c3c0*/  ISETP.LT.AND P3, PT, R24, UR5, !P0 ;  /* 0x0000000518007c0c */ /* 0x004fe2000c761270 */
[----:B---3--:R-:W-:Y:S01]  /*3c3d0*/  IMAD R23, R16, 0x2, R21 ;  /* 0x0000000210177824 */ /* 0x008fe200078e0215 */
[----:B------:R-:W2:Y:S01]  /*3c3e0*/  LDL.LU R24, [R1+0x1e8] ;  /* 0x0001e80001187983 */ /* 0x000ea20000300800 */
[----:B------:R-:W-:Y:S01]  /*3c3f0*/  LEA.HI.X.SX32 R13, R21, R2, 0x1, P5 ;  /* 0x00000002150d7211 */ /* 0x000fe200028f0eff */
[----:B------:R-:W1:Y:S01]  /*3c400*/  LDCU UR5, c[0x0][0x39c] ;  /* 0x00007380ff0577ac */ /* 0x000e620008000800 */
[----:B0-----:R-:W-:Y:S01]  /*3c410*/  ISETP.LT.AND P6, PT, R27, UR4, !P0 ;  /* 0x000000041b007c0c */ /* 0x001fe2000c7c1270 */
[----:B------:R0:W-:Y:S01]  /*3c420*/  @P4 STG.E.U16 desc[UR10][R14.64], R9 ;  /* 0x000000090e004986 */ /* 0x0001e2000c10150a */
[----:B-----5:R-:W-:-:S03]  /*3c430*/  ISETP.LT.AND P5, PT, R28, UR6, !P0 ;  /* 0x000000061c007c0c */ /* 0x020fc6000c7a1270 */
[----:B------:R-:W3:Y:S01]  /*3c440*/  LDL.LU R27, [R1+0x200] ;  /* 0x00020000011b7983 */ /* 0x000ee20000300800 */
[CC--:B------:R-:W-:Y:S01]  /*3c450*/  LEA R16, P4, R23.reuse, R3.reuse, 0x1 ;  /* 0x0000000317107211 */ /* 0x0c0fe200078808ff */
[----:B------:R-:W-:Y:S01]  /*3c460*/  IMAD R22, R18, 0x2, R23 ;  /* 0x0000000212167824 */ /* 0x000fe200078e0217 */
[----:B------:R-:W2:Y:S01]  /*3c470*/  LDCU UR4, c[0x0][0x39c] ;  /* 0x00007380ff0477ac */ /* 0x000ea20008000800 */
[----:B------:R-:W5:Y:S01]  /*3c480*/  LDL.LU R28, [R1+0x15c] ;  /* 0x00015c00011c7983 */ /* 0x000f620000300800 */
[----:B------:R-:W2:Y:S01]  /*3c490*/  LDC R18, c[0x0][0x3b8] ;  /* 0x0000ee00ff127b82 */ /* 0x000ea20000000800 */
[----:B------:R-:W-:Y:S01]  /*3c4a0*/  LEA.HI.X.SX32 R17, R23, R2, 0x1, P4 ;  /* 0x0000000217117211 */ /* 0x000fe200020f0eff */
[----:B------:R-:W5:Y:S01]  /*3c4b0*/  LDCU UR6, c[0x0][0x39c] ;  /* 0x00007380ff0677ac */ /* 0x000f620008000800 */
[----:B------:R1:W-:Y:S04]  /*3c4c0*/  @P2 STG.E.U16 desc[UR10][R12.64], R10 ;  /* 0x0000000a0c002986 */ /* 0x0003e8000c10150a */
[----:B------:R4:W-:Y:S01]  /*3c4d0*/  @P3 STG.E.U16 desc[UR10][R16.64], R11 ;  /* 0x0000000b10003986 */ /* 0x0009e2000c10150a */
[----:B0-----:R-:W-:Y:S01]  /*3c4e0*/  LEA R14, P3, R22, R3, 0x1 ;  /* 0x00000003160e7211 */ /* 0x001fe200078608ff */
[----:B-1----:R-:W-:-:S02]  /*3c4f0*/  IMAD R13, R19, 0x2, R22 ;  /* 0x00000002130d7824 */ /* 0x002fc400078e0216 */
[----:B------:R-:W0:Y:S01]  /*3c500*/  LDC R19, c[0x0][0x3b8] ;  /* 0x0000ee00ff137b82 */ /* 0x000e220000000800 */
[----:B------:R-:W-:Y:S01]  /*3c510*/  LEA.HI.X.SX32 R15, R22, R2, 0x1, P3 ;  /* 0x00000002160f7211 */ /* 0x000fe200018f0eff */
[----:B----4-:R-:W-:Y:S01]  /*3c520*/  IMAD R17, R0, 0x2, R13 ;  /* 0x0000000200117824 */ /* 0x010fe200078e020d */
[----:B------:R-:W-:Y:S02]  /*3c530*/  PRMT R7, R4, 0x7632, R7 ;  /* 0x0000763204077816 */ /* 0x000fe40000000007 */
[----:B------:R-:W-:-:S03]  /*3c540*/  LEA R12, P3, R13, R3, 0x1 ;  /* 0x000000030d0c7211 */ /* 0x000fc600078608ff */
[----:B------:R-:W1:Y:S01]  /*3c550*/  LDC R16, c[0x0][0x3b8] ;  /* 0x0000ee00ff107b82 */ /* 0x000e620000000800 */
[----:B------:R-:W-:Y:S02]  /*3c560*/  ISETP.LT.AND P2, PT, R26, UR7, !P0 ;  /* 0x000000071a007c0c */ /* 0x000fe4000c741270 */
[----:B------:R-:W-:Y:S01]  /*3c570*/  ISETP.LT.AND P4, PT, R25, UR5, !P0 ;  /* 0x0000000519007c0c */ /* 0x000fe2000c781270 */
[----:B------:R-:W3:Y:S01]  /*3c580*/  LDCU UR5, c[0x0][0x39c] ;  /* 0x00007380ff0577ac */ /* 0x000ee20008000800 */
[----:B------:R-:W-:Y:S01]  /*3c590*/  LEA.HI.X.SX32 R13, R13, R2, 0x1, P3 ;  /* 0x000000020d0d7211 */ /* 0x000fe200018f0eff */
[----:B------:R4:W-:Y:S01]  /*3c5a0*/  @P6 STG.E.U16 desc[UR10][R14.64], R7 ;  /* 0x000000070e006986 */ /* 0x0009e2000c10150a */
[----:B------:R-:W-:Y:S01]  /*3c5b0*/  PRMT R5, R5, 0x7632, R5 ;  /* 0x0000763205057816 */ /* 0x000fe20000000005 */
[----:B------:R-:W1:Y:S01]  /*3c5c0*/  LDC R0, c[0x0][0x3b8] ;  /* 0x0000ee00ff007b82 */ /* 0x000e620000000800 */
[----:B------:R-:W-:Y:S01]  /*3c5d0*/  LEA R4, P6, R17, R3, 0x1 ;  /* 0x0000000311047211 */ /* 0x000fe200078c08ff */
[----:B------:R-:W-:-:S02]  /*3c5e0*/  IMAD R21, R20, 0x2, R17 ;  /* 0x0000000214157824 */ /* 0x000fc400078e0211 */
[----:B------:R2:W-:Y:S02]  /*3c5f0*/  @P5 STG.E.U16 desc[UR10][R12.64], R5 ;  /* 0x000000050c005986 */ /* 0x0005e4000c10150a */
[----:B--2---:R-:W-:Y:S01]  /*3c600*/  IMAD R18, R18, 0x2, R21 ;  /* 0x0000000212127824 */ /* 0x004fe200078e0215 */
[----:B----4-:R-:W-:Y:S02]  /*3c610*/  PRMT R7, R6, 0x7632, R7 ;  /* 0x0000763206077816 */ /* 0x010fe40000000007 */
[-C--:B------:R-:W-:Y:S02]  /*3c620*/  LEA.HI.X.SX32 R5, R17, R2.reuse, 0x1, P6 ;  /* 0x0000000211057211 */ /* 0x080fe400030f0eff */
[-C--:B------:R-:W-:Y:S02]  /*3c630*/  LEA R14, P6, R21, R3.reuse, 0x1 ;  /* 0x00000003150e7211 */ /* 0x080fe400078c08ff */
[----:B------:R-:W-:Y:S01]  /*3c640*/  ISETP.LT.AND P3, PT, R24, UR4, !P0 ;  /* 0x0000000418007c0c */ /* 0x000fe2000c761270 */
[----:B------:R2:W-:Y:S01]  /*3c650*/  @P2 STG.E.U16 desc[UR10][R4.64], R7 ;  /* 0x0000000704002986 */ /* 0x0005e2000c10150a */
[----:B------:R-:W-:Y:S01]  /*3c660*/  LEA R6, P2, R18, R3, 0x1 ;  /* 0x0000000312067211 */ /* 0x000fe200078408ff */
[----:B0-----:R-:W-:Y:S01]  /*3c670*/  IMAD R19, R19, 0x2, R18 ;  /* 0x0000000213137824 */ /* 0x001fe200078e0212 */
[----:B------:R-:W-:-:S02]  /*3c680*/  LEA.HI.X.SX32 R15, R21, R2, 0x1, P6 ;  /* 0x00000002150f7211 */ /* 0x000fc400030f0eff */
[----:B------:R-:W-:Y:S01]  /*3c690*/  PRMT R9, R8, 0x7632, R9 ;  /* 0x0000763208097816 */ /* 0x000fe20000000009 */
[----:B-1----:R-:W-:Y:S01]  /*3c6a0*/  IMAD R17, R16, 0x2, R19 ;  /* 0x0000000210117824 */ /* 0x002fe200078e0213 */
[----:B--2---:R-:W-:Y:S02]  /*3c6b0*/  PRMT R5, R7, 0x7632, R5 ;  /* 0x0000763207057816 */ /* 0x004fe40000000005 */
[-C--:B------:R-:W-:Y:S02]  /*3c6c0*/  LEA.HI.X.SX32 R7, R18, R2.reuse, 0x1, P2 ;  /* 0x0000000212077211 */ /* 0x080fe400010f0eff */
[-C--:B------:R-:W-:Y:S01]  /*3c6d0*/  LEA R12, P2, R19, R3.reuse, 0x1 ;  /* 0x00000003130c7211 */ /* 0x080fe200078408ff */
[----:B------:R0:W-:Y:S04]  /*3c6e0*/  @P4 STG.E.U16 desc[UR10][R14.64], R5 ;  /* 0x000000050e004986 */ /* 0x0001e8000c10150a */
[----:B------:R1:W-:Y:S01]  /*3c6f0*/  @P3 STG.E.U16 desc[UR10][R6.64], R9 ;  /* 0x0000000906003986 */ /* 0x0003e2000c10150a */
[----:B------:R-:W-:Y:S01]  /*3c700*/  LEA R4, P3, R17, R3, 0x1 ;  /* 0x0000000311047211 */ /* 0x000fe200078608ff */
[----:B------:R-:W-:Y:S01]  /*3c710*/  IMAD R0, R0, 0x2, R17 ;  /* 0x0000000200007824 */ /* 0x000fe200078e0211 */
[----:B------:R-:W-:-:S02]  /*3c720*/  LEA.HI.X.SX32 R13, R19, R2, 0x1, P2 ;  /* 0x00000002130d7211 */ /* 0x000fc400010f0eff */
[----:B------:R-:W-:Y:S02]  /*3c730*/  PRMT R10, R10, 0x7632, R10 ;  /* 0x000076320a0a7816 */ /* 0x000fe4000000000a */
[----:B0-----:R-:W-:Y:S02]  /*3c740*/  LEA.HI.X.SX32 R5, R17, R2, 0x1, P3 ;  /* 0x0000000211057211 */ /* 0x001fe400018f0eff */
[----:B-1----:R-:W-:Y:S02]  /*3c750*/  PRMT R7, R9, 0x7632, R7 ;  /* 0x0000763209077816 */ /* 0x002fe40000000007 */
[----:B------:R-:W-:-:S04]  /*3c760*/  LEA R8, P2, R0, R3, 0x1 ;  /* 0x0000000300087211 */ /* 0x000fc800078408ff */
[----:B------:R-:W-:Y:S02]  /*3c770*/  LEA.HI.X.SX32 R9, R0, R2, 0x1, P2 ;  /* 0x0000000200097211 */ /* 0x000fe400010f0eff */
[----:B---3--:R-:W-:Y:S02]  /*3c780*/  ISETP.LT.AND P5, PT, R27, UR5, !P0 ;  /* 0x000000051b007c0c */ /* 0x008fe4000c7a1270 */
[----:B-----5:R-:W-:-:S11]  /*3c790*/  ISETP.LT.AND P0, PT, R28, UR6, !P0 ;  /* 0x000000061c007c0c */ /* 0x020fd6000c701270 */
[----:B------:R0:W-:Y:S04]  /*3c7a0*/  @P5 STG.E.U16 desc[UR10][R12.64], R7 ;  /* 0x000000070c005986 */ /* 0x0001e8000c10150a */
[----:B------:R0:W-:Y:S01]  /*3c7b0*/  @P0 STG.E.U16 desc[UR10][R4.64], R10 ;  /* 0x0000000a04000986 */ /* 0x0001e2000c10150a */
[----:B------:R-:W-:Y:S05]  /*3c7c0*/  @!P1 EXIT ;  /* 0x000000000000994d */ /* 0x000fea0003800000 */
[----:B0-----:R-:W-:-:S05]  /*3c7d0*/  PRMT R4, R11, 0x7632, R4 ;  /* 0x000076320b047816 */ /* 0x001fca0000000004 */
[----:B------:R-:W-:Y:S01]  /*3c7e0*/  STG.E.U16 desc[UR10][R8.64], R4 ;  /* 0x0000000408007986 */ /* 0x000fe2000c10150a */
[----:B------:R-:W-:Y:S05]  /*3c7f0*/  EXIT ;  /* 0x000000000000794d */ /* 0x000fea0003800000 */
.L_x_3:
[----:B------:R-:W-:-:S00]  /*3c800*/  BRA `(.L_x_3) ;  /* 0xfffffffc00fc7947 */ /* 0x000fc0000383ffff */
[----:B------:R-:W-:-:S00]  /*3c810*/  NOP ;  /* 0x0000000000007918 */ /* 0x000fc00000000000 */
        /* <DEDUP_REMOVED lines=14> */
.L_x_4:


//--------------------- .nv.shared.matmul_kernel  --------------------------
	.section	.nv.shared.matmul_kernel,"aw",@nobits
	.sectionflags	@""
	.align	16
	.zero		1024


//--------------------- .nv.shared.reserved.0     --------------------------
	.section	.nv.shared.reserved.0,"aw",@nobits
	.weak		__nv_reservedSMEM_offset_0_alias
	.size		__nv_reservedSMEM_offset_0_alias, 0, 64
	.other		__nv_reservedSMEM_offset_0_alias,@"STO_CUDA_RESERVED_SHARED STV_DEFAULT"
__nv_reservedSMEM_offset_0_alias:
	.zero		0
	.zero		64


//--------------------- .nv.constant0.matmul_kernel --------------------------
	.section	.nv.constant0.matmul_kernel,"a",@progbits
	.sectionflags	@""
	.align	4
.nv.constant0.matmul_kernel:
	.zero		976


//--------------------- SYMBOLS --------------------------

	.type		.nv.reservedSmem.offset0,@object
	.size		.nv.reservedSmem.offset0,0x4
	.type		.nv.reservedSmem.cap,@object
	.size		.nv.reservedSmem.cap,0x4
